// auto-generated by cutlass_sweep.grouped_gemm — config: {"arch": "sm_90", "cluster_m": 2, "cluster_n": 1, "dtype": "e4m3", "schedule": "pingpong", "tile_k": 128, "tile_m": 128, "tile_n": 256}
#include "cutlass/cutlass.h"
#include "cutlass/gemm/group_array_problem_shape.hpp"
#include "cutlass/gemm/collective/collective_builder.hpp"
#include "cutlass/gemm/device/gemm_universal_adapter.h"
#include "cutlass/gemm/kernel/gemm_universal.hpp"
#include "cutlass/epilogue/collective/collective_builder.hpp"

using Elem = cutlass::float_e4m3_t;
using Acc  = float;
using ElemC = cutlass::half_t;
using TileShape    = cute::Shape<cute::_128, cute::_256, cute::_128>;
using ClusterShape = cute::Shape<cute::_2, cute::_1, cute::_1>;
using ProblemShape = cutlass::gemm::GroupProblemShape<cute::Shape<int,int,int>>;

using CollectiveEpilogue = typename cutlass::epilogue::collective::CollectiveBuilder<
    cutlass::arch::Sm90, cutlass::arch::OpClassTensorOp,
    TileShape, ClusterShape,
    cutlass::epilogue::collective::EpilogueTileAuto,
    Acc, Acc,
    ElemC, cutlass::layout::ColumnMajor *, 128 / cutlass::sizeof_bits<ElemC>::value,
    ElemC, cutlass::layout::ColumnMajor *, 128 / cutlass::sizeof_bits<ElemC>::value,
    cutlass::epilogue::PtrArrayTmaWarpSpecializedPingpong
  >::CollectiveOp;

using CollectiveMainloop = typename cutlass::gemm::collective::CollectiveBuilder<
    cutlass::arch::Sm90, cutlass::arch::OpClassTensorOp,
    Elem, cutlass::layout::RowMajor *, 128 / cutlass::sizeof_bits<Elem>::value,
    Elem, cutlass::layout::ColumnMajor *, 128 / cutlass::sizeof_bits<Elem>::value,
    Acc,
    TileShape, ClusterShape,
    cutlass::gemm::collective::StageCountAutoCarveout<
        static_cast<int>(sizeof(typename CollectiveEpilogue::SharedStorage))>,
    cutlass::gemm::KernelPtrArrayTmaWarpSpecializedPingpongFP8FastAccum
  >::CollectiveOp;

using GemmKernel = cutlass::gemm::kernel::GemmUniversal<
    ProblemShape, CollectiveMainloop, CollectiveEpilogue>;
using Gemm = cutlass::gemm::device::GemmUniversalAdapter<GemmKernel>;

auto* _anchor = &cutlass::device_kernel<GemmKernel>;


// ===== COMPILED SASS (sm_90a) =====

	.target	sm_90a

	.elftype	@"ET_EXEC"


//--------------------- .note.nv.tkinfo           --------------------------
	.section	.note.nv.tkinfo,"",@"SHT_NOTE"
	.sectionflags	@"SHF_NOTE_NV_TKINFO"
	.tkinfo
        /*0018*/ 	.word	0x00000002
        /*0030*/ 	.string	""
        /*0030*/ 	.string	"ptxas"
        /*0030*/ 	.string	"Cuda compilation tools, release 13.0, V13.0.88"
        /*0030*/ 	.string	"Build cuda_13.0.r13.0/compiler.36424714_0"
        /*0030*/ 	.string	"-arch sm_90a -m 64 "



//--------------------- .note.nv.cuinfo           --------------------------
	.section	.note.nv.cuinfo,"",@"SHT_NOTE"
	.sectionflags	@"SHF_NOTE_NV_CUINFO"
        /*0018*/ 	.short	0x0002
        /*001a*/ 	.short	0x005a
        /*001c*/ 	.short	0x0082
	.zero		2


//--------------------- .nv.info                  --------------------------
	.section	.nv.info,"",@"SHT_CUDA_INFO"
	.align	4


	//----- nvinfo : EIATTR_REGCOUNT
	.align		4
        /*0000*/ 	.byte	0x04, 0x2f
        /*0002*/ 	.short	(.L_15 - .L_14)
	.align		4
.L_14:
        /*0004*/ 	.word	index@(_ZN7cutlass13device_kernelINS_4gemm6kernel13GemmUniversalINS1_17GroupProblemShapeIN4cute5tupleIJiiiEEEEENS1_10collective13CollectiveMmaINS1_39MainloopSm90ArrayTmaGmmaWarpSpecializedILi4ENS6_IJNS5_1CILi2EEENSC_ILi1EEESE_EEENS1_52KernelPtrArrayTmaWarpSpecializedPingpongFP8FastAccumEEENS6_IJNSC_ILi128EEENSC_ILi256EEESI_EEENS_12float_e4m3_tEPNS6_IJlSE_NSC_ILi0EEEEEESL_SO_NS5_8TiledMMAINS5_8MMA_AtomIJNS5_4SM904GMMA31MMA_64x256x32_F32E4M3E4M3_SS_TNILNSS_7ScaleInE1ELSU_1EEEEEENS5_6LayoutINS6_IJSE_SE_SE_EEENS6_IJSM_SM_SM_EEEEENS6_IJNS5_10UnderscoreES11_S11_EEEEENS5_13SM90_TMA_LOADENS5_14ComposedLayoutINS5_7SwizzleILi3ELi4ELi3EEENS5_18smem_ptr_flag_bitsILi8EEENSX_INS6_IJNSC_ILi8EEESI_EEENS6_IJSI_SE_EEEEEEEvNS5_8identityENS5_23SM90_TMA_LOAD_MULTICASTES1E_vS1F_EENS_8epilogue10collective18CollectiveEpilogueINS1I_30Sm90PtrArrayTmaWarpSpecializedILi4ELi2ELi16ELb1ELb0ELi2EEEJSK_NS6_IJNSC_ILi64EEENSC_ILi32EEEEEENS_6half_tEPNS6_IJSE_lSM_EEES1Q_S1S_NS1I_6fusion15FusionCallbacksIS1M_NS1T_17LinearCombinationIS1Q_fS1Q_fLNS_15FloatRoundStyleE2EEESK_S1P_JEEES14_NS15_IS17_NS18_ILi16EEENSX_INS6_IJS1N_S1A_EEENS6_IJSE_S1N_EEEEEEENS5_17SM75_U16x8_LDSM_TENS5_14SM90_TMA_STOREES23_NS5_17SM90_U16x8_STSM_TENS5_9Copy_AtomIJNS5_17SM90_U32x4_STSM_NES1Q_EEEvEEEvvEEEEvNT_6ParamsE)
        /*0008*/ 	.word	0x000000a8


	//----- nvinfo : EIATTR_FRAME_SIZE
	.align		4
.L_15:
        /*000c*/ 	.byte	0x04, 0x11
        /*000e*/ 	.short	(.L_17 - .L_16)
	.align		4
.L_16:
        /*0010*/ 	.word	index@($__internal_0_$__cuda_sm20_div_u64)
        /*0014*/ 	.word	0x00000808


	//----- nvinfo : EIATTR_FRAME_SIZE
	.align		4
.L_17:
        /*0018*/ 	.byte	0x04, 0x11
        /*001a*/ 	.short	(.L_19 - .L_18)
	.align		4
.L_18:
        /*001c*/ 	.word	index@(_ZN7cutlass13device_kernelINS_4gemm6kernel13GemmUniversalINS1_17GroupProblemShapeIN4cute5tupleIJiiiEEEEENS1_10collective13CollectiveMmaINS1_39MainloopSm90ArrayTmaGmmaWarpSpecializedILi4ENS6_IJNS5_1CILi2EEENSC_ILi1EEESE_EEENS1_52KernelPtrArrayTmaWarpSpecializedPingpongFP8FastAccumEEENS6_IJNSC_ILi128EEENSC_ILi256EEESI_EEENS_12float_e4m3_tEPNS6_IJlSE_NSC_ILi0EEEEEESL_SO_NS5_8TiledMMAINS5_8MMA_AtomIJNS5_4SM904GMMA31MMA_64x256x32_F32E4M3E4M3_SS_TNILNSS_7ScaleInE1ELSU_1EEEEEENS5_6LayoutINS6_IJSE_SE_SE_EEENS6_IJSM_SM_SM_EEEEENS6_IJNS5_10UnderscoreES11_S11_EEEEENS5_13SM90_TMA_LOADENS5_14ComposedLayoutINS5_7SwizzleILi3ELi4ELi3EEENS5_18smem_ptr_flag_bitsILi8EEENSX_INS6_IJNSC_ILi8EEESI_EEENS6_IJSI_SE_EEEEEEEvNS5_8identityENS5_23SM90_TMA_LOAD_MULTICASTES1E_vS1F_EENS_8epilogue10collective18CollectiveEpilogueINS1I_30Sm90PtrArrayTmaWarpSpecializedILi4ELi2ELi16ELb1ELb0ELi2EEEJSK_NS6_IJNSC_ILi64EEENSC_ILi32EEEEEENS_6half_tEPNS6_IJSE_lSM_EEES1Q_S1S_NS1I_6fusion15FusionCallbacksIS1M_NS1T_17LinearCombinationIS1Q_fS1Q_fLNS_15FloatRoundStyleE2EEESK_S1P_JEEES14_NS15_IS17_NS18_ILi16EEENSX_INS6_IJS1N_S1A_EEENS6_IJSE_S1N_EEEEEEENS5_17SM75_U16x8_LDSM_TENS5_14SM90_TMA_STOREES23_NS5_17SM90_U16x8_STSM_TENS5_9Copy_AtomIJNS5_17SM90_U32x4_STSM_NES1Q_EEEvEEEvvEEEEvNT_6ParamsE)
        /*0020*/ 	.word	0x00000808


	//----- nvinfo : EIATTR_MIN_STACK_SIZE
	.align		4
.L_19:
        /*0024*/ 	.byte	0x04, 0x12
        /*0026*/ 	.short	(.L_21 - .L_20)
	.align		4
.L_20:
        /*0028*/ 	.word	index@(_ZN7cutlass13device_kernelINS_4gemm6kernel13GemmUniversalINS1_17GroupProblemShapeIN4cute5tupleIJiiiEEEEENS1_10collective13CollectiveMmaINS1_39MainloopSm90ArrayTmaGmmaWarpSpecializedILi4ENS6_IJNS5_1CILi2EEENSC_ILi1EEESE_EEENS1_52KernelPtrArrayTmaWarpSpecializedPingpongFP8FastAccumEEENS6_IJNSC_ILi128EEENSC_ILi256EEESI_EEENS_12float_e4m3_tEPNS6_IJlSE_NSC_ILi0EEEEEESL_SO_NS5_8TiledMMAINS5_8MMA_AtomIJNS5_4SM904GMMA31MMA_64x256x32_F32E4M3E4M3_SS_TNILNSS_7ScaleInE1ELSU_1EEEEEENS5_6LayoutINS6_IJSE_SE_SE_EEENS6_IJSM_SM_SM_EEEEENS6_IJNS5_10UnderscoreES11_S11_EEEEENS5_13SM90_TMA_LOADENS5_14ComposedLayoutINS5_7SwizzleILi3ELi4ELi3EEENS5_18smem_ptr_flag_bitsILi8EEENSX_INS6_IJNSC_ILi8EEESI_EEENS6_IJSI_SE_EEEEEEEvNS5_8identityENS5_23SM90_TMA_LOAD_MULTICASTES1E_vS1F_EENS_8epilogue10collective18CollectiveEpilogueINS1I_30Sm90PtrArrayTmaWarpSpecializedILi4ELi2ELi16ELb1ELb0ELi2EEEJSK_NS6_IJNSC_ILi64EEENSC_ILi32EEEEEENS_6half_tEPNS6_IJSE_lSM_EEES1Q_S1S_NS1I_6fusion15FusionCallbacksIS1M_NS1T_17LinearCombinationIS1Q_fS1Q_fLNS_15FloatRoundStyleE2EEESK_S1P_JEEES14_NS15_IS17_NS18_ILi16EEENSX_INS6_IJS1N_S1A_EEENS6_IJSE_S1N_EEEEEEENS5_17SM75_U16x8_LDSM_TENS5_14SM90_TMA_STOREES23_NS5_17SM90_U16x8_STSM_TENS5_9Copy_AtomIJNS5_17SM90_U32x4_STSM_NES1Q_EEEvEEEvvEEEEvNT_6ParamsE)
        /*002c*/ 	.word	0x00000808
.L_21:


//--------------------- .nv.compat                --------------------------
	.section	.nv.compat,"",@"SHT_CUDA_COMPAT_INFO"
	.align	4
        /*0000*/ 	.byte	0x02, 0x09, 0x01, 0x00, 0x02, 0x02, 0x04, 0x00, 0x02, 0x05, 0x05, 0x00, 0x03, 0x07, 0x01, 0x01
        /*0010*/ 	.byte	0x02, 0x03, 0x03, 0x00, 0x02, 0x06, 0x01, 0x00, 0x04, 0x0b, 0x08, 0x00, 0x00, 0x00, 0x00, 0x00
        /*0020*/ 	.byte	0x00, 0x00, 0x00, 0x00


//--------------------- .nv.info._ZN7cutlass13device_kernelINS_4gemm6kernel13GemmUniversalINS1_17GroupProblemShapeIN4cute5tupleIJiiiEEEEENS1_10collective13CollectiveMmaINS1_39MainloopSm90ArrayTmaGmmaWarpSpecializedILi4ENS6_IJNS5_1CILi2EEENSC_ILi1EEESE_EEENS1_52KernelPtrArrayTmaWarpSpecializedPingpongFP8FastAccumEEENS6_IJNSC_ILi128EEENSC_ILi256EEESI_EEENS_12float_e4m3_tEPNS6_IJlSE_NSC_ILi0EEEEEESL_SO_NS5_8TiledMMAINS5_8MMA_AtomIJNS5_4SM904GMMA31MMA_64x256x32_F32E4M3E4M3_SS_TNILNSS_7ScaleInE1ELSU_1EEEEEENS5_6LayoutINS6_IJSE_SE_SE_EEENS6_IJSM_SM_SM_EEEEENS6_IJNS5_10UnderscoreES11_S11_EEEEENS5_13SM90_TMA_LOADENS5_14ComposedLayoutINS5_7SwizzleILi3ELi4ELi3EEENS5_18smem_ptr_flag_bitsILi8EEENSX_INS6_IJNSC_ILi8EEESI_EEENS6_IJSI_SE_EEEEEEEvNS5_8identityENS5_23SM90_TMA_LOAD_MULTICASTES1E_vS1F_EENS_8epilogue10collective18CollectiveEpilogueINS1I_30Sm90PtrArrayTmaWarpSpecializedILi4ELi2ELi16ELb1ELb0ELi2EEEJSK_NS6_IJNSC_ILi64EEENSC_ILi32EEEEEENS_6half_tEPNS6_IJSE_lSM_EEES1Q_S1S_NS1I_6fusion15FusionCallbacksIS1M_NS1T_17LinearCombinationIS1Q_fS1Q_fLNS_15FloatRoundStyleE2EEESK_S1P_JEEES14_NS15_IS17_NS18_ILi16EEENSX_INS6_IJS1N_S1A_EEENS6_IJSE_S1N_EEEEEEENS5_17SM75_U16x8_LDSM_TENS5_14SM90_TMA_STOREES23_NS5_17SM90_U16x8_STSM_TENS5_9Copy_AtomIJNS5_17SM90_U32x4_STSM_NES1Q_EEEvEEEvvEEEEvNT_6ParamsE --------------------------
	.section	.nv.info._ZN7cutlass13device_kernelINS_4gemm6kernel13GemmUniversalINS1_17GroupProblemShapeIN4cute5tupleIJiiiEEEEENS1_10collective13CollectiveMmaINS1_39MainloopSm90ArrayTmaGmmaWarpSpecializedILi4ENS6_IJNS5_1CILi2EEENSC_ILi1EEESE_EEENS1_52KernelPtrArrayTmaWarpSpecializedPingpongFP8FastAccumEEENS6_IJNSC_ILi128EEENSC_ILi256EEESI_EEENS_12float_e4m3_tEPNS6_IJlSE_NSC_ILi0EEEEEESL_SO_NS5_8TiledMMAINS5_8MMA_AtomIJNS5_4SM904GMMA31MMA_64x256x32_F32E4M3E4M3_SS_TNILNSS_7ScaleInE1ELSU_1EEEEEENS5_6LayoutINS6_IJSE_SE_SE_EEENS6_IJSM_SM_SM_EEEEENS6_IJNS5_10UnderscoreES11_S11_EEEEENS5_13SM90_TMA_LOADENS5_14ComposedLayoutINS5_7SwizzleILi3ELi4ELi3EEENS5_18smem_ptr_flag_bitsILi8EEENSX_INS6_IJNSC_ILi8EEESI_EEENS6_IJSI_SE_EEEEEEEvNS5_8identityENS5_23SM90_TMA_LOAD_MULTICASTES1E_vS1F_EENS_8epilogue10collective18CollectiveEpilogueINS1I_30Sm90PtrArrayTmaWarpSpecializedILi4ELi2ELi16ELb1ELb0ELi2EEEJSK_NS6_IJNSC_ILi64EEENSC_ILi32EEEEEENS_6half_tEPNS6_IJSE_lSM_EEES1Q_S1S_NS1I_6fusion15FusionCallbacksIS1M_NS1T_17LinearCombinationIS1Q_fS1Q_fLNS_15FloatRoundStyleE2EEESK_S1P_JEEES14_NS15_IS17_NS18_ILi16EEENSX_INS6_IJS1N_S1A_EEENS6_IJSE_S1N_EEEEEEENS5_17SM75_U16x8_LDSM_TENS5_14SM90_TMA_STOREES23_NS5_17SM90_U16x8_STSM_TENS5_9Copy_AtomIJNS5_17SM90_U32x4_STSM_NES1Q_EEEvEEEvvEEEEvNT_6ParamsE,"",@"SHT_CUDA_INFO"
	.sectionflags	@""
	.align	4


	//----- nvinfo : EIATTR_CUDA_API_VERSION
	.align		4
        /*0000*/ 	.byte	0x04, 0x37
        /*0002*/ 	.short	(.L_23 - .L_22)
.L_22:
        /*0004*/ 	.word	0x00000082


	//----- nvinfo : EIATTR_KPARAM_INFO
	.align		4
.L_23:
        /*0008*/ 	.byte	0x04, 0x17
        /*000a*/ 	.short	(.L_25 - .L_24)
.L_24:
        /*000c*/ 	.word	0x00000000
        /*0010*/ 	.short	0x0000
        /*0012*/ 	.short	0x0070
        /*0014*/ 	.byte	0x00, 0xf0, 0x01, 0x1c


	//----- nvinfo : EIATTR_SPARSE_MMA_MASK
	.align		4
.L_25:
        /*0018*/ 	.byte	0x03, 0x50
        /*001a*/ 	.short	0x0000


	//----- nvinfo : EIATTR_MAXREG_COUNT
	.align		4
        /*001c*/ 	.byte	0x03, 0x1b
        /*001e*/ 	.short	0x00a8


	//----- nvinfo : EIATTR_NUM_BARRIERS
	.align		4
        /*0020*/ 	.byte	0x02, 0x4c
        /*0022*/ 	.byte	0x02
	.zero		1


	//----- nvinfo : EIATTR_EXTERNS
	.align		4
        /*0024*/ 	.byte	0x04, 0x0f
        /*0026*/ 	.short	(.L_27 - .L_26)


	//   ....[0]....
	.align		4
.L_26:
        /*0028*/ 	.word	index@(__assertfail)


	//----- nvinfo : EIATTR_ANNOTATIONS
	.align		4
.L_27:
        /*002c*/ 	.byte	0x04, 0x55
        /*002e*/ 	.short	(.L_29 - .L_28)


	//   ....[0]....
.L_28:
        /*0030*/ 	.word	0x00000001
        /*0034*/ 	.byte	0x40, 0x30, 0x00, 0x00, 0x01, 0x00, 0x00, 0x00, 0x80, 0x32, 0x00, 0x00, 0x01, 0x00, 0x00, 0x00
        /* <DEDUP_REMOVED lines=797> */
        /*3214*/ 	.byte	0x90, 0x7a, 0x01, 0x00


	//----- nvinfo : EIATTR_MERCURY_ISA_VERSION
	.align		4
.L_29:
        /*3218*/ 	.byte	0x03, 0x5f
        /*321a*/ 	.short	0x0101


	//----- nvinfo : EIATTR_INT_WARP_WIDE_INSTR_OFFSETS
	.align		4
        /*321c*/ 	.byte	0x04, 0x31
        /*321e*/ 	.short	(.L_31 - .L_30)


	//   ....[0]....
.L_30:
        /*3220*/ 	.word	0x00001350


	//   ....[1]....
        /*3224*/ 	.word	0x00001370


	//   ....[2]....
        /*3228*/ 	.word	0x000014e0


	//   ....[3]....
        /*322c*/ 	.word	0x000014f0


	//   ....[4]....
        /*3230*/ 	.word	0x00001540


	//   ....[5]....
        /*3234*/ 	.word	0x00001580


	//   ....[6]....
        /*3238*/ 	.word	0x000015d0


	//   ....[7]....
        /*323c*/ 	.word	0x000015f0


	//----- nvinfo : EIATTR_COOP_GROUP_MASK_REGIDS
	.align		4
.L_31:
        /*3240*/ 	.byte	0x04, 0x29
        /*3242*/ 	.short	(.L_33 - .L_32)


	//   ....[0]....
.L_32:
        /*3244*/ 	.word	0xffffffff


	//   ....[1]....
        /*3248*/ 	.word	0xffffffff


	//   ....[2]....
        /*324c*/ 	.word	0xffffffff


	//   ....[3]....
        /*3250*/ 	.word	0xffffffff


	//   ....[4]....
        /*3254*/ 	.word	0xffffffff


	//   ....[5]....
        /*3258*/ 	.word	0xffffffff


	//   ....[6]....
        /*325c*/ 	.word	0xffffffff


	//   ....[7]....
        /*3260*/ 	.word	0xffffffff


	//   ....[8]....
        /*3264*/ 	.word	0xffffffff


	//   ....[9]....
        /*3268*/ 	.word	0xffffffff


	//   ....[10]....
        /*326c*/ 	.word	0xffffffff


	//   ....[11]....
        /*3270*/ 	.word	0xffffffff


	//   ....[12]....
        /*3274*/ 	.word	0xffffffff


	//   ....[13]....
        /*3278*/ 	.word	0xffffffff


	//   ....[14]....
        /*327c*/ 	.word	0xffffffff


	//   ....[15]....
        /*3280*/ 	.word	0xffffffff


	//   ....[16]....
        /*3284*/ 	.word	0xffffffff


	//   ....[17]....
        /*3288*/ 	.word	0xffffffff


	//   ....[18]....
        /*328c*/ 	.word	0xffffffff


	//   ....[19]....
        /*3290*/ 	.word	0xffffffff


	//   ....[20]....
        /*3294*/ 	.word	0xffffffff


	//   ....[21]....
        /*3298*/ 	.word	0xffffffff


	//   ....[22]....
        /*329c*/ 	.word	0xffffffff


	//   ....[23]....
        /*32a0*/ 	.word	0xffffffff


	//   ....[24]....
        /*32a4*/ 	.word	0xffffffff


	//   ....[25]....
        /*32a8*/ 	.word	0xffffffff


	//   ....[26]....
        /*32ac*/ 	.word	0xffffffff


	//   ....[27]....
        /*32b0*/ 	.word	0xffffffff


	//   ....[28]....
        /*32b4*/ 	.word	0xffffffff


	//   ....[29]....
        /*32b8*/ 	.word	0xffffffff


	//   ....[30]....
        /*32bc*/ 	.word	0xffffffff


	//   ....[31]....
        /*32c0*/ 	.word	0xffffffff


	//   ....[32]....
        /*32c4*/ 	.word	0xffffffff


	//   ....[33]....
        /*32c8*/ 	.word	0xffffffff


	//   ....[34]....
        /*32cc*/ 	.word	0xffffffff


	//   ....[35]....
        /*32d0*/ 	.word	0xffffffff


	//   ....[36]....
        /*32d4*/ 	.word	0xffffffff


	//   ....[37]....
        /*32d8*/ 	.word	0xffffffff


	//   ....[38]....
        /*32dc*/ 	.word	0xffffffff


	//   ....[39]....
        /*32e0*/ 	.word	0xffffffff


	//   ....[40]....
        /*32e4*/ 	.word	0xffffffff


	//   ....[41]....
        /*32e8*/ 	.word	0xffffffff


	//   ....[42]....
        /*32ec*/ 	.word	0xffffffff


	//   ....[43]....
        /*32f0*/ 	.word	0xffffffff


	//   ....[44]....
        /*32f4*/ 	.word	0xffffffff


	//   ....[45]....
        /*32f8*/ 	.word	0xffffffff


	//   ....[46]....
        /*32fc*/ 	.word	0xffffffff


	//   ....[47]....
        /*3300*/ 	.word	0xffffffff


	//   ....[48]....
        /*3304*/ 	.word	0xffffffff


	//   ....[49]....
        /*3308*/ 	.word	0xffffffff


	//   ....[50]....
        /*330c*/ 	.word	0xffffffff


	//   ....[51]....
        /*3310*/ 	.word	0xffffffff


	//   ....[52]....
        /*3314*/ 	.word	0xffffffff


	//   ....[53]....
        /*3318*/ 	.word	0xffffffff


	//   ....[54]....
        /*331c*/ 	.word	0xffffffff


	//   ....[55]....
        /*3320*/ 	.word	0xffffffff


	//   ....[56]....
        /*3324*/ 	.word	0xffffffff


	//   ....[57]....
        /*3328*/ 	.word	0xffffffff


	//   ....[58]....
        /*332c*/ 	.word	0xffffffff


	//   ....[59]....
        /*3330*/ 	.word	0xffffffff


	//   ....[60]....
        /*3334*/ 	.word	0xffffffff


	//   ....[61]....
        /*3338*/ 	.word	0xffffffff


	//   ....[62]....
        /*333c*/ 	.word	0xffffffff


	//   ....[63]....
        /*3340*/ 	.word	0xffffffff


	//   ....[64]....
        /*3344*/ 	.word	0xffffffff


	//   ....[65]....
        /*3348*/ 	.word	0xffffffff


	//   ....[66]....
        /*334c*/ 	.word	0xffffffff


	//   ....[67]....
        /*3350*/ 	.word	0xffffffff


	//   ....[68]....
        /*3354*/ 	.word	0xffffffff


	//   ....[69]....
        /*3358*/ 	.word	0xffffffff


	//   ....[70]....
        /*335c*/ 	.word	0xffffffff


	//   ....[71]....
        /*3360*/ 	.word	0xffffffff


	//   ....[72]....
        /*3364*/ 	.word	0xffffffff


	//   ....[73]....
        /*3368*/ 	.word	0xffffffff


	//   ....[74]....
        /*336c*/ 	.word	0xffffffff


	//   ....[75]....
        /*3370*/ 	.word	0xffffffff


	//   ....[76]....
        /*3374*/ 	.word	0xffffffff


	//   ....[77]....
        /*3378*/ 	.word	0xffffffff


	//   ....[78]....
        /*337c*/ 	.word	0xffffffff


	//   ....[79]....
        /*3380*/ 	.word	0x0500000f


	//----- nvinfo : EIATTR_COOP_GROUP_INSTR_OFFSETS
	.align		4
.L_33:
        /*3384*/ 	.byte	0x04, 0x28
        /*3386*/ 	.short	(.L_35 - .L_34)


	//   ....[0]....
.L_34:
        /*3388*/ 	.word	0x00000810


	//   ....[1]....
        /*338c*/ 	.word	0x00000890


	//   ....[2]....
        /*3390*/ 	.word	0x00000d30


	//   ....[3]....
        /*3394*/ 	.word	0x00000f30


	//   ....[4]....
        /*3398*/ 	.word	0x00001190


	//   ....[5]....
        /*339c*/ 	.word	0x000011d0


	//   ....[6]....
        /*33a0*/ 	.word	0x000016b0


	//   ....[7]....
        /*33a4*/ 	.word	0x00001df0


	//   ....[8]....
        /*33a8*/ 	.word	0x00001e20


	//   ....[9]....
        /*33ac*/ 	.word	0x00001ea0


	//   ....[10]....
        /*33b0*/ 	.word	0x00001eb0


	//   ....[11]....
        /*33b4*/ 	.word	0x00001ef0


	//   ....[12]....
        /*33b8*/ 	.word	0x00001f10


	//   ....[13]....
        /*33bc*/ 	.word	0x00001f50


	//   ....[14]....
        /*33c0*/ 	.word	0x00001f70


	//   ....[15]....
        /*33c4*/ 	.word	0x00001fb0


	//   ....[16]....
        /*33c8*/ 	.word	0x00001fd0


	//   ....[17]....
        /*33cc*/ 	.word	0x00002040


	//   ....[18]....
        /*33d0*/ 	.word	0x00002160


	//   ....[19]....
        /*33d4*/ 	.word	0x000021e0


	//   ....[20]....
        /*33d8*/ 	.word	0x000027c0


	//   ....[21]....
        /*33dc*/ 	.word	0x000027d0


	//   ....[22]....
        /*33e0*/ 	.word	0x00002820


	//   ....[23]....
        /*33e4*/ 	.word	0x00002830


	//   ....[24]....
        /*33e8*/ 	.word	0x00002880


	//   ....[25]....
        /*33ec*/ 	.word	0x00002890


	//   ....[26]....
        /*33f0*/ 	.word	0x000028e0


	//   ....[27]....
        /*33f4*/ 	.word	0x000028f0


	//   ....[28]....
        /*33f8*/ 	.word	0x00002940


	//   ....[29]....
        /*33fc*/ 	.word	0x00002950


	//   ....[30]....
        /*3400*/ 	.word	0x000029e0


	//   ....[31]....
        /*3404*/ 	.word	0x00002a50


	//   ....[32]....
        /*3408*/ 	.word	0x00002ae0


	//   ....[33]....
        /*340c*/ 	.word	0x00002b00


	//   ....[34]....
        /*3410*/ 	.word	0x00002b10


	//   ....[35]....
        /*3414*/ 	.word	0x00002b20


	//   ....[36]....
        /*3418*/ 	.word	0x00002b30


	//   ....[37]....
        /*341c*/ 	.word	0x00002b40


	//   ....[38]....
        /*3420*/ 	.word	0x000033c0


	//   ....[39]....
        /*3424*/ 	.word	0x00003660


	//   ....[40]....
        /*3428*/ 	.word	0x000039d0


	//   ....[41]....
        /*342c*/ 	.word	0x00013a20


	//   ....[42]....
        /*3430*/ 	.word	0x00013e40


	//   ....[43]....
        /*3434*/ 	.word	0x000141e0


	//   ....[44]....
        /*3438*/ 	.word	0x00015f50


	//   ....[45]....
        /*343c*/ 	.word	0x00016680


	//   ....[46]....
        /*3440*/ 	.word	0x00016af0


	//   ....[47]....
        /*3444*/ 	.word	0x00017920


	//   ....[48]....
        /*3448*/ 	.word	0x00018770


	//   ....[49]....
        /*344c*/ 	.word	0x00018790


	//   ....[50]....
        /*3450*/ 	.word	0x000187e0


	//   ....[51]....
        /*3454*/ 	.word	0x00018800


	//   ....[52]....
        /*3458*/ 	.word	0x00018840


	//   ....[53]....
        /*345c*/ 	.word	0x00018870


	//   ....[54]....
        /*3460*/ 	.word	0x000188b0


	//   ....[55]....
        /*3464*/ 	.word	0x000188e0


	//   ....[56]....
        /*3468*/ 	.word	0x00018920


	//   ....[57]....
        /*346c*/ 	.word	0x00018950


	//   ....[58]....
        /*3470*/ 	.word	0x000189e0


	//   ....[59]....
        /*3474*/ 	.word	0x00018b00


	//   ....[60]....
        /*3478*/ 	.word	0x00018b20


	//   ....[61]....
        /*347c*/ 	.word	0x00019180


	//   ....[62]....
        /*3480*/ 	.word	0x00019190


	//   ....[63]....
        /*3484*/ 	.word	0x000191e0


	//   ....[64]....
        /*3488*/ 	.word	0x000191f0


	//   ....[65]....
        /*348c*/ 	.word	0x00019240


	//   ....[66]....
        /*3490*/ 	.word	0x00019250


	//   ....[67]....
        /*3494*/ 	.word	0x000192a0


	//   ....[68]....
        /*3498*/ 	.word	0x000192b0


	//   ....[69]....
        /*349c*/ 	.word	0x00019300


	//   ....[70]....
        /*34a0*/ 	.word	0x00019310


	//   ....[71]....
        /*34a4*/ 	.word	0x000193a0


	//   ....[72]....
        /*34a8*/ 	.word	0x00019410


	//   ....[73]....
        /*34ac*/ 	.word	0x000194a0


	//   ....[74]....
        /*34b0*/ 	.word	0x000194c0


	//   ....[75]....
        /*34b4*/ 	.word	0x000194d0


	//   ....[76]....
        /*34b8*/ 	.word	0x000194e0


	//   ....[77]....
        /*34bc*/ 	.word	0x000194f0


	//   ....[78]....
        /*34c0*/ 	.word	0x00019500


	//   ....[79]....
        /*34c4*/ 	.word	0x0001b3d0


	//----- nvinfo : EIATTR_REG_RECONFIG
	.align		4
.L_35:
        /*34c8*/ 	.byte	0x01, 0x54
	.zero		2


	//----- nvinfo : EIATTR_SYSCALL_OFFSETS
	.align		4
        /*34cc*/ 	.byte	0x04, 0x46
        /*34ce*/ 	.short	(.L_37 - .L_36)


	//   ....[0]....
.L_36:
        /*34d0*/ 	.word	0x0000ce20


	//   ....[1]....
        /*34d4*/ 	.word	0x0000cf10


	//----- nvinfo : EIATTR_MBARRIER_INSTR_OFFSETS
	.align		4
.L_37:
        /*34d8*/ 	.byte	0x04, 0x39
        /*34da*/ 	.short	(.L_39 - .L_38)


	//   ....[0]....
.L_38:
        /*34dc*/ 	.word	0x00000c10
        /*34e0*/ 	.word	0x000000ff
        /*34e4*/ 	.word	0x00034400
        /*34e8*/ 	.short	0x0100
        /*34ea*/ 	.byte	0x0b
	.zero		1


	//   ....[1]....
        /*34ec*/ 	.word	0x00000c20
        /*34f0*/ 	.word	0x000000ff
        /*34f4*/ 	.word	0x00034440
        /*34f8*/ 	.short	0x0100
        /*34fa*/ 	.byte	0x0b
	.zero		1


	//   ....[2]....
        /*34fc*/ 	.word	0x00000c30
        /*3500*/ 	.word	0x000000ff
        /*3504*/ 	.word	0x00034408
        /*3508*/ 	.short	0x0100
        /*350a*/ 	.byte	0x0b
	.zero		1


	//   ....[3]....
        /*350c*/ 	.word	0x00000c40
        /*3510*/ 	.word	0x000000ff
        /*3514*/ 	.word	0x00034448
        /*3518*/ 	.short	0x0100
        /*351a*/ 	.byte	0x0b
	.zero		1


	//   ....[4]....
        /*351c*/ 	.word	0x00000c50
        /*3520*/ 	.word	0x000000ff
        /*3524*/ 	.word	0x00034410
        /*3528*/ 	.short	0x0100
        /*352a*/ 	.byte	0x0b
	.zero		1


	//   ....[5]....
        /*352c*/ 	.word	0x00000c60
        /*3530*/ 	.word	0x000000ff
        /*3534*/ 	.word	0x00034450
        /*3538*/ 	.short	0x0100
        /*353a*/ 	.byte	0x0b
	.zero		1


	//   ....[6]....
        /*353c*/ 	.word	0x00000c70
        /*3540*/ 	.word	0x000000ff
        /*3544*/ 	.word	0x00034418
        /*3548*/ 	.short	0x0100
        /*354a*/ 	.byte	0x0b
	.zero		1


	//   ....[7]....
        /*354c*/ 	.word	0x00000c80
        /*3550*/ 	.word	0x000000ff
        /*3554*/ 	.word	0x00034458
        /*3558*/ 	.short	0x0100
        /*355a*/ 	.byte	0x0b
	.zero		1


	//   ....[8]....
        /*355c*/ 	.word	0x00000c90
        /*3560*/ 	.word	0x000000ff
        /*3564*/ 	.word	0x00034420
        /*3568*/ 	.short	0x0100
        /*356a*/ 	.byte	0x0b
	.zero		1


	//   ....[9]....
        /*356c*/ 	.word	0x00000ca0
        /*3570*/ 	.word	0x000000ff
        /*3574*/ 	.word	0x00034460
        /*3578*/ 	.short	0x0100
        /*357a*/ 	.byte	0x0b
	.zero		1


	//   ....[10]....
        /*357c*/ 	.word	0x00000cb0
        /*3580*/ 	.word	0x000000ff
        /*3584*/ 	.word	0x00034428
        /*3588*/ 	.short	0x0100
        /*358a*/ 	.byte	0x0b
	.zero		1


	//   ....[11]....
        /*358c*/ 	.word	0x00000cc0
        /*3590*/ 	.word	0x000000ff
        /*3594*/ 	.word	0x00034468
        /*3598*/ 	.short	0x0100
        /*359a*/ 	.byte	0x0b
	.zero		1


	//   ....[12]....
        /*359c*/ 	.word	0x00000cd0
        /*35a0*/ 	.word	0x000000ff
        /*35a4*/ 	.word	0x00034430
        /*35a8*/ 	.short	0x0100
        /*35aa*/ 	.byte	0x0b
	.zero		1


	//   ....[13]....
        /*35ac*/ 	.word	0x00000ce0
        /*35b0*/ 	.word	0x000000ff
        /*35b4*/ 	.word	0x00034470
        /*35b8*/ 	.short	0x0100
        /*35ba*/ 	.byte	0x0b
	.zero		1


	//   ....[14]....
        /*35bc*/ 	.word	0x00000cf0
        /*35c0*/ 	.word	0x000000ff
        /*35c4*/ 	.word	0x00034438
        /*35c8*/ 	.short	0x0100
        /*35ca*/ 	.byte	0x0b
	.zero		1


	//   ....[15]....
        /*35cc*/ 	.word	0x00000d00
        /*35d0*/ 	.word	0x000000ff
        /*35d4*/ 	.word	0x00034478
        /*35d8*/ 	.short	0x0100
        /*35da*/ 	.byte	0x0b
	.zero		1


	//   ....[16]....
        /*35dc*/ 	.word	0x00000ea0
        /*35e0*/ 	.word	0x000000ff
        /*35e4*/ 	.word	0x00034480
        /*35e8*/ 	.short	0x0100
        /*35ea*/ 	.byte	0x0b
	.zero		1


	//   ....[17]....
        /*35ec*/ 	.word	0x00000eb0
        /*35f0*/ 	.word	0x000000ff
        /*35f4*/ 	.word	0x000344a0
        /*35f8*/ 	.short	0x0100
        /*35fa*/ 	.byte	0x0b
	.zero		1


	//   ....[18]....
        /*35fc*/ 	.word	0x00000ec0
        /*3600*/ 	.word	0x000000ff
        /*3604*/ 	.word	0x00034488
        /*3608*/ 	.short	0x0100
        /*360a*/ 	.byte	0x0b
	.zero		1


	//   ....[19]....
        /*360c*/ 	.word	0x00000ed0
        /*3610*/ 	.word	0x000000ff
        /*3614*/ 	.word	0x000344a8
        /*3618*/ 	.short	0x0100
        /*361a*/ 	.byte	0x0b
	.zero		1


	//   ....[20]....
        /*361c*/ 	.word	0x00000ee0
        /*3620*/ 	.word	0x000000ff
        /*3624*/ 	.word	0x00034490
        /*3628*/ 	.short	0x0100
        /*362a*/ 	.byte	0x0b
	.zero		1


	//   ....[21]....
        /*362c*/ 	.word	0x00000ef0
        /*3630*/ 	.word	0x000000ff
        /*3634*/ 	.word	0x000344b0
        /*3638*/ 	.short	0x0100
        /*363a*/ 	.byte	0x0b
	.zero		1


	//   ....[22]....
        /*363c*/ 	.word	0x00000f00
        /*3640*/ 	.word	0x000000ff
        /*3644*/ 	.word	0x00034498
        /*3648*/ 	.short	0x0100
        /*364a*/ 	.byte	0x0b
	.zero		1


	//   ....[23]....
        /*364c*/ 	.word	0x00000f10
        /*3650*/ 	.word	0x000000ff
        /*3654*/ 	.word	0x000344b8
        /*3658*/ 	.short	0x0100
        /*365a*/ 	.byte	0x0b
	.zero		1


	//   ....[24]....
        /*365c*/ 	.word	0x00001100
        /*3660*/ 	.word	0x000000ff
        /*3664*/ 	.word	0x000344c0
        /*3668*/ 	.short	0x0100
        /*366a*/ 	.byte	0x06
	.zero		1


	//   ....[25]....
        /*366c*/ 	.word	0x00001110
        /*3670*/ 	.word	0x000000ff
        /*3674*/ 	.word	0x000344e0
        /*3678*/ 	.short	0x0100
        /*367a*/ 	.byte	0x06
	.zero		1


	//   ....[26]....
        /*367c*/ 	.word	0x00001120
        /*3680*/ 	.word	0x000000ff
        /*3684*/ 	.word	0x000344c8
        /*3688*/ 	.short	0x0100
        /*368a*/ 	.byte	0x06
	.zero		1


	//   ....[27]....
        /*368c*/ 	.word	0x00001130
        /*3690*/ 	.word	0x000000ff
        /*3694*/ 	.word	0x000344e8
        /*3698*/ 	.short	0x0100
        /*369a*/ 	.byte	0x06
	.zero		1


	//   ....[28]....
        /*369c*/ 	.word	0x00001140
        /*36a0*/ 	.word	0x000000ff
        /*36a4*/ 	.word	0x000344d0
        /*36a8*/ 	.short	0x0100
        /*36aa*/ 	.byte	0x06
	.zero		1


	//   ....[29]....
        /*36ac*/ 	.word	0x00001150
        /*36b0*/ 	.word	0x000000ff
        /*36b4*/ 	.word	0x000344f0
        /*36b8*/ 	.short	0x0100
        /*36ba*/ 	.byte	0x06
	.zero		1


	//   ....[30]....
        /*36bc*/ 	.word	0x00001160
        /*36c0*/ 	.word	0x000000ff
        /*36c4*/ 	.word	0x000344d8
        /*36c8*/ 	.short	0x0100
        /*36ca*/ 	.byte	0x06
	.zero		1


	//   ....[31]....
        /*36cc*/ 	.word	0x00001170
        /*36d0*/ 	.word	0x000000ff
        /*36d4*/ 	.word	0x000344f8
        /*36d8*/ 	.short	0x0100
        /*36da*/ 	.byte	0x06
	.zero		1


	//   ....[32]....
        /*36dc*/ 	.word	0x00001530
        /*36e0*/ 	.word	0x000000ff
        /*36e4*/ 	.word	0x00034500
        /*36e8*/ 	.short	0x0100
        /*36ea*/ 	.byte	0x06
	.zero		1


	//   ....[33]....
        /*36ec*/ 	.word	0x00001570
        /*36f0*/ 	.word	0x000000ff
        /*36f4*/ 	.word	0x00034508
        /*36f8*/ 	.short	0x0100
        /*36fa*/ 	.byte	0x06
	.zero		1


	//   ....[34]....
        /*36fc*/ 	.word	0x000015c0
        /*3700*/ 	.word	0x000000ff
        /*3704*/ 	.word	0x00034510
        /*3708*/ 	.short	0x0100
        /*370a*/ 	.byte	0x0b
	.zero		1


	//   ....[35]....
        /*370c*/ 	.word	0x000015e0
        /*3710*/ 	.word	0x000000ff
        /*3714*/ 	.word	0x00034518
        /*3718*/ 	.short	0x0100
        /*371a*/ 	.byte	0x0b
	.zero		1


	//   ....[36]....
        /*371c*/ 	.word	0x00001650
        /*3720*/ 	.word	0x000000ff
        /*3724*/ 	.word	0x00034520
        /*3728*/ 	.short	0x0100
        /*372a*/ 	.byte	0x0b
	.zero		1


	//   ....[37]....
        /*372c*/ 	.word	0x00001660
        /*3730*/ 	.word	0x000000ff
        /*3734*/ 	.word	0x00034528
        /*3738*/ 	.short	0x0100
        /*373a*/ 	.byte	0x0b
	.zero		1


	//   ....[38]....
        /*373c*/ 	.word	0x00003110
        /*3740*/ 	.word	0x000000ff
        /*3744*/ 	.word	0x00034400
        /*3748*/ 	.short	0x010a
        /*374a*/ 	.byte	0x0b
	.zero		1


	//   ....[39]....
        /*374c*/ 	.word	0x000031f0
        /*3750*/ 	.word	0x000000ff
        /*3754*/ 	.word	0x00000000
        /*3758*/ 	.short	0x0101
        /*375a*/ 	.byte	0x0b
	.zero		1


	//   ....[40]....
        /*375c*/ 	.word	0x00003e10
        /*3760*/ 	.word	0x00000008
        /*3764*/ 	.word	0x00000000
        /*3768*/ 	.short	0x010a
        /*376a*/ 	.byte	0x2f
	.zero		1


	//   ....[41]....
        /*376c*/ 	.word	0x00004b40
        /*3770*/ 	.word	0x000000ff
        /*3774*/ 	.word	0x00034480
        /*3778*/ 	.short	0x010a
        /*377a*/ 	.byte	0x04
	.zero		1


	//   ....[42]....
        /*377c*/ 	.word	0x00004b80
        /*3780*/ 	.word	0x000000ff
        /*3784*/ 	.word	0x00034480
        /*3788*/ 	.short	0x010a
        /*378a*/ 	.byte	0x04
	.zero		1


	//   ....[43]....
        /*378c*/ 	.word	0x00008460
        /*3790*/ 	.word	0x000000ff
        /*3794*/ 	.word	0x00034480
        /*3798*/ 	.short	0x010a
        /*379a*/ 	.byte	0x04
	.zero		1


	//   ....[44]....
        /*379c*/ 	.word	0x000084a0
        /*37a0*/ 	.word	0x000000ff
        /*37a4*/ 	.word	0x00034480
        /*37a8*/ 	.short	0x010a
        /*37aa*/ 	.byte	0x04
	.zero		1


	//   ....[45]....
        /*37ac*/ 	.word	0x0000c900
        /*37b0*/ 	.word	0x00000004
        /*37b4*/ 	.word	0x00000000
        /*37b8*/ 	.short	0x0101
        /*37ba*/ 	.byte	0x3f
	.zero		1


	//   ....[46]....
        /*37bc*/ 	.word	0x0000ca10
        /*37c0*/ 	.word	0x00000000
        /*37c4*/ 	.word	0x00000000
        /*37c8*/ 	.short	0x0101
        /*37ca*/ 	.byte	0x33
	.zero		1


	//   ....[47]....
        /*37cc*/ 	.word	0x0000caf0
        /*37d0*/ 	.word	0x00000000
        /*37d4*/ 	.word	0x00000000
        /*37d8*/ 	.short	0x0101
        /*37da*/ 	.byte	0x3f
	.zero		1


	//   ....[48]....
        /*37dc*/ 	.word	0x0000cb50
        /*37e0*/ 	.word	0x00000008
        /*37e4*/ 	.word	0x00000010
        /*37e8*/ 	.short	0x010a
        /*37ea*/ 	.byte	0x2f
	.zero		1


	//   ....[49]....
        /*37ec*/ 	.word	0x0000d2b0
        /*37f0*/ 	.word	0x000000ff
        /*37f4*/ 	.word	0x000344c0
        /*37f8*/ 	.short	0x010a
        /*37fa*/ 	.byte	0x32
	.zero		1


	//   ....[50]....
        /*37fc*/ 	.word	0x0000d990
        /*3800*/ 	.word	0x000000ff
        /*3804*/ 	.word	0x000344c8
        /*3808*/ 	.short	0x010a
        /*380a*/ 	.byte	0x32
	.zero		1


	//   ....[51]....
        /*380c*/ 	.word	0x0000dee0
        /*3810*/ 	.word	0x000000ff
        /*3814*/ 	.word	0x00000000
        /*3818*/ 	.short	0x0101
        /*381a*/ 	.byte	0x07
	.zero		1


	//   ....[52]....
        /*381c*/ 	.word	0x0000df10
        /*3820*/ 	.word	0x000000ff
        /*3824*/ 	.word	0x000344d0
        /*3828*/ 	.short	0x010a
        /*382a*/ 	.byte	0x32
	.zero		1


	//   ....[53]....
        /*382c*/ 	.word	0x0000e560
        /*3830*/ 	.word	0x000000ff
        /*3834*/ 	.word	0x00000000
        /*3838*/ 	.short	0x0101
        /*383a*/ 	.byte	0x08
	.zero		1


	//   ....[54]....
        /*383c*/ 	.word	0x0000e590
        /*3840*/ 	.word	0x000000ff
        /*3844*/ 	.word	0x000344d8
        /*3848*/ 	.short	0x010a
        /*384a*/ 	.byte	0x32
	.zero		1


	//   ....[55]....
        /*384c*/ 	.word	0x0000eae0
        /*3850*/ 	.word	0x000000ff
        /*3854*/ 	.word	0x00000000
        /*3858*/ 	.short	0x0101
        /*385a*/ 	.byte	0x09
	.zero		1


	//   ....[56]....
        /*385c*/ 	.word	0x0000eb30
        /*3860*/ 	.word	0x000000ff
        /*3864*/ 	.word	0x000344c0
        /*3868*/ 	.short	0x010a
        /*386a*/ 	.byte	0x32
	.zero		1


	//   ....[57]....
        /*386c*/ 	.word	0x0000f180
        /*3870*/ 	.word	0x000000ff
        /*3874*/ 	.word	0x00000000
        /*3878*/ 	.short	0x0101
        /*387a*/ 	.byte	0x0a
	.zero		1


	//   ....[58]....
        /*387c*/ 	.word	0x0000f1b0
        /*3880*/ 	.word	0x000000ff
        /*3884*/ 	.word	0x000344c8
        /*3888*/ 	.short	0x010a
        /*388a*/ 	.byte	0x32
	.zero		1


	//   ....[59]....
        /*388c*/ 	.word	0x0000f6e0
        /*3890*/ 	.word	0x000000ff
        /*3894*/ 	.word	0x00000000
        /*3898*/ 	.short	0x0101
        /*389a*/ 	.byte	0x07
	.zero		1


	//   ....[60]....
        /*389c*/ 	.word	0x0000f710
        /*38a0*/ 	.word	0x000000ff
        /*38a4*/ 	.word	0x000344d0
        /*38a8*/ 	.short	0x010a
        /*38aa*/ 	.byte	0x32
	.zero		1


	//   ....[61]....
        /*38ac*/ 	.word	0x0000fd40
        /*38b0*/ 	.word	0x000000ff
        /*38b4*/ 	.word	0x00000000
        /*38b8*/ 	.short	0x0101
        /*38ba*/ 	.byte	0x08
	.zero		1


	//   ....[62]....
        /*38bc*/ 	.word	0x0000fd70
        /*38c0*/ 	.word	0x000000ff
        /*38c4*/ 	.word	0x000344d8
        /*38c8*/ 	.short	0x010a
        /*38ca*/ 	.byte	0x32
	.zero		1


	//   ....[63]....
        /*38cc*/ 	.word	0x000102a0
        /*38d0*/ 	.word	0x000000ff
        /*38d4*/ 	.word	0x00000000
        /*38d8*/ 	.short	0x0101
        /*38da*/ 	.byte	0x09
	.zero		1


	//   ....[64]....
        /*38dc*/ 	.word	0x000102d0
        /*38e0*/ 	.word	0x000000ff
        /*38e4*/ 	.word	0x000344c0
        /*38e8*/ 	.short	0x010a
        /*38ea*/ 	.byte	0x32
	.zero		1


	//   ....[65]....
        /*38ec*/ 	.word	0x00010900
        /*38f0*/ 	.word	0x000000ff
        /*38f4*/ 	.word	0x00000000
        /*38f8*/ 	.short	0x0101
        /*38fa*/ 	.byte	0x0a
	.zero		1


	//   ....[66]....
        /*38fc*/ 	.word	0x00010930
        /*3900*/ 	.word	0x000000ff
        /*3904*/ 	.word	0x000344c8
        /*3908*/ 	.short	0x010a
        /*390a*/ 	.byte	0x32
	.zero		1


	//   ....[67]....
        /*390c*/ 	.word	0x00010e60
        /*3910*/ 	.word	0x000000ff
        /*3914*/ 	.word	0x00000000
        /*3918*/ 	.short	0x0101
        /*391a*/ 	.byte	0x07
	.zero		1


	//   ....[68]....
        /*391c*/ 	.word	0x00010e90
        /*3920*/ 	.word	0x000000ff
        /*3924*/ 	.word	0x000344d0
        /*3928*/ 	.short	0x010a
        /*392a*/ 	.byte	0x32
	.zero		1


	//   ....[69]....
        /*392c*/ 	.word	0x000114c0
        /*3930*/ 	.word	0x000000ff
        /*3934*/ 	.word	0x00000000
        /*3938*/ 	.short	0x0101
        /*393a*/ 	.byte	0x08
	.zero		1


	//   ....[70]....
        /*393c*/ 	.word	0x000114f0
        /*3940*/ 	.word	0x000000ff
        /*3944*/ 	.word	0x000344d8
        /*3948*/ 	.short	0x010a
        /*394a*/ 	.byte	0x32
	.zero		1


	//   ....[71]....
        /*394c*/ 	.word	0x00011a20
        /*3950*/ 	.word	0x000000ff
        /*3954*/ 	.word	0x00000000
        /*3958*/ 	.short	0x0101
        /*395a*/ 	.byte	0x09
	.zero		1


	//   ....[72]....
        /*395c*/ 	.word	0x00011a50
        /*3960*/ 	.word	0x000000ff
        /*3964*/ 	.word	0x000344c0
        /*3968*/ 	.short	0x010a
        /*396a*/ 	.byte	0x32
	.zero		1


	//   ....[73]....
        /*396c*/ 	.word	0x00012080
        /*3970*/ 	.word	0x000000ff
        /*3974*/ 	.word	0x00000000
        /*3978*/ 	.short	0x0101
        /*397a*/ 	.byte	0x0a
	.zero		1


	//   ....[74]....
        /*397c*/ 	.word	0x000120b0
        /*3980*/ 	.word	0x000000ff
        /*3984*/ 	.word	0x000344c8
        /*3988*/ 	.short	0x010a
        /*398a*/ 	.byte	0x32
	.zero		1


	//   ....[75]....
        /*398c*/ 	.word	0x000125e0
        /*3990*/ 	.word	0x000000ff
        /*3994*/ 	.word	0x00000000
        /*3998*/ 	.short	0x0101
        /*399a*/ 	.byte	0x07
	.zero		1


	//   ....[76]....
        /*399c*/ 	.word	0x00012610
        /*39a0*/ 	.word	0x000000ff
        /*39a4*/ 	.word	0x000344d0
        /*39a8*/ 	.short	0x010a
        /*39aa*/ 	.byte	0x32
	.zero		1


	//   ....[77]....
        /*39ac*/ 	.word	0x00012c40
        /*39b0*/ 	.word	0x000000ff
        /*39b4*/ 	.word	0x00000000
        /*39b8*/ 	.short	0x0101
        /*39ba*/ 	.byte	0x08
	.zero		1


	//   ....[78]....
        /*39bc*/ 	.word	0x00012c70
        /*39c0*/ 	.word	0x000000ff
        /*39c4*/ 	.word	0x000344d8
        /*39c8*/ 	.short	0x010a
        /*39ca*/ 	.byte	0x32
	.zero		1


	//   ....[79]....
        /*39cc*/ 	.word	0x000131b0
        /*39d0*/ 	.word	0x000000ff
        /*39d4*/ 	.word	0x00000000
        /*39d8*/ 	.short	0x0101
        /*39da*/ 	.byte	0x09
	.zero		1


	//   ....[80]....
        /*39dc*/ 	.word	0x00013240
        /*39e0*/ 	.word	0x000000ff
        /*39e4*/ 	.word	0x00034400
        /*39e8*/ 	.short	0x010a
        /*39ea*/ 	.byte	0x04
	.zero		1


	//   ....[81]....
        /*39ec*/ 	.word	0x00013340
        /*39f0*/ 	.word	0x000000ff
        /*39f4*/ 	.word	0x00000000
        /*39f8*/ 	.short	0x0101
        /*39fa*/ 	.byte	0x04
	.zero		1


	//   ....[82]....
        /*39fc*/ 	.word	0x00013540
        /*3a00*/ 	.word	0x000000ff
        /*3a04*/ 	.word	0x00034400
        /*3a08*/ 	.short	0x010a
        /*3a0a*/ 	.byte	0x04
	.zero		1


	//   ....[83]....
        /*3a0c*/ 	.word	0x00013630
        /*3a10*/ 	.word	0x000000ff
        /*3a14*/ 	.word	0x00000000
        /*3a18*/ 	.short	0x0101
        /*3a1a*/ 	.byte	0x04
	.zero		1


	//   ....[84]....
        /*3a1c*/ 	.word	0x00013b10
        /*3a20*/ 	.word	0x000000ff
        /*3a24*/ 	.word	0x00000000
        /*3a28*/ 	.short	0x0101
        /*3a2a*/ 	.byte	0x0a
	.zero		1


	//   ....[85]....
        /*3a2c*/ 	.word	0x00013b40
        /*3a30*/ 	.word	0x00000000
        /*3a34*/ 	.word	0x00000000
        /*3a38*/ 	.short	0x0101
        /*3a3a*/ 	.byte	0x33
	.zero		1


	//   ....[86]....
        /*3a3c*/ 	.word	0x000142e0
        /*3a40*/ 	.word	0x000000ff
        /*3a44*/ 	.word	0x00034508
        /*3a48*/ 	.short	0x010a
        /*3a4a*/ 	.byte	0x06
	.zero		1


	//   ....[87]....
        /*3a4c*/ 	.word	0x00014410
        /*3a50*/ 	.word	0x000000ff
        /*3a54*/ 	.word	0x00034400
        /*3a58*/ 	.short	0x010a
        /*3a5a*/ 	.byte	0x07
	.zero		1


	//   ....[88]....
        /*3a5c*/ 	.word	0x00014530
        /*3a60*/ 	.word	0x000000ff
        /*3a64*/ 	.word	0x00000000
        /*3a68*/ 	.short	0x0101
        /*3a6a*/ 	.byte	0x07
	.zero		1


	//   ....[89]....
        /*3a6c*/ 	.word	0x00014720
        /*3a70*/ 	.word	0x000000ff
        /*3a74*/ 	.word	0x000344e0
        /*3a78*/ 	.short	0x010a
        /*3a7a*/ 	.byte	0x06
	.zero		1


	//   ....[90]....
        /*3a7c*/ 	.word	0x000147e0
        /*3a80*/ 	.word	0x000000ff
        /*3a84*/ 	.word	0x000344c0
        /*3a88*/ 	.short	0x010b
        /*3a8a*/ 	.byte	0x06
	.zero		1


	//   ....[91]....
        /*3a8c*/ 	.word	0x00014840
        /*3a90*/ 	.word	0x000000ff
        /*3a94*/ 	.word	0x00000000
        /*3a98*/ 	.short	0x0101
        /*3a9a*/ 	.byte	0x07
	.zero		1


	//   ....[92]....
        /*3a9c*/ 	.word	0x00014870
        /*3aa0*/ 	.word	0x000000ff
        /*3aa4*/ 	.word	0x000344e8
        /*3aa8*/ 	.short	0x010a
        /*3aaa*/ 	.byte	0x06
	.zero		1


	//   ....[93]....
        /*3aac*/ 	.word	0x00014950
        /*3ab0*/ 	.word	0x000000ff
        /*3ab4*/ 	.word	0x000344c8
        /*3ab8*/ 	.short	0x010b
        /*3aba*/ 	.byte	0x06
	.zero		1


	//   ....[94]....
        /*3abc*/ 	.word	0x000149c0
        /*3ac0*/ 	.word	0x000000ff
        /*3ac4*/ 	.word	0x00000000
        /*3ac8*/ 	.short	0x0101
        /*3aca*/ 	.byte	0x0e
	.zero		1


	//   ....[95]....
        /*3acc*/ 	.word	0x000149f0
        /*3ad0*/ 	.word	0x000000ff
        /*3ad4*/ 	.word	0x000344f0
        /*3ad8*/ 	.short	0x010a
        /*3ada*/ 	.byte	0x06
	.zero		1


	//   ....[96]....
        /*3adc*/ 	.word	0x00014ac0
        /*3ae0*/ 	.word	0x000000ff
        /*3ae4*/ 	.word	0x000344d0
        /*3ae8*/ 	.short	0x010b
        /*3aea*/ 	.byte	0x06
	.zero		1


	//   ....[97]....
        /*3aec*/ 	.word	0x00014b20
        /*3af0*/ 	.word	0x000000ff
        /*3af4*/ 	.word	0x00000000
        /*3af8*/ 	.short	0x0101
        /*3afa*/ 	.byte	0x0f
	.zero		1


	//   ....[98]....
        /*3afc*/ 	.word	0x00014b50
        /*3b00*/ 	.word	0x000000ff
        /*3b04*/ 	.word	0x000344f8
        /*3b08*/ 	.short	0x010a
        /*3b0a*/ 	.byte	0x06
	.zero		1


	//   ....[99]....
        /*3b0c*/ 	.word	0x00014c30
        /*3b10*/ 	.word	0x000000ff
        /*3b14*/ 	.word	0x000344d8
        /*3b18*/ 	.short	0x010b
        /*3b1a*/ 	.byte	0x06
	.zero		1


	//   ....[100]....
        /*3b1c*/ 	.word	0x00014ca0
        /*3b20*/ 	.word	0x000000ff
        /*3b24*/ 	.word	0x00000000
        /*3b28*/ 	.short	0x0101
        /*3b2a*/ 	.byte	0x10
	.zero		1


	//   ....[101]....
        /*3b2c*/ 	.word	0x00014ce0
        /*3b30*/ 	.word	0x000000ff
        /*3b34*/ 	.word	0x000344e0
        /*3b38*/ 	.short	0x010a
        /*3b3a*/ 	.byte	0x06
	.zero		1


	//   ....[102]....
        /*3b3c*/ 	.word	0x00014da0
        /*3b40*/ 	.word	0x000000ff
        /*3b44*/ 	.word	0x000344c0
        /*3b48*/ 	.short	0x010b
        /*3b4a*/ 	.byte	0x06
	.zero		1


	//   ....[103]....
        /*3b4c*/ 	.word	0x00014de0
        /*3b50*/ 	.word	0x000000ff
        /*3b54*/ 	.word	0x00000000
        /*3b58*/ 	.short	0x0101
        /*3b5a*/ 	.byte	0x07
	.zero		1


	//   ....[104]....
        /*3b5c*/ 	.word	0x00014e10
        /*3b60*/ 	.word	0x000000ff
        /*3b64*/ 	.word	0x000344e8
        /*3b68*/ 	.short	0x010a
        /*3b6a*/ 	.byte	0x06
	.zero		1


	//   ....[105]....
        /*3b6c*/ 	.word	0x00014ee0
        /*3b70*/ 	.word	0x000000ff
        /*3b74*/ 	.word	0x000344c8
        /*3b78*/ 	.short	0x010b
        /*3b7a*/ 	.byte	0x06
	.zero		1


	//   ....[106]....
        /*3b7c*/ 	.word	0x00014f20
        /*3b80*/ 	.word	0x000000ff
        /*3b84*/ 	.word	0x00000000
        /*3b88*/ 	.short	0x0101
        /*3b8a*/ 	.byte	0x0e
	.zero		1


	//   ....[107]....
        /*3b8c*/ 	.word	0x00014f60
        /*3b90*/ 	.word	0x000000ff
        /*3b94*/ 	.word	0x000344f0
        /*3b98*/ 	.short	0x010a
        /*3b9a*/ 	.byte	0x06
	.zero		1


	//   ....[108]....
        /*3b9c*/ 	.word	0x00015020
        /*3ba0*/ 	.word	0x000000ff
        /*3ba4*/ 	.word	0x000344d0
        /*3ba8*/ 	.short	0x010b
        /*3baa*/ 	.byte	0x06
	.zero		1


	//   ....[109]....
        /*3bac*/ 	.word	0x00015060
        /*3bb0*/ 	.word	0x000000ff
        /*3bb4*/ 	.word	0x00000000
        /*3bb8*/ 	.short	0x0101
        /*3bba*/ 	.byte	0x0f
	.zero		1


	//   ....[110]....
        /*3bbc*/ 	.word	0x00015090
        /*3bc0*/ 	.word	0x000000ff
        /*3bc4*/ 	.word	0x000344f8
        /*3bc8*/ 	.short	0x010a
        /*3bca*/ 	.byte	0x06
	.zero		1


	//   ....[111]....
        /*3bcc*/ 	.word	0x00015160
        /*3bd0*/ 	.word	0x000000ff
        /*3bd4*/ 	.word	0x000344d8
        /*3bd8*/ 	.short	0x010b
        /*3bda*/ 	.byte	0x06
	.zero		1


	//   ....[112]....
        /*3bdc*/ 	.word	0x000151a0
        /*3be0*/ 	.word	0x000000ff
        /*3be4*/ 	.word	0x00000000
        /*3be8*/ 	.short	0x0101
        /*3bea*/ 	.byte	0x10
	.zero		1


	//   ....[113]....
        /*3bec*/ 	.word	0x000151e0
        /*3bf0*/ 	.word	0x000000ff
        /*3bf4*/ 	.word	0x000344e0
        /*3bf8*/ 	.short	0x010a
        /*3bfa*/ 	.byte	0x06
	.zero		1


	//   ....[114]....
        /*3bfc*/ 	.word	0x000152a0
        /*3c00*/ 	.word	0x000000ff
        /*3c04*/ 	.word	0x000344c0
        /*3c08*/ 	.short	0x010b
        /*3c0a*/ 	.byte	0x06
	.zero		1


	//   ....[115]....
        /*3c0c*/ 	.word	0x000152e0
        /*3c10*/ 	.word	0x000000ff
        /*3c14*/ 	.word	0x00000000
        /*3c18*/ 	.short	0x0101
        /*3c1a*/ 	.byte	0x07
	.zero		1


	//   ....[116]....
        /*3c1c*/ 	.word	0x00015310
        /*3c20*/ 	.word	0x000000ff
        /*3c24*/ 	.word	0x000344e8
        /*3c28*/ 	.short	0x010a
        /*3c2a*/ 	.byte	0x06
	.zero		1


	//   ....[117]....
        /*3c2c*/ 	.word	0x000153e0
        /*3c30*/ 	.word	0x000000ff
        /*3c34*/ 	.word	0x000344c8
        /*3c38*/ 	.short	0x010b
        /*3c3a*/ 	.byte	0x06
	.zero		1


	//   ....[118]....
        /*3c3c*/ 	.word	0x00015420
        /*3c40*/ 	.word	0x000000ff
        /*3c44*/ 	.word	0x00000000
        /*3c48*/ 	.short	0x0101
        /*3c4a*/ 	.byte	0x0e
	.zero		1


	//   ....[119]....
        /*3c4c*/ 	.word	0x00015460
        /*3c50*/ 	.word	0x000000ff
        /*3c54*/ 	.word	0x000344f0
        /*3c58*/ 	.short	0x010a
        /*3c5a*/ 	.byte	0x06
	.zero		1


	//   ....[120]....
        /*3c5c*/ 	.word	0x00015520
        /*3c60*/ 	.word	0x000000ff
        /*3c64*/ 	.word	0x000344d0
        /*3c68*/ 	.short	0x010b
        /*3c6a*/ 	.byte	0x06
	.zero		1


	//   ....[121]....
        /*3c6c*/ 	.word	0x00015560
        /*3c70*/ 	.word	0x000000ff
        /*3c74*/ 	.word	0x00000000
        /*3c78*/ 	.short	0x0101
        /*3c7a*/ 	.byte	0x0f
	.zero		1


	//   ....[122]....
        /*3c7c*/ 	.word	0x00015590
        /*3c80*/ 	.word	0x000000ff
        /*3c84*/ 	.word	0x000344f8
        /*3c88*/ 	.short	0x010a
        /*3c8a*/ 	.byte	0x06
	.zero		1


	//   ....[123]....
        /*3c8c*/ 	.word	0x00015660
        /*3c90*/ 	.word	0x000000ff
        /*3c94*/ 	.word	0x000344d8
        /*3c98*/ 	.short	0x010b
        /*3c9a*/ 	.byte	0x06
	.zero		1


	//   ....[124]....
        /*3c9c*/ 	.word	0x000156a0
        /*3ca0*/ 	.word	0x000000ff
        /*3ca4*/ 	.word	0x00000000
        /*3ca8*/ 	.short	0x0101
        /*3caa*/ 	.byte	0x10
	.zero		1


	//   ....[125]....
        /*3cac*/ 	.word	0x000156e0
        /*3cb0*/ 	.word	0x000000ff
        /*3cb4*/ 	.word	0x000344e0
        /*3cb8*/ 	.short	0x010a
        /*3cba*/ 	.byte	0x06
	.zero		1


	//   ....[126]....
        /*3cbc*/ 	.word	0x000157a0
        /*3cc0*/ 	.word	0x000000ff
        /*3cc4*/ 	.word	0x000344c0
        /*3cc8*/ 	.short	0x010b
        /*3cca*/ 	.byte	0x06
	.zero		1


	//   ....[127]....
        /*3ccc*/ 	.word	0x000157e0
        /*3cd0*/ 	.word	0x000000ff
        /*3cd4*/ 	.word	0x00000000
        /*3cd8*/ 	.short	0x0101
        /*3cda*/ 	.byte	0x07
	.zero		1


	//   ....[128]....
        /*3cdc*/ 	.word	0x00015810
        /*3ce0*/ 	.word	0x000000ff
        /*3ce4*/ 	.word	0x000344e8
        /*3ce8*/ 	.short	0x010a
        /*3cea*/ 	.byte	0x06
	.zero		1


	//   ....[129]....
        /*3cec*/ 	.word	0x000158e0
        /*3cf0*/ 	.word	0x000000ff
        /*3cf4*/ 	.word	0x000344c8
        /*3cf8*/ 	.short	0x010b
        /*3cfa*/ 	.byte	0x06
	.zero		1


	//   ....[130]....
        /*3cfc*/ 	.word	0x00015920
        /*3d00*/ 	.word	0x000000ff
        /*3d04*/ 	.word	0x00000000
        /*3d08*/ 	.short	0x0101
        /*3d0a*/ 	.byte	0x0e
	.zero		1


	//   ....[131]....
        /*3d0c*/ 	.word	0x00015960
        /*3d10*/ 	.word	0x000000ff
        /*3d14*/ 	.word	0x000344f0
        /*3d18*/ 	.short	0x010a
        /*3d1a*/ 	.byte	0x06
	.zero		1


	//   ....[132]....
        /*3d1c*/ 	.word	0x00015a30
        /*3d20*/ 	.word	0x000000ff
        /*3d24*/ 	.word	0x000344d0
        /*3d28*/ 	.short	0x010b
        /*3d2a*/ 	.byte	0x06
	.zero		1


	//   ....[133]....
        /*3d2c*/ 	.word	0x00015a70
        /*3d30*/ 	.word	0x000000ff
        /*3d34*/ 	.word	0x00000000
        /*3d38*/ 	.short	0x0101
        /*3d3a*/ 	.byte	0x0f
	.zero		1


	//   ....[134]....
        /*3d3c*/ 	.word	0x00015aa0
        /*3d40*/ 	.word	0x000000ff
        /*3d44*/ 	.word	0x000344f8
        /*3d48*/ 	.short	0x010a
        /*3d4a*/ 	.byte	0x06
	.zero		1


	//   ....[135]....
        /*3d4c*/ 	.word	0x00015b70
        /*3d50*/ 	.word	0x000000ff
        /*3d54*/ 	.word	0x000344d8
        /*3d58*/ 	.short	0x010b
        /*3d5a*/ 	.byte	0x06
	.zero		1


	//   ....[136]....
        /*3d5c*/ 	.word	0x00015bc0
        /*3d60*/ 	.word	0x000000ff
        /*3d64*/ 	.word	0x00000000
        /*3d68*/ 	.short	0x0101
        /*3d6a*/ 	.byte	0x10
	.zero		1


	//   ....[137]....
        /*3d6c*/ 	.word	0x00016130
        /*3d70*/ 	.word	0x000000ff
        /*3d74*/ 	.word	0x000344e0
        /*3d78*/ 	.short	0x010a
        /*3d7a*/ 	.byte	0x06
	.zero		1


	//   ....[138]....
        /*3d7c*/ 	.word	0x00016170
        /*3d80*/ 	.word	0x000000ff
        /*3d84*/ 	.word	0x000344e8
        /*3d88*/ 	.short	0x010a
        /*3d8a*/ 	.byte	0x06
	.zero		1


	//   ....[139]....
        /*3d8c*/ 	.word	0x000161b0
        /*3d90*/ 	.word	0x000000ff
        /*3d94*/ 	.word	0x000344f0
        /*3d98*/ 	.short	0x010a
        /*3d9a*/ 	.byte	0x06
	.zero		1


	//   ....[140]....
        /*3d9c*/ 	.word	0x00016220
        /*3da0*/ 	.word	0x00000003
        /*3da4*/ 	.word	0x000344f8
        /*3da8*/ 	.short	0x010a
        /*3daa*/ 	.byte	0x3f
	.zero		1


	//   ....[141]....
        /*3dac*/ 	.word	0x00016f00
        /*3db0*/ 	.word	0x00000008
        /*3db4*/ 	.word	0x000344a0
        /*3db8*/ 	.short	0x010a
        /*3dba*/ 	.byte	0x3f
	.zero		1


	//   ....[142]....
        /*3dbc*/ 	.word	0x00017190
        /*3dc0*/ 	.word	0x000000ff
        /*3dc4*/ 	.word	0x00034508
        /*3dc8*/ 	.short	0x0101
        /*3dca*/ 	.byte	0x12
	.zero		1


	//   ....[143]....
        /*3dcc*/ 	.word	0x00017290
        /*3dd0*/ 	.word	0x00000003
        /*3dd4*/ 	.word	0x00034400
        /*3dd8*/ 	.short	0x010a
        /*3dda*/ 	.byte	0x3f
	.zero		1


	//   ....[144]....
        /*3ddc*/ 	.word	0x000173d0
        /*3de0*/ 	.word	0x00000002
        /*3de4*/ 	.word	0x00000000
        /*3de8*/ 	.short	0x0101
        /*3dea*/ 	.byte	0x3f
	.zero		1


	//   ....[145]....
        /*3dec*/ 	.word	0x00017bd0
        /*3df0*/ 	.word	0x00000007
        /*3df4*/ 	.word	0x00000000
        /*3df8*/ 	.short	0x010a
        /*3dfa*/ 	.byte	0x3f
	.zero		1


	//   ....[146]....
        /*3dfc*/ 	.word	0x00017c50
        /*3e00*/ 	.word	0x00000009
        /*3e04*/ 	.word	0x00000000
        /*3e08*/ 	.short	0x010a
        /*3e0a*/ 	.byte	0x3f
	.zero		1


	//   ....[147]....
        /*3e0c*/ 	.word	0x00017ce0
        /*3e10*/ 	.word	0x00000006
        /*3e14*/ 	.word	0x00000000
        /*3e18*/ 	.short	0x010a
        /*3e1a*/ 	.byte	0x3f
	.zero		1


	//   ....[148]....
        /*3e1c*/ 	.word	0x00017d70
        /*3e20*/ 	.word	0x00000003
        /*3e24*/ 	.word	0x00000000
        /*3e28*/ 	.short	0x010a
        /*3e2a*/ 	.byte	0x3f
	.zero		1


	//   ....[149]....
        /*3e2c*/ 	.word	0x000199f0
        /*3e30*/ 	.word	0x0000000c
        /*3e34*/ 	.word	0x00034440
        /*3e38*/ 	.short	0x010a
        /*3e3a*/ 	.byte	0x3f
	.zero		1


	//   ....[150]....
        /*3e3c*/ 	.word	0x00019b10
        /*3e40*/ 	.word	0x0000000c
        /*3e44*/ 	.word	0x00034400
        /*3e48*/ 	.short	0x0101
        /*3e4a*/ 	.byte	0x3f
	.zero		1


	//   ....[151]....
        /*3e4c*/ 	.word	0x00019be0
        /*3e50*/ 	.word	0x00000003
        /*3e54*/ 	.word	0x00034440
        /*3e58*/ 	.short	0x010a
        /*3e5a*/ 	.byte	0x3f
	.zero		1


	//   ....[152]....
        /*3e5c*/ 	.word	0x00019c90
        /*3e60*/ 	.word	0x00000003
        /*3e64*/ 	.word	0x00034440
        /*3e68*/ 	.short	0x010a
        /*3e6a*/ 	.byte	0x3f
	.zero		1


	//   ....[153]....
        /*3e6c*/ 	.word	0x00019d40
        /*3e70*/ 	.word	0x00000003
        /*3e74*/ 	.word	0x00034440
        /*3e78*/ 	.short	0x010a
        /*3e7a*/ 	.byte	0x3f
	.zero		1


	//   ....[154]....
        /*3e7c*/ 	.word	0x00019df0
        /*3e80*/ 	.word	0x00000003
        /*3e84*/ 	.word	0x00034440
        /*3e88*/ 	.short	0x010a
        /*3e8a*/ 	.byte	0x3f
	.zero		1


	//   ....[155]....
        /*3e8c*/ 	.word	0x00019ea0
        /*3e90*/ 	.word	0x00000003
        /*3e94*/ 	.word	0x00034440
        /*3e98*/ 	.short	0x010a
        /*3e9a*/ 	.byte	0x3f
	.zero		1


	//   ....[156]....
        /*3e9c*/ 	.word	0x00019f50
        /*3ea0*/ 	.word	0x00000003
        /*3ea4*/ 	.word	0x00034440
        /*3ea8*/ 	.short	0x010a
        /*3eaa*/ 	.byte	0x3f
	.zero		1


	//   ....[157]....
        /*3eac*/ 	.word	0x0001a000
        /*3eb0*/ 	.word	0x00000003
        /*3eb4*/ 	.word	0x00034440
        /*3eb8*/ 	.short	0x010a
        /*3eba*/ 	.byte	0x3f
	.zero		1


	//   ....[158]....
        /*3ebc*/ 	.word	0x0001a0b0
        /*3ec0*/ 	.word	0x00000003
        /*3ec4*/ 	.word	0x00034440
        /*3ec8*/ 	.short	0x010a
        /*3eca*/ 	.byte	0x3f
	.zero		1


	//   ....[159]....
        /*3ecc*/ 	.word	0x0001a110
        /*3ed0*/ 	.word	0x0000000d
        /*3ed4*/ 	.word	0x00034400
        /*3ed8*/ 	.short	0x010a
        /*3eda*/ 	.byte	0x3f
	.zero		1


	//   ....[160]....
        /*3edc*/ 	.word	0x0001a180
        /*3ee0*/ 	.word	0x00000000
        /*3ee4*/ 	.word	0x00000000
        /*3ee8*/ 	.short	0x010a
        /*3eea*/ 	.byte	0x3f
	.zero		1


	//   ....[161]....
        /*3eec*/ 	.word	0x0001a1e0
        /*3ef0*/ 	.word	0x00000003
        /*3ef4*/ 	.word	0x00034480
        /*3ef8*/ 	.short	0x010a
        /*3efa*/ 	.byte	0x3f
	.zero		1


	//   ....[162]....
        /*3efc*/ 	.word	0x0001a240
        /*3f00*/ 	.word	0x00000009
        /*3f04*/ 	.word	0x00034480
        /*3f08*/ 	.short	0x010a
        /*3f0a*/ 	.byte	0x3f
	.zero		1


	//   ....[163]....
        /*3f0c*/ 	.word	0x0001a2b0
        /*3f10*/ 	.word	0x00000002
        /*3f14*/ 	.word	0x00000010
        /*3f18*/ 	.short	0x010a
        /*3f1a*/ 	.byte	0x3f
	.zero		1


	//   ....[164]....
        /*3f1c*/ 	.word	0x0001a370
        /*3f20*/ 	.word	0x00000004
        /*3f24*/ 	.word	0x000344c0
        /*3f28*/ 	.short	0x010a
        /*3f2a*/ 	.byte	0x3f
	.zero		1


	//   ....[165]....
        /*3f2c*/ 	.word	0x0001a3d0
        /*3f30*/ 	.word	0x0000000c
        /*3f34*/ 	.word	0x000344c8
        /*3f38*/ 	.short	0x010a
        /*3f3a*/ 	.byte	0x3f
	.zero		1


	//   ....[166]....
        /*3f3c*/ 	.word	0x0001a430
        /*3f40*/ 	.word	0x0000000c
        /*3f44*/ 	.word	0x000344d0
        /*3f48*/ 	.short	0x010a
        /*3f4a*/ 	.byte	0x3f
	.zero		1


	//   ....[167]....
        /*3f4c*/ 	.word	0x0001a490
        /*3f50*/ 	.word	0x0000000c
        /*3f54*/ 	.word	0x000344d8
        /*3f58*/ 	.short	0x010a
        /*3f5a*/ 	.byte	0x3f
	.zero		1


	//   ....[168]....
        /*3f5c*/ 	.word	0x0001a4f0
        /*3f60*/ 	.word	0x0000000d
        /*3f64*/ 	.word	0x000344c0
        /*3f68*/ 	.short	0x010a
        /*3f6a*/ 	.byte	0x3f
	.zero		1


	//   ....[169]....
        /*3f6c*/ 	.word	0x0001a550
        /*3f70*/ 	.word	0x0000000d
        /*3f74*/ 	.word	0x000344c8
        /*3f78*/ 	.short	0x010a
        /*3f7a*/ 	.byte	0x3f
	.zero		1


	//   ....[170]....
        /*3f7c*/ 	.word	0x0001a5b0
        /*3f80*/ 	.word	0x0000000d
        /*3f84*/ 	.word	0x000344d0
        /*3f88*/ 	.short	0x010a
        /*3f8a*/ 	.byte	0x3f
	.zero		1


	//   ....[171]....
        /*3f8c*/ 	.word	0x0001a610
        /*3f90*/ 	.word	0x0000000d
        /*3f94*/ 	.word	0x000344d8
        /*3f98*/ 	.short	0x010a
        /*3f9a*/ 	.byte	0x3f
	.zero		1


	//   ....[172]....
        /*3f9c*/ 	.word	0x0001a670
        /*3fa0*/ 	.word	0x0000000c
        /*3fa4*/ 	.word	0x000344c0
        /*3fa8*/ 	.short	0x010a
        /*3faa*/ 	.byte	0x3f
	.zero		1


	//   ....[173]....
        /*3fac*/ 	.word	0x0001a6d0
        /*3fb0*/ 	.word	0x0000000c
        /*3fb4*/ 	.word	0x000344c8
        /*3fb8*/ 	.short	0x010a
        /*3fba*/ 	.byte	0x3f
	.zero		1


	//   ....[174]....
        /*3fbc*/ 	.word	0x0001a730
        /*3fc0*/ 	.word	0x0000000c
        /*3fc4*/ 	.word	0x000344d0
        /*3fc8*/ 	.short	0x010a
        /*3fca*/ 	.byte	0x3f
	.zero		1


	//   ....[175]....
        /*3fcc*/ 	.word	0x0001a790
        /*3fd0*/ 	.word	0x0000000c
        /*3fd4*/ 	.word	0x000344d8
        /*3fd8*/ 	.short	0x010a
        /*3fda*/ 	.byte	0x3f
	.zero		1


	//   ....[176]....
        /*3fdc*/ 	.word	0x0001a7f0
        /*3fe0*/ 	.word	0x0000000d
        /*3fe4*/ 	.word	0x000344c0
        /*3fe8*/ 	.short	0x010a
        /*3fea*/ 	.byte	0x3f
	.zero		1


	//   ....[177]....
        /*3fec*/ 	.word	0x0001a850
        /*3ff0*/ 	.word	0x0000000d
        /*3ff4*/ 	.word	0x000344c8
        /*3ff8*/ 	.short	0x010a
        /*3ffa*/ 	.byte	0x3f
	.zero		1


	//   ....[178]....
        /*3ffc*/ 	.word	0x0001a8b0
        /*4000*/ 	.word	0x0000000d
        /*4004*/ 	.word	0x000344d0
        /*4008*/ 	.short	0x010a
        /*400a*/ 	.byte	0x3f
	.zero		1


	//   ....[179]....
        /*400c*/ 	.word	0x0001a910
        /*4010*/ 	.word	0x0000000d
        /*4014*/ 	.word	0x000344d8
        /*4018*/ 	.short	0x010a
        /*401a*/ 	.byte	0x3f
	.zero		1


	//   ....[180]....
        /*401c*/ 	.word	0x0001a970
        /*4020*/ 	.word	0x00000003
        /*4024*/ 	.word	0x00034400
        /*4028*/ 	.short	0x010a
        /*402a*/ 	.byte	0x3f
	.zero		1


	//   ....[181]....
        /*402c*/ 	.word	0x0001a9d0
        /*4030*/ 	.word	0x00000003
        /*4034*/ 	.word	0x00034400
        /*4038*/ 	.short	0x010a
        /*403a*/ 	.byte	0x3f
	.zero		1


	//   ....[182]....
        /*403c*/ 	.word	0x0001aa30
        /*4040*/ 	.word	0x00000003
        /*4044*/ 	.word	0x00034508
        /*4048*/ 	.short	0x010a
        /*404a*/ 	.byte	0x3f
	.zero		1


	//   ....[183]....
        /*404c*/ 	.word	0x0001aa90
        /*4050*/ 	.word	0x00000006
        /*4054*/ 	.word	0x00034400
        /*4058*/ 	.short	0x010a
        /*405a*/ 	.byte	0x3f
	.zero		1


	//   ....[184]....
        /*405c*/ 	.word	0x0001aaf0
        /*4060*/ 	.word	0x00000003
        /*4064*/ 	.word	0x000344e0
        /*4068*/ 	.short	0x010a
        /*406a*/ 	.byte	0x3f
	.zero		1


	//   ....[185]....
        /*406c*/ 	.word	0x0001ab50
        /*4070*/ 	.word	0x00000003
        /*4074*/ 	.word	0x000344e8
        /*4078*/ 	.short	0x010a
        /*407a*/ 	.byte	0x3f
	.zero		1


	//   ....[186]....
        /*407c*/ 	.word	0x0001abb0
        /*4080*/ 	.word	0x00000003
        /*4084*/ 	.word	0x000344f0
        /*4088*/ 	.short	0x010a
        /*408a*/ 	.byte	0x3f
	.zero		1


	//   ....[187]....
        /*408c*/ 	.word	0x0001ac10
        /*4090*/ 	.word	0x00000003
        /*4094*/ 	.word	0x000344f8
        /*4098*/ 	.short	0x010a
        /*409a*/ 	.byte	0x3f
	.zero		1


	//   ....[188]....
        /*409c*/ 	.word	0x0001ac70
        /*40a0*/ 	.word	0x00000003
        /*40a4*/ 	.word	0x000344e0
        /*40a8*/ 	.short	0x010a
        /*40aa*/ 	.byte	0x3f
	.zero		1


	//   ....[189]....
        /*40ac*/ 	.word	0x0001acd0
        /*40b0*/ 	.word	0x00000003
        /*40b4*/ 	.word	0x000344e8
        /*40b8*/ 	.short	0x010a
        /*40ba*/ 	.byte	0x3f
	.zero		1


	//   ....[190]....
        /*40bc*/ 	.word	0x0001ad30
        /*40c0*/ 	.word	0x00000003
        /*40c4*/ 	.word	0x000344f0
        /*40c8*/ 	.short	0x010a
        /*40ca*/ 	.byte	0x3f
	.zero		1


	//   ....[191]....
        /*40cc*/ 	.word	0x0001ad90
        /*40d0*/ 	.word	0x00000003
        /*40d4*/ 	.word	0x000344f8
        /*40d8*/ 	.short	0x010a
        /*40da*/ 	.byte	0x3f
	.zero		1


	//   ....[192]....
        /*40dc*/ 	.word	0x0001adf0
        /*40e0*/ 	.word	0x00000003
        /*40e4*/ 	.word	0x000344e0
        /*40e8*/ 	.short	0x010a
        /*40ea*/ 	.byte	0x3f
	.zero		1


	//   ....[193]....
        /*40ec*/ 	.word	0x0001ae50
        /*40f0*/ 	.word	0x00000003
        /*40f4*/ 	.word	0x000344e8
        /*40f8*/ 	.short	0x010a
        /*40fa*/ 	.byte	0x3f
	.zero		1


	//   ....[194]....
        /*40fc*/ 	.word	0x0001aeb0
        /*4100*/ 	.word	0x00000003
        /*4104*/ 	.word	0x000344f0
        /*4108*/ 	.short	0x010a
        /*410a*/ 	.byte	0x3f
	.zero		1


	//   ....[195]....
        /*410c*/ 	.word	0x0001af10
        /*4110*/ 	.word	0x00000003
        /*4114*/ 	.word	0x000344f8
        /*4118*/ 	.short	0x010a
        /*411a*/ 	.byte	0x3f
	.zero		1


	//   ....[196]....
        /*411c*/ 	.word	0x0001af70
        /*4120*/ 	.word	0x00000003
        /*4124*/ 	.word	0x000344e0
        /*4128*/ 	.short	0x010a
        /*412a*/ 	.byte	0x3f
	.zero		1


	//   ....[197]....
        /*412c*/ 	.word	0x0001afd0
        /*4130*/ 	.word	0x00000003
        /*4134*/ 	.word	0x000344e8
        /*4138*/ 	.short	0x010a
        /*413a*/ 	.byte	0x3f
	.zero		1


	//   ....[198]....
        /*413c*/ 	.word	0x0001b030
        /*4140*/ 	.word	0x00000003
        /*4144*/ 	.word	0x000344f0
        /*4148*/ 	.short	0x010a
        /*414a*/ 	.byte	0x3f
	.zero		1


	//   ....[199]....
        /*414c*/ 	.word	0x0001b090
        /*4150*/ 	.word	0x00000003
        /*4154*/ 	.word	0x000344f8
        /*4158*/ 	.short	0x010a
        /*415a*/ 	.byte	0x3f
	.zero		1


	//   ....[200]....
        /*415c*/ 	.word	0x0001b0f0
        /*4160*/ 	.word	0x00000003
        /*4164*/ 	.word	0x000344e0
        /*4168*/ 	.short	0x010a
        /*416a*/ 	.byte	0x3f
	.zero		1


	//   ....[201]....
        /*416c*/ 	.word	0x0001b150
        /*4170*/ 	.word	0x00000003
        /*4174*/ 	.word	0x000344e8
        /*4178*/ 	.short	0x010a
        /*417a*/ 	.byte	0x3f
	.zero		1


	//   ....[202]....
        /*417c*/ 	.word	0x0001b1b0
        /*4180*/ 	.word	0x00000003
        /*4184*/ 	.word	0x000344f0
        /*4188*/ 	.short	0x010a
        /*418a*/ 	.byte	0x3f
	.zero		1


	//   ....[203]....
        /*418c*/ 	.word	0x0001b280
        /*4190*/ 	.word	0x00000008
        /*4194*/ 	.word	0x000344a0
        /*4198*/ 	.short	0x010a
        /*419a*/ 	.byte	0x3f
	.zero		1


	//   ....[204]....
        /*419c*/ 	.word	0x0001b2d0
        /*41a0*/ 	.word	0x00000003
        /*41a4*/ 	.word	0x00034400
        /*41a8*/ 	.short	0x010a
        /*41aa*/ 	.byte	0x3f
	.zero		1


	//   ....[205]....
        /*41ac*/ 	.word	0x0001b4e0
        /*41b0*/ 	.word	0x00000007
        /*41b4*/ 	.word	0x00000000
        /*41b8*/ 	.short	0x010a
        /*41ba*/ 	.byte	0x3f
	.zero		1


	//   ....[206]....
        /*41bc*/ 	.word	0x0001b530
        /*41c0*/ 	.word	0x00000009
        /*41c4*/ 	.word	0x00000000
        /*41c8*/ 	.short	0x010a
        /*41ca*/ 	.byte	0x3f
	.zero		1


	//   ....[207]....
        /*41cc*/ 	.word	0x0001b580
        /*41d0*/ 	.word	0x00000006
        /*41d4*/ 	.word	0x00000000
        /*41d8*/ 	.short	0x010a
        /*41da*/ 	.byte	0x3f
	.zero		1


	//   ....[208]....
        /*41dc*/ 	.word	0x0001b5d0
        /*41e0*/ 	.word	0x0000000c
        /*41e4*/ 	.word	0x00034440
        /*41e8*/ 	.short	0x010a
        /*41ea*/ 	.byte	0x3f
	.zero		1


	//   ....[209]....
        /*41ec*/ 	.word	0x0001b620
        /*41f0*/ 	.word	0x00000003
        /*41f4*/ 	.word	0x00034440
        /*41f8*/ 	.short	0x010a
        /*41fa*/ 	.byte	0x3f
	.zero		1


	//   ....[210]....
        /*41fc*/ 	.word	0x0001b670
        /*4200*/ 	.word	0x00000003
        /*4204*/ 	.word	0x00034440
        /*4208*/ 	.short	0x010a
        /*420a*/ 	.byte	0x3f
	.zero		1


	//   ....[211]....
        /*420c*/ 	.word	0x0001b6c0
        /*4210*/ 	.word	0x00000003
        /*4214*/ 	.word	0x00034440
        /*4218*/ 	.short	0x010a
        /*421a*/ 	.byte	0x3f
	.zero		1


	//   ....[212]....
        /*421c*/ 	.word	0x0001b710
        /*4220*/ 	.word	0x00000003
        /*4224*/ 	.word	0x00034440
        /*4228*/ 	.short	0x010a
        /*422a*/ 	.byte	0x3f
	.zero		1


	//   ....[213]....
        /*422c*/ 	.word	0x0001b760
        /*4230*/ 	.word	0x00000003
        /*4234*/ 	.word	0x00034440
        /*4238*/ 	.short	0x010a
        /*423a*/ 	.byte	0x3f
	.zero		1


	//   ....[214]....
        /*423c*/ 	.word	0x0001b7b0
        /*4240*/ 	.word	0x00000003
        /*4244*/ 	.word	0x00034440
        /*4248*/ 	.short	0x010a
        /*424a*/ 	.byte	0x3f
	.zero		1


	//   ....[215]....
        /*424c*/ 	.word	0x0001b800
        /*4250*/ 	.word	0x00000003
        /*4254*/ 	.word	0x00034440
        /*4258*/ 	.short	0x010a
        /*425a*/ 	.byte	0x3f
	.zero		1


	//----- nvinfo : EIATTR_NUM_MBARRIERS
	.align		4
.L_39:
        /*425c*/ 	.byte	0x03, 0x38
        /*425e*/ 	.short	0x0026


	//----- nvinfo : EIATTR_EXIT_INSTR_OFFSETS
	.align		4
        /*4260*/ 	.byte	0x04, 0x1c
        /*4262*/ 	.short	(.L_41 - .L_40)


	//   ....[0]....
.L_40:
        /*4264*/ 	.word	0x00002fd0


	//   ....[1]....
        /*4268*/ 	.word	0x00003200


	//   ....[2]....
        /*426c*/ 	.word	0x00003370


	//   ....[3]....
        /*4270*/ 	.word	0x00013b60


	//   ....[4]....
        /*4274*/ 	.word	0x00013c00


	//   ....[5]....
        /*4278*/ 	.word	0x00016270


	//   ....[6]....
        /*427c*/ 	.word	0x00017dc0


	//   ....[7]....
        /*4280*/ 	.word	0x0001a0e0


	//----- nvinfo : EIATTR_MAX_THREADS
	.align		4
.L_41:
        /*4284*/ 	.byte	0x04, 0x05
        /*4286*/ 	.short	(.L_43 - .L_42)
.L_42:
        /*4288*/ 	.word	0x00000180
        /*428c*/ 	.word	0x00000001
        /*4290*/ 	.word	0x00000001


	//----- nvinfo : EIATTR_CRS_STACK_SIZE
	.align		4
.L_43:
        /*4294*/ 	.byte	0x04, 0x1e
        /*4296*/ 	.short	(.L_45 - .L_44)
.L_44:
        /*4298*/ 	.word	0x00000000


	//----- nvinfo : EIATTR_CBANK_PARAM_SIZE
	.align		4
.L_45:
        /*429c*/ 	.byte	0x03, 0x19
        /*429e*/ 	.short	0x0770


	//----- nvinfo : EIATTR_PARAM_CBANK
	.align		4
        /*42a0*/ 	.byte	0x04, 0x0a
        /*42a2*/ 	.short	(.L_47 - .L_46)
	.align		4
.L_46:
        /*42a4*/ 	.word	index@(.nv.constant0._ZN7cutlass13device_kernelINS_4gemm6kernel13GemmUniversalINS1_17GroupProblemShapeIN4cute5tupleIJiiiEEEEENS1_10collective13CollectiveMmaINS1_39MainloopSm90ArrayTmaGmmaWarpSpecializedILi4ENS6_IJNS5_1CILi2EEENSC_ILi1EEESE_EEENS1_52KernelPtrArrayTmaWarpSpecializedPingpongFP8FastAccumEEENS6_IJNSC_ILi128EEENSC_ILi256EEESI_EEENS_12float_e4m3_tEPNS6_IJlSE_NSC_ILi0EEEEEESL_SO_NS5_8TiledMMAINS5_8MMA_AtomIJNS5_4SM904GMMA31MMA_64x256x32_F32E4M3E4M3_SS_TNILNSS_7ScaleInE1ELSU_1EEEEEENS5_6LayoutINS6_IJSE_SE_SE_EEENS6_IJSM_SM_SM_EEEEENS6_IJNS5_10UnderscoreES11_S11_EEEEENS5_13SM90_TMA_LOADENS5_14ComposedLayoutINS5_7SwizzleILi3ELi4ELi3EEENS5_18smem_ptr_flag_bitsILi8EEENSX_INS6_IJNSC_ILi8EEESI_EEENS6_IJSI_SE_EEEEEEEvNS5_8identityENS5_23SM90_TMA_LOAD_MULTICASTES1E_vS1F_EENS_8epilogue10collective18CollectiveEpilogueINS1I_30Sm90PtrArrayTmaWarpSpecializedILi4ELi2ELi16ELb1ELb0ELi2EEEJSK_NS6_IJNSC_ILi64EEENSC_ILi32EEEEEENS_6half_tEPNS6_IJSE_lSM_EEES1Q_S1S_NS1I_6fusion15FusionCallbacksIS1M_NS1T_17LinearCombinationIS1Q_fS1Q_fLNS_15FloatRoundStyleE2EEESK_S1P_JEEES14_NS15_IS17_NS18_ILi16EEENSX_INS6_IJS1N_S1A_EEENS6_IJSE_S1N_EEEEEEENS5_17SM75_U16x8_LDSM_TENS5_14SM90_TMA_STOREES23_NS5_17SM90_U16x8_STSM_TENS5_9Copy_AtomIJNS5_17SM90_U32x4_STSM_NES1Q_EEEvEEEvvEEEEvNT_6ParamsE)
        /*42a8*/ 	.short	0x0210
        /*42aa*/ 	.short	0x0770


	//----- nvinfo : EIATTR_SW_WAR
	.align		4
.L_47:
        /*42ac*/ 	.byte	0x04, 0x36
        /*42ae*/ 	.short	(.L_49 - .L_48)
.L_48:
        /*42b0*/ 	.word	0x00000008
.L_49:


//--------------------- .nv.callgraph             --------------------------
	.section	.nv.callgraph,"",@"SHT_CUDA_CALLGRAPH"
	.align	4
	.sectionentsize	8
	.align		4
        /*0000*/ 	.word	0x00000000
	.align		4
        /*0004*/ 	.word	0xffffffff
	.align		4
        /*0008*/ 	.word	index@(_ZN7cutlass13device_kernelINS_4gemm6kernel13GemmUniversalINS1_17GroupProblemShapeIN4cute5tupleIJiiiEEEEENS1_10collective13CollectiveMmaINS1_39MainloopSm90ArrayTmaGmmaWarpSpecializedILi4ENS6_IJNS5_1CILi2EEENSC_ILi1EEESE_EEENS1_52KernelPtrArrayTmaWarpSpecializedPingpongFP8FastAccumEEENS6_IJNSC_ILi128EEENSC_ILi256EEESI_EEENS_12float_e4m3_tEPNS6_IJlSE_NSC_ILi0EEEEEESL_SO_NS5_8TiledMMAINS5_8MMA_AtomIJNS5_4SM904GMMA31MMA_64x256x32_F32E4M3E4M3_SS_TNILNSS_7ScaleInE1ELSU_1EEEEEENS5_6LayoutINS6_IJSE_SE_SE_EEENS6_IJSM_SM_SM_EEEEENS6_IJNS5_10UnderscoreES11_S11_EEEEENS5_13SM90_TMA_LOADENS5_14ComposedLayoutINS5_7SwizzleILi3ELi4ELi3EEENS5_18smem_ptr_flag_bitsILi8EEENSX_INS6_IJNSC_ILi8EEESI_EEENS6_IJSI_SE_EEEEEEEvNS5_8identityENS5_23SM90_TMA_LOAD_MULTICASTES1E_vS1F_EENS_8epilogue10collective18CollectiveEpilogueINS1I_30Sm90PtrArrayTmaWarpSpecializedILi4ELi2ELi16ELb1ELb0ELi2EEEJSK_NS6_IJNSC_ILi64EEENSC_ILi32EEEEEENS_6half_tEPNS6_IJSE_lSM_EEES1Q_S1S_NS1I_6fusion15FusionCallbacksIS1M_NS1T_17LinearCombinationIS1Q_fS1Q_fLNS_15FloatRoundStyleE2EEESK_S1P_JEEES14_NS15_IS17_NS18_ILi16EEENSX_INS6_IJS1N_S1A_EEENS6_IJSE_S1N_EEEEEEENS5_17SM75_U16x8_LDSM_TENS5_14SM90_TMA_STOREES23_NS5_17SM90_U16x8_STSM_TENS5_9Copy_AtomIJNS5_17SM90_U32x4_STSM_NES1Q_EEEvEEEvvEEEEvNT_6ParamsE)
	.align		4
        /*000c*/ 	.word	index@(__assertfail)
	.align		4
        /*0010*/ 	.word	0x00000000
	.align		4
        /*0014*/ 	.word	0xfffffffe
	.align		4
        /*0018*/ 	.word	0x00000000
	.align		4
        /*001c*/ 	.word	0xfffffffd
	.align		4
        /*0020*/ 	.word	0x00000000
	.align		4
        /*0024*/ 	.word	0xfffffffc


//--------------------- .nv.constant4             --------------------------
	.section	.nv.constant4,"a",@progbits
	.align	8
	.align		8
.nv.constant4:
        /*0000*/ 	.dword	__assertfail
	.align		8
        /*0008*/ 	.dword	__unnamed_1
	.align		8
        /*0010*/ 	.dword	_ZN39_INTERNAL_b2128416_4_k_cu_d3d0043e_29744cuda3std3__45__cpo5beginE
	.align		8
        /*0018*/ 	.dword	_ZN39_INTERNAL_b2128416_4_k_cu_d3d0043e_29744cuda3std3__45__cpo3endE
	.align		8
        /*0020*/ 	.dword	_ZN39_INTERNAL_b2128416_4_k_cu_d3d0043e_29744cuda3std3__45__cpo6cbeginE
	.align		8
        /*0028*/ 	.dword	_ZN39_INTERNAL_b2128416_4_k_cu_d3d0043e_29744cuda3std3__45__cpo4cendE
	.align		8
        /*0030*/ 	.dword	_ZN39_INTERNAL_b2128416_4_k_cu_d3d0043e_29744cuda3std3__441_GLOBAL__N__b2128416_4_k_cu_d3d0043e_29746ignoreE
	.align		8
        /*0038*/ 	.dword	_ZN39_INTERNAL_b2128416_4_k_cu_d3d0043e_29744cuda3std3__419piecewise_constructE
	.align		8
        /*0040*/ 	.dword	_ZN39_INTERNAL_b2128416_4_k_cu_d3d0043e_29744cuda3std3__48in_placeE
	.align		8
        /*0048*/ 	.dword	_ZN39_INTERNAL_b2128416_4_k_cu_d3d0043e_29744cuda3std6ranges3__45__cpo4swapE
	.align		8
        /*0050*/ 	.dword	_ZN39_INTERNAL_b2128416_4_k_cu_d3d0043e_29744cuda3std6ranges3__45__cpo9iter_moveE
	.align		8
        /*0058*/ 	.dword	_ZN39_INTERNAL_b2128416_4_k_cu_d3d0043e_29744cute7productE
	.align		8
        /*0060*/ 	.dword	_ZN39_INTERNAL_b2128416_4_k_cu_d3d0043e_29744cute1_E
	.align		8
        /*0068*/ 	.dword	$str$24
	.align		8
        /*0070*/ 	.dword	$str$25


//--------------------- .text._ZN7cutlass13device_kernelINS_4gemm6kernel13GemmUniversalINS1_17GroupProblemShapeIN4cute5tupleIJiiiEEEEENS1_10collective13CollectiveMmaINS1_39MainloopSm90ArrayTmaGmmaWarpSpecializedILi4ENS6_IJNS5_1CILi2EEENSC_ILi1EEESE_EEENS1_52KernelPtrArrayTmaWarpSpecializedPingpongFP8FastAccumEEENS6_IJNSC_ILi128EEENSC_ILi256EEESI_EEENS_12float_e4m3_tEPNS6_IJlSE_NSC_ILi0EEEEEESL_SO_NS5_8TiledMMAINS5_8MMA_AtomIJNS5_4SM904GMMA31MMA_64x256x32_F32E4M3E4M3_SS_TNILNSS_7ScaleInE1ELSU_1EEEEEENS5_6LayoutINS6_IJSE_SE_SE_EEENS6_IJSM_SM_SM_EEEEENS6_IJNS5_10UnderscoreES11_S11_EEEEENS5_13SM90_TMA_LOADENS5_14ComposedLayoutINS5_7SwizzleILi3ELi4ELi3EEENS5_18smem_ptr_flag_bitsILi8EEENSX_INS6_IJNSC_ILi8EEESI_EEENS6_IJSI_SE_EEEEEEEvNS5_8identityENS5_23SM90_TMA_LOAD_MULTICASTES1E_vS1F_EENS_8epilogue10collective18CollectiveEpilogueINS1I_30Sm90PtrArrayTmaWarpSpecializedILi4ELi2ELi16ELb1ELb0ELi2EEEJSK_NS6_IJNSC_ILi64EEENSC_ILi32EEEEEENS_6half_tEPNS6_IJSE_lSM_EEES1Q_S1S_NS1I_6fusion15FusionCallbacksIS1M_NS1T_17LinearCombinationIS1Q_fS1Q_fLNS_15FloatRoundStyleE2EEESK_S1P_JEEES14_NS15_IS17_NS18_ILi16EEENSX_INS6_IJS1N_S1A_EEENS6_IJSE_S1N_EEEEEEENS5_17SM75_U16x8_LDSM_TENS5_14SM90_TMA_STOREES23_NS5_17SM90_U16x8_STSM_TENS5_9Copy_AtomIJNS5_17SM90_U32x4_STSM_NES1Q_EEEvEEEvvEEEEvNT_6ParamsE --------------------------
	.section	.text._ZN7cutlass13device_kernelINS_4gemm6kernel13GemmUniversalINS1_17GroupProblemShapeIN4cute5tupleIJiiiEEEEENS1_10collective13CollectiveMmaINS1_39MainloopSm90ArrayTmaGmmaWarpSpecializedILi4ENS6_IJNS5_1CILi2EEENSC_ILi1EEESE_EEENS1_52KernelPtrArrayTmaWarpSpecializedPingpongFP8FastAccumEEENS6_IJNSC_ILi128EEENSC_ILi256EEESI_EEENS_12float_e4m3_tEPNS6_IJlSE_NSC_ILi0EEEEEESL_SO_NS5_8TiledMMAINS5_8MMA_AtomIJNS5_4SM904GMMA31MMA_64x256x32_F32E4M3E4M3_SS_TNILNSS_7ScaleInE1ELSU_1EEEEEENS5_6LayoutINS6_IJSE_SE_SE_EEENS6_IJSM_SM_SM_EEEEENS6_IJNS5_10UnderscoreES11_S11_EEEEENS5_13SM90_TMA_LOADENS5_14ComposedLayoutINS5_7SwizzleILi3ELi4ELi3EEENS5_18smem_ptr_flag_bitsILi8EEENSX_INS6_IJNSC_ILi8EEESI_EEENS6_IJSI_SE_EEEEEEEvNS5_8identityENS5_23SM90_TMA_LOAD_MULTICASTES1E_vS1F_EENS_8epilogue10collective18CollectiveEpilogueINS1I_30Sm90PtrArrayTmaWarpSpecializedILi4ELi2ELi16ELb1ELb0ELi2EEEJSK_NS6_IJNSC_ILi64EEENSC_ILi32EEEEEENS_6half_tEPNS6_IJSE_lSM_EEES1Q_S1S_NS1I_6fusion15FusionCallbacksIS1M_NS1T_17LinearCombinationIS1Q_fS1Q_fLNS_15FloatRoundStyleE2EEESK_S1P_JEEES14_NS15_IS17_NS18_ILi16EEENSX_INS6_IJS1N_S1A_EEENS6_IJSE_S1N_EEEEEEENS5_17SM75_U16x8_LDSM_TENS5_14SM90_TMA_STOREES23_NS5_17SM90_U16x8_STSM_TENS5_9Copy_AtomIJNS5_17SM90_U32x4_STSM_NES1Q_EEEvEEEvvEEEEvNT_6ParamsE,"ax",@progbits
	.align	128
.text._ZN7cutlass13device_kernelINS_4gemm6kernel13GemmUniversalINS1_17GroupProblemShapeIN4cute5tupleIJiiiEEEEENS1_10collective13CollectiveMmaINS1_39MainloopSm90ArrayTmaGmmaWarpSpecializedILi4ENS6_IJNS5_1CILi2EEENSC_ILi1EEESE_EEENS1_52KernelPtrArrayTmaWarpSpecializedPingpongFP8FastAccumEEENS6_IJNSC_ILi128EEENSC_ILi256EEESI_EEENS_12float_e4m3_tEPNS6_IJlSE_NSC_ILi0EEEEEESL_SO_NS5_8TiledMMAINS5_8MMA_AtomIJNS5_4SM904GMMA31MMA_64x256x32_F32E4M3E4M3_SS_TNILNSS_7ScaleInE1ELSU_1EEEEEENS5_6LayoutINS6_IJSE_SE_SE_EEENS6_IJSM_SM_SM_EEEEENS6_IJNS5_10UnderscoreES11_S11_EEEEENS5_13SM90_TMA_LOADENS5_14ComposedLayoutINS5_7SwizzleILi3ELi4ELi3EEENS5_18smem_ptr_flag_bitsILi8EEENSX_INS6_IJNSC_ILi8EEESI_EEENS6_IJSI_SE_EEEEEEEvNS5_8identityENS5_23SM90_TMA_LOAD_MULTICASTES1E_vS1F_EENS_8epilogue10collective18CollectiveEpilogueINS1I_30Sm90PtrArrayTmaWarpSpecializedILi4ELi2ELi16ELb1ELb0ELi2EEEJSK_NS6_IJNSC_ILi64EEENSC_ILi32EEEEEENS_6half_tEPNS6_IJSE_lSM_EEES1Q_S1S_NS1I_6fusion15FusionCallbacksIS1M_NS1T_17LinearCombinationIS1Q_fS1Q_fLNS_15FloatRoundStyleE2EEESK_S1P_JEEES14_NS15_IS17_NS18_ILi16EEENSX_INS6_IJS1N_S1A_EEENS6_IJSE_S1N_EEEEEEENS5_17SM75_U16x8_LDSM_TENS5_14SM90_TMA_STOREES23_NS5_17SM90_U16x8_STSM_TENS5_9Copy_AtomIJNS5_17SM90_U32x4_STSM_NES1Q_EEEvEEEvvEEEEvNT_6ParamsE:
        .type           _ZN7cutlass13device_kernelINS_4gemm6kernel13GemmUniversalINS1_17GroupProblemShapeIN4cute5tupleIJiiiEEEEENS1_10collective13CollectiveMmaINS1_39MainloopSm90ArrayTmaGmmaWarpSpecializedILi4ENS6_IJNS5_1CILi2EEENSC_ILi1EEESE_EEENS1_52KernelPtrArrayTmaWarpSpecializedPingpongFP8FastAccumEEENS6_IJNSC_ILi128EEENSC_ILi256EEESI_EEENS_12float_e4m3_tEPNS6_IJlSE_NSC_ILi0EEEEEESL_SO_NS5_8TiledMMAINS5_8MMA_AtomIJNS5_4SM904GMMA31MMA_64x256x32_F32E4M3E4M3_SS_TNILNSS_7ScaleInE1ELSU_1EEEEEENS5_6LayoutINS6_IJSE_SE_SE_EEENS6_IJSM_SM_SM_EEEEENS6_IJNS5_10UnderscoreES11_S11_EEEEENS5_13SM90_TMA_LOADENS5_14ComposedLayoutINS5_7SwizzleILi3ELi4ELi3EEENS5_18smem_ptr_flag_bitsILi8EEENSX_INS6_IJNSC_ILi8EEESI_EEENS6_IJSI_SE_EEEEEEEvNS5_8identityENS5_23SM90_TMA_LOAD_MULTICASTES1E_vS1F_EENS_8epilogue10collective18CollectiveEpilogueINS1I_30Sm90PtrArrayTmaWarpSpecializedILi4ELi2ELi16ELb1ELb0ELi2EEEJSK_NS6_IJNSC_ILi64EEENSC_ILi32EEEEEENS_6half_tEPNS6_IJSE_lSM_EEES1Q_S1S_NS1I_6fusion15FusionCallbacksIS1M_NS1T_17LinearCombinationIS1Q_fS1Q_fLNS_15FloatRoundStyleE2EEESK_S1P_JEEES14_NS15_IS17_NS18_ILi16EEENSX_INS6_IJS1N_S1A_EEENS6_IJSE_S1N_EEEEEEENS5_17SM75_U16x8_LDSM_TENS5_14SM90_TMA_STOREES23_NS5_17SM90_U16x8_STSM_TENS5_9Copy_AtomIJNS5_17SM90_U32x4_STSM_NES1Q_EEEvEEEvvEEEEvNT_6ParamsE,@function
        .size           _ZN7cutlass13device_kernelINS_4gemm6kernel13GemmUniversalINS1_17GroupProblemShapeIN4cute5tupleIJiiiEEEEENS1_10collective13CollectiveMmaINS1_39MainloopSm90ArrayTmaGmmaWarpSpecializedILi4ENS6_IJNS5_1CILi2EEENSC_ILi1EEESE_EEENS1_52KernelPtrArrayTmaWarpSpecializedPingpongFP8FastAccumEEENS6_IJNSC_ILi128EEENSC_ILi256EEESI_EEENS_12float_e4m3_tEPNS6_IJlSE_NSC_ILi0EEEEEESL_SO_NS5_8TiledMMAINS5_8MMA_AtomIJNS5_4SM904GMMA31MMA_64x256x32_F32E4M3E4M3_SS_TNILNSS_7ScaleInE1ELSU_1EEEEEENS5_6LayoutINS6_IJSE_SE_SE_EEENS6_IJSM_SM_SM_EEEEENS6_IJNS5_10UnderscoreES11_S11_EEEEENS5_13SM90_TMA_LOADENS5_14ComposedLayoutINS5_7SwizzleILi3ELi4ELi3EEENS5_18smem_ptr_flag_bitsILi8EEENSX_INS6_IJNSC_ILi8EEESI_EEENS6_IJSI_SE_EEEEEEEvNS5_8identityENS5_23SM90_TMA_LOAD_MULTICASTES1E_vS1F_EENS_8epilogue10collective18CollectiveEpilogueINS1I_30Sm90PtrArrayTmaWarpSpecializedILi4ELi2ELi16ELb1ELb0ELi2EEEJSK_NS6_IJNSC_ILi64EEENSC_ILi32EEEEEENS_6half_tEPNS6_IJSE_lSM_EEES1Q_S1S_NS1I_6fusion15FusionCallbacksIS1M_NS1T_17LinearCombinationIS1Q_fS1Q_fLNS_15FloatRoundStyleE2EEESK_S1P_JEEES14_NS15_IS17_NS18_ILi16EEENSX_INS6_IJS1N_S1A_EEENS6_IJSE_S1N_EEEEEEENS5_17SM75_U16x8_LDSM_TENS5_14SM90_TMA_STOREES23_NS5_17SM90_U16x8_STSM_TENS5_9Copy_AtomIJNS5_17SM90_U32x4_STSM_NES1Q_EEEvEEEvvEEEEvNT_6ParamsE,(.L_x_432 - _ZN7cutlass13device_kernelINS_4gemm6kernel13GemmUniversalINS1_17GroupProblemShapeIN4cute5tupleIJiiiEEEEENS1_10collective13CollectiveMmaINS1_39MainloopSm90ArrayTmaGmmaWarpSpecializedILi4ENS6_IJNS5_1CILi2EEENSC_ILi1EEESE_EEENS1_52KernelPtrArrayTmaWarpSpecializedPingpongFP8FastAccumEEENS6_IJNSC_ILi128EEENSC_ILi256EEESI_EEENS_12float_e4m3_tEPNS6_IJlSE_NSC_ILi0EEEEEESL_SO_NS5_8TiledMMAINS5_8MMA_AtomIJNS5_4SM904GMMA31MMA_64x256x32_F32E4M3E4M3_SS_TNILNSS_7ScaleInE1ELSU_1EEEEEENS5_6LayoutINS6_IJSE_SE_SE_EEENS6_IJSM_SM_SM_EEEEENS6_IJNS5_10UnderscoreES11_S11_EEEEENS5_13SM90_TMA_LOADENS5_14ComposedLayoutINS5_7SwizzleILi3ELi4ELi3EEENS5_18smem_ptr_flag_bitsILi8EEENSX_INS6_IJNSC_ILi8EEESI_EEENS6_IJSI_SE_EEEEEEEvNS5_8identityENS5_23SM90_TMA_LOAD_MULTICASTES1E_vS1F_EENS_8epilogue10collective18CollectiveEpilogueINS1I_30Sm90PtrArrayTmaWarpSpecializedILi4ELi2ELi16ELb1ELb0ELi2EEEJSK_NS6_IJNSC_ILi64EEENSC_ILi32EEEEEENS_6half_tEPNS6_IJSE_lSM_EEES1Q_S1S_NS1I_6fusion15FusionCallbacksIS1M_NS1T_17LinearCombinationIS1Q_fS1Q_fLNS_15FloatRoundStyleE2EEESK_S1P_JEEES14_NS15_IS17_NS18_ILi16EEENSX_INS6_IJS1N_S1A_EEENS6_IJSE_S1N_EEEEEEENS5_17SM75_U16x8_LDSM_TENS5_14SM90_TMA_STOREES23_NS5_17SM90_U16x8_STSM_TENS5_9Copy_AtomIJNS5_17SM90_U32x4_STSM_NES1Q_EEEvEEEvvEEEEvNT_6ParamsE)
        .other          _ZN7cutlass13device_kernelINS_4gemm6kernel13GemmUniversalINS1_17GroupProblemShapeIN4cute5tupleIJiiiEEEEENS1_10collective13CollectiveMmaINS1_39MainloopSm90ArrayTmaGmmaWarpSpecializedILi4ENS6_IJNS5_1CILi2EEENSC_ILi1EEESE_EEENS1_52KernelPtrArrayTmaWarpSpecializedPingpongFP8FastAccumEEENS6_IJNSC_ILi128EEENSC_ILi256EEESI_EEENS_12float_e4m3_tEPNS6_IJlSE_NSC_ILi0EEEEEESL_SO_NS5_8TiledMMAINS5_8MMA_AtomIJNS5_4SM904GMMA31MMA_64x256x32_F32E4M3E4M3_SS_TNILNSS_7ScaleInE1ELSU_1EEEEEENS5_6LayoutINS6_IJSE_SE_SE_EEENS6_IJSM_SM_SM_EEEEENS6_IJNS5_10UnderscoreES11_S11_EEEEENS5_13SM90_TMA_LOADENS5_14ComposedLayoutINS5_7SwizzleILi3ELi4ELi3EEENS5_18smem_ptr_flag_bitsILi8EEENSX_INS6_IJNSC_ILi8EEESI_EEENS6_IJSI_SE_EEEEEEEvNS5_8identityENS5_23SM90_TMA_LOAD_MULTICASTES1E_vS1F_EENS_8epilogue10collective18CollectiveEpilogueINS1I_30Sm90PtrArrayTmaWarpSpecializedILi4ELi2ELi16ELb1ELb0ELi2EEEJSK_NS6_IJNSC_ILi64EEENSC_ILi32EEEEEENS_6half_tEPNS6_IJSE_lSM_EEES1Q_S1S_NS1I_6fusion15FusionCallbacksIS1M_NS1T_17LinearCombinationIS1Q_fS1Q_fLNS_15FloatRoundStyleE2EEESK_S1P_JEEES14_NS15_IS17_NS18_ILi16EEENSX_INS6_IJS1N_S1A_EEENS6_IJSE_S1N_EEEEEEENS5_17SM75_U16x8_LDSM_TENS5_14SM90_TMA_STOREES23_NS5_17SM90_U16x8_STSM_TENS5_9Copy_AtomIJNS5_17SM90_U32x4_STSM_NES1Q_EEEvEEEvvEEEEvNT_6ParamsE,@"STO_CUDA_ENTRY STV_DEFAULT"
_ZN7cutlass13device_kernelINS_4gemm6kernel13GemmUniversalINS1_17GroupProblemShapeIN4cute5tupleIJiiiEEEEENS1_10collective13CollectiveMmaINS1_39MainloopSm90ArrayTmaGmmaWarpSpecializedILi4ENS6_IJNS5_1CILi2EEENSC_ILi1EEESE_EEENS1_52KernelPtrArrayTmaWarpSpecializedPingpongFP8FastAccumEEENS6_IJNSC_ILi128EEENSC_ILi256EEESI_EEENS_12float_e4m3_tEPNS6_IJlSE_NSC_ILi0EEEEEESL_SO_NS5_8TiledMMAINS5_8MMA_AtomIJNS5_4SM904GMMA31MMA_64x256x32_F32E4M3E4M3_SS_TNILNSS_7ScaleInE1ELSU_1EEEEEENS5_6LayoutINS6_IJSE_SE_SE_EEENS6_IJSM_SM_SM_EEEEENS6_IJNS5_10UnderscoreES11_S11_EEEEENS5_13SM90_TMA_LOADENS5_14ComposedLayoutINS5_7SwizzleILi3ELi4ELi3EEENS5_18smem_ptr_flag_bitsILi8EEENSX_INS6_IJNSC_ILi8EEESI_EEENS6_IJSI_SE_EEEEEEEvNS5_8identityENS5_23SM90_TMA_LOAD_MULTICASTES1E_vS1F_EENS_8epilogue10collective18CollectiveEpilogueINS1I_30Sm90PtrArrayTmaWarpSpecializedILi4ELi2ELi16ELb1ELb0ELi2EEEJSK_NS6_IJNSC_ILi64EEENSC_ILi32EEEEEENS_6half_tEPNS6_IJSE_lSM_EEES1Q_S1S_NS1I_6fusion15FusionCallbacksIS1M_NS1T_17LinearCombinationIS1Q_fS1Q_fLNS_15FloatRoundStyleE2EEESK_S1P_JEEES14_NS15_IS17_NS18_ILi16EEENSX_INS6_IJS1N_S1A_EEENS6_IJSE_S1N_EEEEEEENS5_17SM75_U16x8_LDSM_TENS5_14SM90_TMA_STOREES23_NS5_17SM90_U16x8_STSM_TENS5_9Copy_AtomIJNS5_17SM90_U32x4_STSM_NES1Q_EEEvEEEvvEEEEvNT_6ParamsE:
[----:B------:R-:W1:Y:S02]  /*0000*/  LDC R1, c[0x0][0x28] ;  /* 0x00000a00ff017b82 */ /* 0x000e640000000800 */
[----:B-1----:R-:W-:-:S06]  /*0010*/  VIADD R1, R1, 0xfffff7f8 ;  /* 0xfffff7f801017836 */ /* 0x002fcc0000000000 */
[----:B------:R-:W1:Y:S01]  /*0020*/  LDC.64 R4, c[0x0][0x918] ;  /* 0x00024600ff047b82 */ /* 0x000e620000000a00 */
[----:B------:R-:W-:Y:S01]  /*0030*/  ULDC.64 UR38, c[0x0][0x208] ;  /* 0x0000820000267ab9 */ /* 0x000fe20000000a00 */
[----:B------:R-:W2:Y:S01]  /*0040*/  S2R R20, SR_TID.X ;  /* 0x0000000000147919 */ /* 0x000ea20000002100 */
[----:B------:R-:W-:Y:S01]  /*0050*/  ULDC UR4, c[0x0][0x910] ;  /* 0x0002440000047ab9 */ /* 0x000fe20000000800 */
[----:B------:R-:W-:Y:S01]  /*0060*/  ULDC.64 UR20, c[0x0][0x8d0] ;  /* 0x0002340000147ab9 */ /* 0x000fe20000000a00 */
[----:B------:R-:W-:Y:S01]  /*0070*/  ULDC.64 UR14, c[0x0][0x8c8] ;  /* 0x00023200000e7ab9 */ /* 0x000fe20000000a00 */
[----:B------:R-:W-:Y:S01]  /*0080*/  MOV R8, RZ ;  /* 0x000000ff00087202 */ /* 0x000fe20000000f00 */
[----:B------:R-:W-:Y:S01]  /*0090*/  IMAD.MOV.U32 R0, RZ, RZ, RZ ;  /* 0x000000ffff007224 */ /* 0x000fe200078e00ff */
[----:B------:R-:W3:Y:S01]  /*00a0*/  S2UR UR24, SR_CTAID.Y ;  /* 0x00000000001879c3 */ /* 0x000ee20000002600 */
[----:B------:R-:W-:Y:S01]  /*00b0*/  ULDC.64 UR16, c[0x0][0x8e0] ;  /* 0x0002380000107ab9 */ /* 0x000fe20000000a00 */
[----:B------:R-:W-:Y:S01]  /*00c0*/  ULDC.64 UR22, c[0x0][0x8e8] ;  /* 0x00023a0000167ab9 */ /* 0x000fe20000000a00 */
[----:B-1----:R-:W4:Y:S01]  /*00d0*/  LDG.E R7, desc[UR38][R4.64] ;  /* 0x0000002604077981 */ /* 0x002f22000c1e1900 */
[----:B------:R-:W-:-:S03]  /*00e0*/  IMAD.U32 R12, RZ, RZ, UR4 ;  /* 0x00000004ff0c7e24 */ /* 0x000fc6000f8e00ff */
[----:B------:R-:W4:Y:S01]  /*00f0*/  LDG.E R6, desc[UR38][R4.64+0x4] ;  /* 0x0000042604067981 */ /* 0x000f22000c1e1900 */
[----:B--2---:R-:W-:Y:S01]  /*0100*/  LOP3.LUT R21, R20, 0x1f, RZ, 0xc0, !PT ;  /* 0x0000001f14157812 */ /* 0x004fe200078ec0ff */
[----:B------:R-:W-:Y:S01]  /*0110*/  UISETP.NE.U32.AND UP0, UPT, UR20, URZ, UPT ;  /* 0x0000003f1400728c */ /* 0x000fe2000bf05070 */
[----:B------:R-:W1:Y:S01]  /*0120*/  S2UR UR57, SR_CTAID.X ;  /* 0x00000000003979c3 */ /* 0x000e620000002500 */
[----:B------:R-:W-:Y:S01]  /*0130*/  ULDC UR4, c[0x0][0x908] ;  /* 0x0002420000047ab9 */ /* 0x000fe20000000800 */
[----:B------:R-:W-:Y:S01]  /*0140*/  ISETP.GE.AND P0, PT, R21, R12, PT ;  /* 0x0000000c1500720c */ /* 0x000fe20003f06270 */
[----:B------:R-:W-:Y:S02]  /*0150*/  UISETP.NE.AND.EX UP0, UPT, UR21, URZ, UPT, UP0 ;  /* 0x0000003f1500728c */ /* 0x000fe4000bf05300 */
[----:B------:R-:W-:-:S09]  /*0160*/  UISETP.NE.AND UP3, UPT, UR4, 0x1, UPT ;  /* 0x000000010400788c */ /* 0x000fd2000bf65270 */
[----:B------:R-:W-:Y:S01]  /*0170*/  @UP0 ULDC UR26, c[0x0][0x8dc] ;  /* 0x00023700001a0ab9 */ /* 0x000fe20000000800 */
[----:B------:R-:W2:Y:S01]  /*0180*/  @!P0 LDC.64 R2, c[0x0][0x918] ;  /* 0x00024600ff028b82 */ /* 0x000ea20000000a00 */
[----:B---3--:R-:W-:Y:S02]  /*0190*/  @UP3 UMOV UR6, UR24 ;  /* 0x0000001800063c82 */ /* 0x008fe40008000000 */
[----:B------:R-:W-:Y:S01]  /*01a0*/  @UP3 UMOV UR4, UR6 ;  /* 0x0000000600043c82 */ /* 0x000fe20008000000 */
[----:B------:R-:W-:Y:S01]  /*01b0*/  @!UP3 UMOV UR6, UR24 ;  /* 0x000000180006bc82 */ /* 0x000fe20008000000 */
[----:B------:R-:W-:Y:S01]  /*01c0*/  @UP3 ULDC UR8, c[0x0][0x10] ;  /* 0x0000040000083ab9 */ /* 0x000fe20000000800 */
[----:B------:R-:W-:Y:S01]  /*01d0*/  @UP3 UMOV UR5, URZ ;  /* 0x0000003f00053c82 */ /* 0x000fe20008000000 */
[----:B------:R-:W-:Y:S01]  /*01e0*/  @UP3 UMOV UR7, URZ ;  /* 0x0000003f00073c82 */ /* 0x000fe20008000000 */
[----:B-1----:R-:W-:Y:S01]  /*01f0*/  @UP3 UIMAD.WIDE.U32 UR8, UR57, UR8, UR4 ;  /* 0x00000008390832a5 */ /* 0x002fe2000f8e0004 */
[----:B------:R-:W-:Y:S01]  /*0200*/  @!UP3 ULDC UR10, c[0x0][0xc] ;  /* 0x00000300000abab9 */ /* 0x000fe20000000800 */
[----:B--2---:R-:W-:-:S05]  /*0210*/  @!P0 IMAD.WIDE.U32 R2, R21, 0xc, R2 ;  /* 0x0000000c15028825 */ /* 0x004fca00078e0002 */
[----:B------:R1:W5:Y:S04]  /*0220*/  @!P0 LDG.E R8, desc[UR38][R2.64] ;  /* 0x0000002602088981 */ /* 0x000368000c1e1900 */
[----:B------:R1:W5:Y:S01]  /*0230*/  @!P0 LDG.E R0, desc[UR38][R2.64+0x4] ;  /* 0x0000042602008981 */ /* 0x000362000c1e1900 */
[----:B------:R-:W-:Y:S01]  /*0240*/  ISETP.NE.U32.AND P0, PT, RZ, UR22, PT ;  /* 0x00000016ff007c0c */ /* 0x000fe2000bf05070 */
[----:B------:R-:W-:-:S03]  /*0250*/  UMOV UR4, UR57 ;  /* 0x0000003900047c82 */ /* 0x000fc60008000000 */
[----:B------:R-:W-:Y:S01]  /*0260*/  ISETP.NE.AND.EX P0, PT, RZ, UR23, PT, P0 ;  /* 0x00000017ff007c0c */ /* 0x000fe2000bf05300 */
[----:B------:R-:W-:Y:S01]  /*0270*/  UMOV UR5, URZ ;  /* 0x0000003f00057c82 */ /* 0x000fe20008000000 */
[----:B------:R-:W-:Y:S02]  /*0280*/  @UP3 UIADD3 UR7, UR9, UR7, URZ ;  /* 0x0000000709073290 */ /* 0x000fe4000fffe03f */
[----:B------:R-:W-:-:S07]  /*0290*/  @!UP3 UIMAD.WIDE.U32 UR4, UR10, UR6, UR4 ;  /* 0x000000060a04b2a5 */ /* 0x000fce000f8e0004 */
[----:B------:R-:W-:Y:S01]  /*02a0*/  @!UP3 UMOV UR8, UR4 ;  /* 0x000000040008bc82 */ /* 0x000fe20008000000 */
[----:B------:R-:W-:Y:S01]  /*02b0*/  @!UP3 UMOV UR7, UR5 ;  /* 0x000000050007bc82 */ /* 0x000fe20008000000 */
[----:B----4-:R-:W-:Y:S02]  /*02c0*/  R2UR UR12, R7 ;  /* 0x00000000070c72ca */ /* 0x010fe400000e0000 */
[----:B------:R-:W-:-:S11]  /*02d0*/  R2UR UR28, R6 ;  /* 0x00000000061c72ca */ /* 0x000fd600000e0000 */
[----:B------:R-:W-:-:S04]  /*02e0*/  UIADD3 UR11, UP1, UR12, UR14, URZ ;  /* 0x0000000e0c0b7290 */ /* 0x000fc8000ff3e03f */
[----:B------:R-:W-:Y:S02]  /*02f0*/  ULEA.HI.X.SX32 UR12, UR12, UR15, 0x1, UP1 ;  /* 0x0000000f0c0c7291 */ /* 0x000fe400088f0e3f */
[----:B------:R-:W-:-:S04]  /*0300*/  UIADD3 UR11, UP1, UR11, -0x1, URZ ;  /* 0xffffffff0b0b7890 */ /* 0x000fc8000ff3e03f */
[----:B------:R-:W-:Y:S02]  /*0310*/  UIADD3.X UR12, UR12, -0x1, URZ, UP1, !UPT ;  /* 0xffffffff0c0c7890 */ /* 0x000fe40008ffe43f */
[----:B------:R-:W-:-:S04]  /*0320*/  @UP0 UIADD3 UR26, UP1, UR11, UR26, URZ ;  /* 0x0000001a0b1a0290 */ /* 0x000fc8000ff3e03f */
[----:B------:R-:W-:Y:S02]  /*0330*/  @UP0 UIADD3.X UR29, URZ, UR12, URZ, UP1, !UPT ;  /* 0x0000000c3f1d0290 */ /* 0x000fe40008ffe43f */
[----:B------:R-:W-:Y:S02]  /*0340*/  UIADD3 UR13, UP1, UR28, UR16, URZ ;  /* 0x000000101c0d7290 */ /* 0x000fe4000ff3e03f */
[----:B------:R-:W-:Y:S02]  /*0350*/  @UP0 UIMAD.WIDE.U32 UR18, UR29, UR20, URZ ;  /* 0x000000141d1202a5 */ /* 0x000fe4000f8e003f */
[----:B------:R-:W-:Y:S02]  /*0360*/  ULEA.HI.X.SX32 UR28, UR28, UR17, 0x1, UP1 ;  /* 0x000000111c1c7291 */ /* 0x000fe400088f0e3f */
[----:B------:R-:W-:Y:S02]  /*0370*/  @UP0 UIMAD.WIDE.U32 UR24, UP1, UR26, UR21, UR18 ;  /* 0x000000151a1802a5 */ /* 0x000fe4000f820012 */
[----:B------:R-:W-:-:S02]  /*0380*/  @UP0 UIMAD.WIDE.U32 UR18, UR26, UR20, URZ ;  /* 0x000000141a1202a5 */ /* 0x000fc4000f8e003f */
[----:B------:R-:W-:Y:S02]  /*0390*/  @UP0 UIADD3.X UR27, URZ, URZ, URZ, UP1, !UPT ;  /* 0x0000003f3f1b0290 */ /* 0x000fe40008ffe43f */
[----:B------:R-:W-:Y:S01]  /*03a0*/  @UP0 UIADD3 URZ, UP1, UR19, UR24, URZ ;  /* 0x00000018133f0290 */ /* 0x000fe2000ff3e03f */
[----:B------:R-:W-:-:S03]  /*03b0*/  @UP0 UMOV UR26, UR25 ;  /* 0x00000019001a0c82 */ /* 0x000fc60008000000 */
[----:B------:R-:W-:Y:S02]  /*03c0*/  @UP0 UIMAD.WIDE.U32.X UR18, UR29, UR21, UR26, UP1 ;  /* 0x000000151d1202a5 */ /* 0x000fe400088e041a */
[----:B------:R-:W-:-:S04]  /*03d0*/  UIADD3 UR13, UP2, UR13, -0x1, URZ ;  /* 0xffffffff0d0d7890 */ /* 0x000fc8000ff5e03f */
[----:B------:R-:W-:Y:S01]  /*03e0*/  UIADD3.X UR24, UR28, -0x1, URZ, UP2, !UPT ;  /* 0xffffffff1c187890 */ /* 0x000fe200097fe43f */
[----:B------:R-:W-:Y:S01]  /*03f0*/  @UP0 UMOV UR11, UR18 ;  /* 0x00000012000b0c82 */ /* 0x000fe20008000000 */
[----:B------:R-:W-:Y:S01]  /*0400*/  @UP0 UMOV UR12, UR19 ;  /* 0x00000013000c0c82 */ /* 0x000fe20008000000 */
[----:B-1----:R-:W-:Y:S09]  /*0410*/  @!P0 BRA `(.L_x_0) ;  /* 0x0000000000308947 */ /* 0x002ff20003800000 */
[----:B------:R-:W-:Y:S02]  /*0420*/  ULDC UR9, c[0x0][0x8f4] ;  /* 0x00023d0000097ab9 */ /* 0x000fe40000000800 */
[----:B------:R-:W-:-:S04]  /*0430*/  UIADD3 UR9, UP1, UR13, UR9, URZ ;  /* 0x000000090d097290 */ /* 0x000fc8000ff3e03f */
[----:B------:R-:W-:-:S04]  /*0440*/  UIADD3.X UR10, URZ, UR24, URZ, UP1, !UPT ;  /* 0x000000183f0a7290 */ /* 0x000fc80008ffe43f */
[----:B------:R-:W-:-:S04]  /*0450*/  UIMAD.WIDE.U32 UR4, UR10, UR22, URZ ;  /* 0x000000160a0472a5 */ /* 0x000fc8000f8e003f */
[----:B------:R-:W-:Y:S02]  /*0460*/  UIMAD.WIDE.U32 UR18, UP1, UR9, UR23, UR4 ;  /* 0x00000017091272a5 */ /* 0x000fe4000f820004 */
[----:B------:R-:W-:Y:S02]  /*0470*/  UIMAD.WIDE.U32 UR4, UR9, UR22, URZ ;  /* 0x00000016090472a5 */ /* 0x000fe4000f8e003f */
[----:B------:R-:W-:Y:S02]  /*0480*/  UIADD3.X UR25, URZ, URZ, URZ, UP1, !UPT ;  /* 0x0000003f3f197290 */ /* 0x000fe40008ffe43f */
[----:B------:R-:W-:Y:S01]  /*0490*/  UIADD3 URZ, UP1, UR5, UR18, URZ ;  /* 0x00000012053f7290 */ /* 0x000fe2000ff3e03f */
[----:B------:R-:W-:-:S03]  /*04a0*/  UMOV UR24, UR19 ;  /* 0x0000001300187c82 */ /* 0x000fc60008000000 */
[----:B------:R-:W-:-:S07]  /*04b0*/  UIMAD.WIDE.U32.X UR4, UR10, UR23, UR24, UP1 ;  /* 0x000000170a0472a5 */ /* 0x000fce00088e0418 */
[----:B------:R-:W-:Y:S01]  /*04c0*/  UMOV UR13, UR4 ;  /* 0x00000004000d7c82 */ /* 0x000fe20008000000 */
[----:B------:R-:W-:-:S05]  /*04d0*/  UMOV UR24, UR5 ;  /* 0x0000000500187c82 */ /* 0x000fca0008000000 */
.L_x_0:
[----:B------:R-:W-:Y:S01]  /*04e0*/  ULDC UR9, c[0x0][0x934] ;  /* 0x00024d0000097ab9 */ /* 0x000fe20000000800 */
[----:B------:R-:W-:Y:S01]  /*04f0*/  ULDC UR10, c[0x0][0x904] ;  /* 0x00024100000a7ab9 */ /* 0x000fe20000000800 */
[----:B------:R-:W-:Y:S01]  /*0500*/  ULDC UR4, c[0x0][0x938] ;  /* 0x00024e0000047ab9 */ /* 0x000fe20000000800 */
[----:B------:R-:W-:Y:S01]  /*0510*/  USHF.L.U32 UR9, UR9, UR10, URZ ;  /* 0x0000000a09097299 */ /* 0x000fe2000800063f */
[----:B------:R-:W-:Y:S01]  /*0520*/  SHF.R.U32.HI R14, RZ, 0x5, R20 ;  /* 0x00000005ff0e7819 */ /* 0x000fe20000011614 */
[----:B------:R-:W-:Y:S01]  /*0530*/  USHF.L.U32 UR10, UR4, UR10, URZ ;  /* 0x0000000a040a7299 */ /* 0x000fe2000800063f */
[----:B------:R-:W-:Y:S01]  /*0540*/  ULDC UR26, c[0x0][0x8d8] ;  /* 0x00023600001a7ab9 */ /* 0x000fe20000000800 */
[----:B------:R-:W-:Y:S02]  /*0550*/  ULDC UR30, c[0x0][0x8f0] ;  /* 0x00023c00001e7ab9 */ /* 0x000fe40000000800 */
[----:B------:R-:W-:Y:S01]  /*0560*/  IMAD.U32 R10, RZ, RZ, UR9 ;  /* 0x00000009ff0a7e24 */ /* 0x000fe2000f8e00ff */
[----:B------:R-:W-:Y:S01]  /*0570*/  USHF.R.U64 UR18, UR11, UR26, UR12 ;  /* 0x0000001a0b127299 */ /* 0x000fe2000800120c */
[----:B------:R-:W-:Y:S01]  /*0580*/  MOV R9, UR10 ;  /* 0x0000000a00097c02 */ /* 0x000fe20008000f00 */
[----:B------:R-:W-:-:S02]  /*0590*/  USHF.R.U64 UR11, UR13, UR30, UR24 ;  /* 0x0000001e0d0b7299 */ /* 0x000fc40008001218 */
[----:B------:R-:W-:Y:S01]  /*05a0*/  IABS R2, R10 ;  /* 0x0000000a00027213 */ /* 0x000fe20000000000 */
[----:B------:R-:W-:Y:S01]  /*05b0*/  UIADD3 UR18, UR18, -0x1, UR9 ;  /* 0xffffffff12127890 */ /* 0x000fe2000fffe009 */
[----:B------:R-:W-:Y:S01]  /*05c0*/  IABS R3, R9 ;  /* 0x0000000900037213 */ /* 0x000fe20000000000 */
[----:B------:R-:W-:Y:S01]  /*05d0*/  UIADD3 UR11, UR11, -0x1, UR10 ;  /* 0xffffffff0b0b7890 */ /* 0x000fe2000fffe00a */
[----:B------:R-:W-:Y:S01]  /*05e0*/  R2UR UR28, R2 ;  /* 0x00000000021c72ca */ /* 0x000fe200000e0000 */
[----:B------:R-:W-:Y:S01]  /*05f0*/  UMOV UR12, URZ ;  /* 0x0000003f000c7c82 */ /* 0x000fe20008000000 */
[----:B------:R-:W-:Y:S01]  /*0600*/  UISETP.GE.AND UP5, UPT, UR18, URZ, UPT ;  /* 0x0000003f1200728c */ /* 0x000fe2000bfa6270 */
[----:B------:R-:W-:Y:S01]  /*0610*/  IMAD.MOV.U32 R2, RZ, RZ, R3 ;  /* 0x000000ffff027224 */ /* 0x000fe200078e0003 */
[----:B------:R-:W-:Y:S01]  /*0620*/  UISETP.NE.AND UP4, UPT, UR9, URZ, UPT ;  /* 0x0000003f0900728c */ /* 0x000fe2000bf85270 */
[----:B------:R-:W-:-:S03]  /*0630*/  UMOV UR59, 0x1 ;  /* 0x00000001003b7882 */ /* 0x000fc60000000000 */
[----:B------:R-:W-:-:S05]  /*0640*/  R2UR UR27, R2 ;  /* 0x00000000021b72ca */ /* 0x000fca00000e0000 */
[----:B------:R-:W1:Y:S08]  /*0650*/  I2F.RP R2, UR28 ;  /* 0x0000001c00027d06 */ /* 0x000e700008209400 */
[----:B------:R-:W2:Y:S08]  /*0660*/  I2F.RP R4, UR27 ;  /* 0x0000001b00047d06 */ /* 0x000eb00008209400 */
[----:B-1----:R-:W1:Y:S08]  /*0670*/  MUFU.RCP R2, R2 ;  /* 0x0000000200027308 */ /* 0x002e700000001000 */
[----:B--2---:R-:W2:Y:S01]  /*0680*/  MUFU.RCP R4, R4 ;  /* 0x0000000400047308 */ /* 0x004ea20000001000 */
[----:B-1----:R-:W-:-:S02]  /*0690*/  VIADD R3, R2, 0xffffffe ;  /* 0x0ffffffe02037836 */ /* 0x002fc40000000000 */
[----:B------:R-:W-:-:S05]  /*06a0*/  IMAD.U32 R2, RZ, RZ, UR18 ;  /* 0x00000012ff027e24 */ /* 0x000fca000f8e00ff */
[----:B------:R-:W1:Y:S01]  /*06b0*/  F2I.FTZ.U32.TRUNC.NTZ R3, R3 ;  /* 0x0000000300037305 */ /* 0x000e62000021f000 */
[----:B------:R-:W-:Y:S02]  /*06c0*/  IABS R2, R2 ;  /* 0x0000000200027213 */ /* 0x000fe40000000000 */
[----:B--2---:R-:W-:Y:S02]  /*06d0*/  IADD3 R5, R4, 0xffffffe, RZ ;  /* 0x0ffffffe04057810 */ /* 0x004fe40007ffe0ff */
[----:B------:R-:W-:Y:S02]  /*06e0*/  IABS R4, R10 ;  /* 0x0000000a00047213 */ /* 0x000fe40000000000 */
[----:B------:R-:W-:Y:S02]  /*06f0*/  R2UR UR32, R2 ;  /* 0x00000000022072ca */ /* 0x000fe400000e0000 */
[----:B------:R-:W2:Y:S01]  /*0700*/  F2I.FTZ.U32.TRUNC.NTZ R5, R5 ;  /* 0x0000000500057305 */ /* 0x000ea2000021f000 */
[----:B------:R-:W-:-:S02]  /*0710*/  IADD3 R4, RZ, -R4, RZ ;  /* 0x80000004ff047210 */ /* 0x000fc40007ffe0ff */
[----:B-1----:R-:W-:Y:S01]  /*0720*/  R2UR UR13, R3 ;  /* 0x00000000030d72ca */ /* 0x002fe200000e0000 */
[----:B------:R-:W-:Y:S01]  /*0730*/  IMAD.U32 R3, RZ, RZ, UR11 ;  /* 0x0000000bff037e24 */ /* 0x000fe2000f8e00ff */
[----:B--2---:R-:W-:-:S04]  /*0740*/  R2UR UR5, R5 ;  /* 0x00000000050572ca */ /* 0x004fc800000e0000 */
[----:B------:R-:W-:Y:S01]  /*0750*/  IABS R5, R3 ;  /* 0x0000000300057213 */ /* 0x000fe20000000000 */
[----:B------:R-:W-:Y:S01]  /*0760*/  IMAD.MOV.U32 R3, RZ, RZ, R4 ;  /* 0x000000ffff037224 */ /* 0x000fe200078e0004 */
[----:B------:R-:W-:-:S05]  /*0770*/  IABS R4, R9 ;  /* 0x0000000900047213 */ /* 0x000fca0000000000 */
[----:B------:R-:W-:Y:S01]  /*0780*/  UIADD3 UR4, URZ, -UR13, URZ ;  /* 0x8000000d3f047290 */ /* 0x000fe2000fffe03f */
[----:B------:R-:W-:Y:S01]  /*0790*/  IMAD.MOV.U32 R2, RZ, RZ, R5 ;  /* 0x000000ffff027224 */ /* 0x000fe200078e0005 */
[----:B------:R-:W-:Y:S02]  /*07a0*/  IADD3 R4, RZ, -R4, RZ ;  /* 0x80000004ff047210 */ /* 0x000fe40007ffe0ff */
[----:B------:R-:W-:Y:S01]  /*07b0*/  UIMAD UR4, UR4, UR28, URZ ;  /* 0x0000001c040472a4 */ /* 0x000fe2000f8e023f */
[----:B------:R-:W-:Y:S02]  /*07c0*/  R2UR UR29, R3 ;  /* 0x00000000031d72ca */ /* 0x000fe400000e0000 */
[----:B------:R-:W-:Y:S01]  /*07d0*/  R2UR UR33, R2 ;  /* 0x00000000022172ca */ /* 0x000fe200000e0000 */
[----:B------:R-:W-:Y:S01]  /*07e0*/  UIADD3 UR24, URZ, -UR5, URZ ;  /* 0x800000053f187290 */ /* 0x000fe2000fffe03f */
[----:B------:R-:W-:Y:S01]  /*07f0*/  IMAD.MOV.U32 R2, RZ, RZ, R4 ;  /* 0x000000ffff027224 */ /* 0x000fe200078e0004 */
[----:B------:R-:W-:Y:S01]  /*0800*/  UIMAD.WIDE.U32 UR12, UR13, UR4, UR12 ;  /* 0x000000040d0c72a5 */ /* 0x000fe2000f8e000c */
[----:B------:R-:W1:Y:S01]  /*0810*/  SHFL.IDX PT, R3, R14, RZ, 0x1f ;  /* 0x00001fff0e037589 */ /* 0x000e6200000e0000 */
[----:B------:R-:W-:Y:S01]  /*0820*/  UIMAD UR24, UR24, UR27, URZ ;  /* 0x0000001b181872a4 */ /* 0x000fe2000f8e023f */
[----:B------:R-:W-:Y:S01]  /*0830*/  UMOV UR4, URZ ;  /* 0x0000003f00047c82 */ /* 0x000fe20008000000 */
[----:B------:R-:W-:-:S02]  /*0840*/  R2UR UR31, R2 ;  /* 0x00000000021f72ca */ /* 0x000fc400000e0000 */
[----:B------:R-:W-:Y:S01]  /*0850*/  UIMAD.WIDE.U32 UR24, UR5, UR24, UR4 ;  /* 0x00000018051872a5 */ /* 0x000fe2000f8e0004 */
[----:B------:R-:W-:Y:S01]  /*0860*/  SHF.R.U32.HI R2, RZ, 0x7, R20 ;  /* 0x00000007ff027819 */ /* 0x000fe20000011614 */
[----:B------:R-:W-:-:S04]  /*0870*/  UIMAD.WIDE.U32 UR4, UR13, UR32, URZ ;  /* 0x000000200d0472a5 */ /* 0x000fc8000f8e003f */
[----:B------:R-:W-:Y:S01]  /*0880*/  UIMAD UR5, UR5, UR29, UR32 ;  /* 0x0000001d050572a4 */ /* 0x000fe2000f8e0220 */
[----:B------:R-:W2:Y:S01]  /*0890*/  SHFL.IDX PT, R2, R2, RZ, 0x1f ;  /* 0x00001fff02027589 */ /* 0x000ea200000e0000 */
[----:B------:R-:W-:Y:S01]  /*08a0*/  UMOV UR19, UR25 ;  /* 0x0000001900137c82 */ /* 0x000fe20008000000 */
[----:B------:R-:W-:Y:S02]  /*08b0*/  ULOP3.LUT UR32, URZ, UR9, URZ, 0x33, !UPT ;  /* 0x000000093f207292 */ /* 0x000fe4000f8e333f */
[----:B------:R-:W-:Y:S02]  /*08c0*/  UIMAD.WIDE.U32 UR24, UR19, UR33, URZ ;  /* 0x00000021131872a5 */ /* 0x000fe4000f8e003f */
[----:B------:R-:W-:Y:S02]  /*08d0*/  UISETP.GT.U32.AND UP1, UPT, UR28, UR5, UPT ;  /* 0x000000051c00728c */ /* 0x000fe4000bf24070 */
[----:B------:R-:W-:Y:S02]  /*08e0*/  UIMAD UR25, UR25, UR31, UR33 ;  /* 0x0000001f191972a4 */ /* 0x000fe4000f8e0221 */
[----:B------:R-:W-:-:S02]  /*08f0*/  ULOP3.LUT UR33, URZ, UR10, URZ, 0x33, !UPT ;  /* 0x0000000a3f217292 */ /* 0x000fc4000f8e333f */
[----:B------:R-:W-:Y:S01]  /*0900*/  UISETP.GT.U32.AND UP2, UPT, UR27, UR25, UPT ;  /* 0x000000191b00728c */ /* 0x000fe2000bf44070 */
[----:B-1----:R-:W-:-:S04]  /*0910*/  R2UR UR34, R3 ;  /* 0x00000000032272ca */ /* 0x002fc800000e0000 */
[----:B------:R-:W-:-:S04]  /*0920*/  @!UP1 UIADD3 UR5, UR5, -UR28, URZ ;  /* 0x8000001c05059290 */ /* 0x000fc8000fffe03f */
[----:B------:R-:W-:Y:S02]  /*0930*/  UISETP.GT.U32.AND UP6, UPT, UR28, UR5, UPT ;  /* 0x000000051c00728c */ /* 0x000fe4000bfc4070 */
[----:B------:R-:W-:Y:S01]  /*0940*/  @!UP2 UIADD3 UR25, UR25, -UR27, URZ ;  /* 0x8000001b1919a290 */ /* 0x000fe2000fffe03f */
[----:B--2---:R-:W-:Y:S01]  /*0950*/  R2UR UR12, R2 ;  /* 0x00000000020c72ca */ /* 0x004fe200000e0000 */
[----:B------:R-:W-:Y:S01]  /*0960*/  UISETP.NE.AND UP2, UPT, UR10, URZ, UPT ;  /* 0x0000003f0a00728c */ /* 0x000fe2000bf45270 */
[----:B------:R-:W-:Y:S01]  /*0970*/  ISETP.NE.AND P1, PT, RZ, UR34, PT ;  /* 0x00000022ff007c0c */ /* 0x000fe2000bf25270 */
[----:B------:R-:W-:Y:S02]  /*0980*/  UISETP.GT.U32.AND UP1, UPT, UR27, UR25, UPT ;  /* 0x000000191b00728c */ /* 0x000fe4000bf24070 */
[----:B------:R-:W-:-:S03]  /*0990*/  USHF.R.S32.HI UR4, URZ, 0x1f, UR34 ;  /* 0x0000001f3f047899 */ /* 0x000fc60008011422 */
[----:B------:R-:W-:Y:S02]  /*09a0*/  @!UP6 UIADD3 UR5, UR5, -UR28, URZ ;  /* 0x8000001c0505e290 */ /* 0x000fe4000fffe03f */
[----:B------:R-:W-:Y:S02]  /*09b0*/  UISETP.GE.AND UP6, UPT, UR11, URZ, UPT ;  /* 0x0000003f0b00728c */ /* 0x000fe4000bfc6270 */
[----:B------:R-:W-:Y:S02]  /*09c0*/  @!UP5 UIADD3 UR5, -UR5, URZ, URZ ;  /* 0x0000003f0505d290 */ /* 0x000fe4000fffe13f */
[----:B------:R-:W-:Y:S02]  /*09d0*/  @!UP1 UIADD3 UR25, UR25, -UR27, URZ ;  /* 0x8000001b19199290 */ /* 0x000fe4000fffe03f */
[----:B------:R-:W-:Y:S02]  /*09e0*/  ULEA.HI UR4, UR4, UR34, URZ, 0x2 ;  /* 0x0000002204047291 */ /* 0x000fe4000f8f103f */
[----:B------:R-:W-:-:S02]  /*09f0*/  USEL UR5, UR32, UR5, !UP4 ;  /* 0x0000000520057287 */ /* 0x000fc4000e000000 */
[----:B------:R-:W-:Y:S02]  /*0a00*/  ULOP3.LUT UR4, UR4, 0xfffffffc, URZ, 0xc0, !UPT ;  /* 0xfffffffc04047892 */ /* 0x000fe4000f8ec03f */
[----:B------:R-:W-:Y:S02]  /*0a10*/  @!UP6 UIADD3 UR25, -UR25, URZ, URZ ;  /* 0x0000003f1919e290 */ /* 0x000fe4000fffe13f */
[----:B------:R-:W-:Y:S02]  /*0a20*/  UIADD3 UR5, UR18, -UR5, URZ ;  /* 0x8000000512057290 */ /* 0x000fe4000fffe03f */
[----:B------:R-:W-:Y:S02]  /*0a30*/  USEL UR25, UR33, UR25, !UP2 ;  /* 0x0000001921197287 */ /* 0x000fe4000d000000 */
[----:B------:R-:W-:Y:S02]  /*0a40*/  UIADD3 UR43, UR34, -UR4, URZ ;  /* 0x80000004222b7290 */ /* 0x000fe4000fffe03f */
[----:B------:R-:W-:-:S02]  /*0a50*/  UIADD3 UR25, UR11, -UR25, URZ ;  /* 0x800000190b197290 */ /* 0x000fc4000fffe03f */
[----:B------:R-:W-:Y:S02]  /*0a60*/  UISETP.NE.AND UP1, UPT, UR12, URZ, UPT ;  /* 0x0000003f0c00728c */ /* 0x000fe4000bf25270 */
[----:B------:R-:W-:Y:S02]  /*0a70*/  UIMAD UR24, UR5, UR25, URZ ;  /* 0x00000019051872a4 */ /* 0x000fe4000f8e023f */
[----:B------:R-:W-:Y:S02]  /*0a80*/  USEL UR4, UR25, UR5, !UP3 ;  /* 0x0000000519047287 */ /* 0x000fe4000d800000 */
[----:B------:R-:W-:Y:S02]  /*0a90*/  USHF.R.S32.HI UR25, URZ, 0x1f, UR24 ;  /* 0x0000001f3f197899 */ /* 0x000fe40008011418 */
[----:B------:R-:W-:Y:S01]  /*0aa0*/  USHF.R.S32.HI UR5, URZ, 0x1f, UR4 ;  /* 0x0000001f3f057899 */ /* 0x000fe20008011404 */
[----:B------:R-:W-:Y:S01]  /*0ab0*/  IMAD.U32 R6, RZ, RZ, UR24 ;  /* 0x00000018ff067e24 */ /* 0x000fe2000f8e00ff */
[----:B------:R-:W-:Y:S01]  /*0ac0*/  UISETP.EQ.AND UP5, UPT, UR43, 0x3, !UP1 ;  /* 0x000000032b00788c */ /* 0x000fe2000cfa2270 */
[----:B------:R-:W-:Y:S01]  /*0ad0*/  IMAD.U32 R4, RZ, RZ, UR4 ;  /* 0x00000004ff047e24 */ /* 0x000fe2000f8e00ff */
[----:B------:R-:W-:-:S02]  /*0ae0*/  MOV R7, UR25 ;  /* 0x0000001900077c02 */ /* 0x000fc40008000f00 */
[----:B------:R-:W-:Y:S01]  /*0af0*/  USEL UR59, UR59, 0x2, UP5 ;  /* 0x000000023b3b7887 */ /* 0x000fe2000a800000 */
[----:B------:R-:W-:Y:S01]  /*0b00*/  IMAD.U32 R5, RZ, RZ, UR5 ;  /* 0x00000005ff057e24 */ /* 0x000fe2000f8e00ff */
[----:B------:R-:W-:Y:S10]  /*0b10*/  @P1 BRA `(.L_x_1) ;  /* 0x0000000000841947 */ /* 0x000ff40003800000 */
[----:B------:R-:W-:Y:S01]  /*0b20*/  ELECT P1, URZ, PT ;  /* 0x00000000003f782f */ /* 0x000fe20003820000 */
[----:B------:R-:W-:-:S12]  /*0b30*/  BSSY B0, `(.L_x_1) ;  /* 0x000001f000007945 */ /* 0x000fd80003800000 */
[----:B------:R-:W-:Y:S05]  /*0b40*/  @!P1 BRA `(.L_x_2) ;  /* 0x0000000000749947 */ /* 0x000fea0003800000 */
[----:B------:R-:W1:Y:S01]  /*0b50*/  S2UR UR11, SR_CgaCtaId ;  /* 0x00000000000b79c3 */ /* 0x000e620000008800 */
[----:B------:R-:W-:Y:S01]  /*0b60*/  UMOV UR4, 0x400 ;  /* 0x0000040000047882 */ /* 0x000fe20000000000 */
[----:B------:R-:W-:Y:S01]  /*0b70*/  UMOV UR5, 0x1 ;  /* 0x0000000100057882 */ /* 0x000fe20000000000 */
[----:B------:R-:W-:Y:S02]  /*0b80*/  UMOV UR24, 0x140 ;  /* 0x0000014000187882 */ /* 0x000fe40000000000 */
[----:B------:R-:W-:-:S04]  /*0b90*/  UIADD3 UR24, -UR24, 0x100000, URZ ;  /* 0x0010000018187890 */ /* 0x000fc8000fffe13f */
[----:B------:R-:W-:Y:S02]  /*0ba0*/  USHF.L.U32 UR25, UR24, 0xb, URZ ;  /* 0x0000000b18197899 */ /* 0x000fe4000800063f */
[----:B------:R-:W-:Y:S02]  /*0bb0*/  USHF.L.U32 UR24, UR24, 0x1, URZ ;  /* 0x0000000118187899 */ /* 0x000fe4000800063f */
[----:B-1----:R-:W-:Y:S02]  /*0bc0*/  ULEA UR11, UR11, UR4, 0x18 ;  /* 0x000000040b0b7291 */ /* 0x002fe4000f8ec03f */
[----:B------:R-:W-:-:S04]  /*0bd0*/  UIADD3 UR4, -UR5, 0x100000, URZ ;  /* 0x0010000005047890 */ /* 0x000fc8000fffe13f */
[----:B------:R-:W-:Y:S02]  /*0be0*/  USHF.L.U32 UR5, UR4, 0xb, URZ ;  /* 0x0000000b04057899 */ /* 0x000fe4000800063f */
[----:B------:R-:W-:Y:S01]  /*0bf0*/  USHF.L.U32 UR4, UR4, 0x1, URZ ;  /* 0x0000000104047899 */ /* 0x000fe2000800063f */
[----:B------:R-:W1:Y:S11]  /*0c00*/  FENCE.VIEW.ASYNC.S ;  /* 0x00000000000073c6 */ /* 0x000e760000000000 */
[----:B-1----:R1:W2:Y:S01]  /*0c10*/  SYNCS.EXCH.64 URZ, [UR11+0x34400], UR4 ;  /* 0x034400040b3f75b2 */ /* 0x0022a20008000100 */
[----:B------:R1:W3:Y:S01]  /*0c20*/  SYNCS.EXCH.64 URZ, [UR11+0x34440], UR24 ;  /* 0x034440180b3f75b2 */ /* 0x0002e20008000100 */
[----:B------:R1:W4:Y:S01]  /*0c30*/  SYNCS.EXCH.64 URZ, [UR11+0x34408], UR4 ;  /* 0x034408040b3f75b2 */ /* 0x0003220008000100 */
[----:B------:R1:W1:Y:S01]  /*0c40*/  SYNCS.EXCH.64 URZ, [UR11+0x34448], UR24 ;  /* 0x034448180b3f75b2 */ /* 0x0002620008000100 */
        /* <DEDUP_REMOVED lines=12> */
[----:B------:R-:W-:Y:S01]  /*0d10*/  NOP ;  /* 0x0000000000007918 */ /* 0x000fe20000000000 */
.L_x_2:
[----:B-1----:R-:W-:Y:S05]  /*0d20*/  BSYNC B0 ;  /* 0x0000000000007941 */ /* 0x002fea0003800000 */
.L_x_1:
[----:B------:R-:W1:Y:S01]  /*0d30*/  SHFL.IDX PT, R11, R14, RZ, 0x1f ;  /* 0x00001fff0e0b7589 */ /* 0x000e6200000e0000 */
[----:B------:R-:W-:Y:S01]  /*0d40*/  UIADD3 UR18, UR12, -0x1, URZ ;  /* 0xffffffff0c127890 */ /* 0x000fe2000fffe03f */
[----:B------:R-:W-:Y:S01]  /*0d50*/  I2FP.F32.U32 R2, UR6 ;  /* 0x0000000600027c45 */ /* 0x000fe20008201000 */
[----:B------:R-:W-:Y:S01]  /*0d60*/  UISETP.LT.U32.AND UP6, UPT, UR43, 0x2, !UP1 ;  /* 0x000000022b00788c */ /* 0x000fe2000cfc1070 */
[----:B------:R-:W-:Y:S01]  /*0d70*/  NOP ;  /* 0x0000000000007918 */ /* 0x000fe20000000000 */
[----:B------:R-:W-:Y:S02]  /*0d80*/  UISETP.GE.U32.AND UP5, UPT, UR18, 0x2, UPT ;  /* 0x000000021200788c */ /* 0x000fe4000bfa6070 */
[----:B------:R-:W-:-:S04]  /*0d90*/  USEL UR40, URZ, 0x1, !UP6 ;  /* 0x000000013f287887 */ /* 0x000fc8000f000000 */
[----:B------:R-:W-:Y:S01]  /*0da0*/  USEL UR40, UR40, 0x2, UP5 ;  /* 0x0000000228287887 */ /* 0x000fe2000a800000 */
[----:B-1----:R-:W-:-:S13]  /*0db0*/  ISETP.NE.AND P1, PT, R11, RZ, PT ;  /* 0x000000ff0b00720c */ /* 0x002fda0003f25270 */
[----:B------:R-:W-:Y:S05]  /*0dc0*/  @P1 BRA `(.L_x_3) ;  /* 0x0000000000581947 */ /* 0x000fea0003800000 */
[----:B------:R-:W1:Y:S01]  /*0dd0*/  S2UR UR5, SR_CgaCtaId ;  /* 0x00000000000579c3 */ /* 0x000e620000008800 */
[----:B------:R-:W-:Y:S01]  /*0de0*/  UMOV UR4, 0x400 ;  /* 0x0000040000047882 */ /* 0x000fe20000000000 */
[----:B------:R-:W-:Y:S01]  /*0df0*/  UMOV UR24, 0x1 ;  /* 0x0000000100187882 */ /* 0x000fe20000000000 */
[----:B------:R-:W-:Y:S01]  /*0e00*/  UMOV UR25, 0x2 ;  /* 0x0000000200197882 */ /* 0x000fe20000000000 */
[----:B------:R-:W-:Y:S01]  /*0e10*/  ELECT P1, URZ, PT ;  /* 0x00000000003f782f */ /* 0x000fe20003820000 */
[----:B-1----:R-:W-:Y:S02]  /*0e20*/  ULEA UR11, UR5, UR4, 0x18 ;  /* 0x00000004050b7291 */ /* 0x002fe4000f8ec03f */
[----:B------:R-:W-:-:S04]  /*0e30*/  UIADD3 UR4, -UR24, 0x100000, URZ ;  /* 0x0010000018047890 */ /* 0x000fc8000fffe13f */
[----:B------:R-:W-:Y:S02]  /*0e40*/  USHF.L.U32 UR5, UR4, 0xb, URZ ;  /* 0x0000000b04057899 */ /* 0x000fe4000800063f */
[----:B------:R-:W-:Y:S02]  /*0e50*/  USHF.L.U32 UR4, UR4, 0x1, URZ ;  /* 0x0000000104047899 */ /* 0x000fe4000800063f */
[----:B------:R-:W-:-:S04]  /*0e60*/  UIADD3 UR24, -UR25, 0x100000, URZ ;  /* 0x0010000019187890 */ /* 0x000fc8000fffe13f */
[----:B------:R-:W-:Y:S02]  /*0e70*/  USHF.L.U32 UR25, UR24, 0xb, URZ ;  /* 0x0000000b18197899 */ /* 0x000fe4000800063f */
[----:B------:R-:W-:Y:S01]  /*0e80*/  USHF.L.U32 UR24, UR24, 0x1, URZ ;  /* 0x0000000118187899 */ /* 0x000fe2000800063f */
[----:B------:R-:W1:Y:S03]  /*0e90*/  FENCE.VIEW.ASYNC.S ;  /* 0x00000000000073c6 */ /* 0x000e660000000000 */
[----:B-1----:R1:W1:Y:S08]  /*0ea0*/  SYNCS.EXCH.64 URZ, [UR11+0x34480], UR4 ;  /* 0x034480040b3f75b2 */ /* 0x0022700008000100 */
        /* <DEDUP_REMOVED lines=8> */
.L_x_3:
[----:B------:R-:W2:Y:S01]  /*0f30*/  SHFL.IDX PT, R15, R14, RZ, 0x1f ;  /* 0x00001fff0e0f7589 */ /* 0x000ea200000e0000 */
[----:B-1----:R-:W-:Y:S01]  /*0f40*/  ULDC UR4, c[0x0][0x154] ;  /* 0x0000550000047ab9 */ /* 0x002fe20000000800 */
[----:B------:R-:W1:Y:S01]  /*0f50*/  LDC R13, c[0x0][0x148] ;  /* 0x00005200ff0d7b82 */ /* 0x000e620000000800 */
[----:B------:R-:W-:Y:S01]  /*0f60*/  FMUL R3, R2, UR4 ;  /* 0x0000000402037c20 */ /* 0x000fe20008400000 */
[----:B------:R-:W-:Y:S01]  /*0f70*/  UISETP.EQ.AND UP6, UPT, UR43, 0x2, !UP1 ;  /* 0x000000022b00788c */ /* 0x000fe2000cfc2270 */
[----:B------:R-:W-:Y:S01]  /*0f80*/  I2FP.F32.U32 R2, UR57 ;  /* 0x0000003900027c45 */ /* 0x000fe20008201000 */
[----:B------:R-:W-:Y:S01]  /*0f90*/  ULDC UR4, c[0x0][0x150] ;  /* 0x0000540000047ab9 */ /* 0x000fe20000000800 */
[----:B------:R-:W-:Y:S01]  /*0fa0*/  NOP ;  /* 0x0000000000007918 */ /* 0x000fe20000000000 */
[----:B------:R-:W-:Y:S01]  /*0fb0*/  USEL UR61, URZ, 0x1, !UP6 ;  /* 0x000000013f3d7887 */ /* 0x000fe2000f000000 */
[----:B------:R-:W3:Y:S03]  /*0fc0*/  F2I.U32.TRUNC.NTZ R3, R3 ;  /* 0x0000000300037305 */ /* 0x000ee6000020f000 */
[----:B------:R-:W-:Y:S01]  /*0fd0*/  USEL UR61, UR61, 0x2, UP5 ;  /* 0x000000023d3d7887 */ /* 0x000fe2000a800000 */
[----:B--2---:R-:W-:Y:S01]  /*0fe0*/  ISETP.NE.AND P1, PT, R15, RZ, PT ;  /* 0x000000ff0f00720c */ /* 0x004fe20003f25270 */
[----:B------:R-:W-:Y:S01]  /*0ff0*/  FMUL R15, R2, UR4 ;  /* 0x00000004020f7c20 */ /* 0x000fe20008400000 */
[----:B---3--:R-:W-:-:S05]  /*1000*/  IADD3 R18, -R3, RZ, RZ ;  /* 0x000000ff03127210 */ /* 0x008fca0007ffe1ff */
[----:B-1----:R-:W-:-:S06]  /*1010*/  IMAD R18, R13, R18, UR6 ;  /* 0x000000060d127e24 */ /* 0x002fcc000f8e0212 */
[----:B------:R-:W-:Y:S05]  /*1020*/  @P1 BRA `(.L_x_4) ;  /* 0x0000000000581947 */ /* 0x000fea0003800000 */
[----:B------:R-:W1:Y:S01]  /*1030*/  S2UR UR5, SR_CgaCtaId ;  /* 0x00000000000579c3 */ /* 0x000e620000008800 */
[----:B------:R-:W-:Y:S01]  /*1040*/  UMOV UR4, 0x400 ;  /* 0x0000040000047882 */ /* 0x000fe20000000000 */
[----:B------:R-:W-:Y:S01]  /*1050*/  UMOV UR11, 0x20 ;  /* 0x00000020000b7882 */ /* 0x000fe20000000000 */
[----:B------:R-:W-:Y:S01]  /*1060*/  UMOV UR24, 0x80 ;  /* 0x0000008000187882 */ /* 0x000fe20000000000 */
[----:B------:R-:W-:Y:S01]  /*1070*/  ELECT P1, URZ, PT ;  /* 0x00000000003f782f */ /* 0x000fe20003820000 */
        /* <DEDUP_REMOVED lines=10> */
[----:B------:R1:W1:Y:S01]  /*1120*/  SYNCS.EXCH.64 URZ, [UR6+0x344c8], UR4 ;  /* 0x0344c804063f75b2 */ /* 0x0002620008000100 */
[----:B------:R1:W1:Y:S01]  /*1130*/  SYNCS.EXCH.64 URZ, [UR6+0x344e8], UR24 ;  /* 0x0344e818063f75b2 */ /* 0x0002620008000100 */
[----:B------:R1:W1:Y:S01]  /*1140*/  SYNCS.EXCH.64 URZ, [UR6+0x344d0], UR4 ;  /* 0x0344d004063f75b2 */ /* 0x0002620008000100 */
[----:B------:R1:W1:Y:S01]  /*1150*/  SYNCS.EXCH.64 URZ, [UR6+0x344f0], UR24 ;  /* 0x0344f018063f75b2 */ /* 0x0002620008000100 */
[----:B------:R1:W1:Y:S01]  /*1160*/  SYNCS.EXCH.64 URZ, [UR6+0x344d8], UR4 ;  /* 0x0344d804063f75b2 */ /* 0x0002620008000100 */
[----:B------:R1:W1:Y:S01]  /*1170*/  SYNCS.EXCH.64 URZ, [UR6+0x344f8], UR24 ;  /* 0x0344f818063f75b2 */ /* 0x0002620008000100 */
[----:B------:R-:W-:Y:S01]  /*1180*/  NOP ;  /* 0x0000000000007918 */ /* 0x000fe20000000000 */
.L_x_4:
[----:B------:R-:W4:Y:S01]  /*1190*/  SHFL.IDX PT, R13, R14, RZ, 0x1f ;  /* 0x00001fff0e0d7589 */ /* 0x000f2200000e0000 */
[----:B------:R-:W-:Y:S02]  /*11a0*/  SHF.R.S32.HI R3, RZ, 0x1f, R20 ;  /* 0x0000001fff037819 */ /* 0x000fe40000011414 */
[----:B------:R-:W-:Y:S02]  /*11b0*/  ELECT P1, URZ, PT ;  /* 0x00000000003f782f */ /* 0x000fe40003820000 */
[----:B------:R-:W-:Y:S01]  /*11c0*/  SHF.R.S32.HI R16, RZ, 0x1f, R11 ;  /* 0x0000001fff107819 */ /* 0x000fe2000001140b */
[----:B------:R-:W2:Y:S01]  /*11d0*/  SHFL.IDX PT, R2, R14, RZ, 0x1f ;  /* 0x00001fff0e027589 */ /* 0x000ea200000e0000 */
[----:B------:R-:W-:Y:S02]  /*11e0*/  LEA.HI R3, R3, R20, RZ, 0x7 ;  /* 0x0000001403037211 */ /* 0x000fe400078f38ff */
[----:B------:R-:W-:Y:S02]  /*11f0*/  ELECT P2, URZ, PT ;  /* 0x00000000003f782f */ /* 0x000fe40003840000 */
[----:B------:R-:W-:Y:S01]  /*1200*/  LEA.HI R16, R16, R11, RZ, 0x2 ;  /* 0x0000000b10107211 */ /* 0x000fe200078f10ff */
[----:B------:R-:W3:Y:S01]  /*1210*/  LDC R17, c[0x0][0x144] ;  /* 0x00005100ff117b82 */ /* 0x000ee20000000800 */
[----:B------:R-:W-:Y:S01]  /*1220*/  LOP3.LUT R3, R3, 0xffffff80, RZ, 0xc0, !PT ;  /* 0xffffff8003037812 */ /* 0x000fe200078ec0ff */
[----:B------:R-:W2:Y:S01]  /*1230*/  F2I.U32.TRUNC.NTZ R15, R15 ;  /* 0x0000000f000f7305 */ /* 0x000ea2000020f000 */
[----:B------:R-:W-:Y:S01]  /*1240*/  LOP3.LUT R16, R16, 0x3ffffffc, RZ, 0xc0, !PT ;  /* 0x3ffffffc10107812 */ /* 0x000fe200078ec0ff */
[----:B------:R-:W-:Y:S01]  /*1250*/  UMOV UR11, 0x20 ;  /* 0x00000020000b7882 */ /* 0x000fe20000000000 */
[----:B-1----:R-:W-:Y:S01]  /*1260*/  UMOV UR25, 0x80 ;  /* 0x0000008000197882 */ /* 0x002fe20000000000 */
[----:B------:R-:W-:Y:S01]  /*1270*/  IMAD.IADD R158, R20, 0x1, -R3 ;  /* 0x00000001149e7824 */ /* 0x000fe200078e0a03 */
[----:B------:R-:W-:Y:S01]  /*1280*/  NOP ;  /* 0x0000000000007918 */ /* 0x000fe20000000000 */
[----:B------:R-:W-:Y:S01]  /*1290*/  IMAD.IADD R16, R11, 0x1, -R16 ;  /* 0x000000010b107824 */ /* 0x000fe200078e0a10 */
[----:B------:R-:W-:-:S02]  /*12a0*/  ULDC UR60, c[0x0][0xc] ;  /* 0x00000300003c7ab9 */ /* 0x000fc40000000800 */
[----:B------:R-:W-:Y:S02]  /*12b0*/  SHF.R.S32.HI R3, RZ, 0x1f, R158 ;  /* 0x0000001fff037819 */ /* 0x000fe4000001149e */
[----:B----4-:R-:W-:Y:S01]  /*12c0*/  ISETP.NE.OR P1, PT, R13, RZ, !P1 ;  /* 0x000000ff0d00720c */ /* 0x010fe20004f25670 */
[----:B--2---:R-:W-:Y:S01]  /*12d0*/  IMAD.MOV R22, RZ, RZ, -R15 ;  /* 0x000000ffff167224 */ /* 0x004fe200078e0a0f */
[----:B------:R-:W-:Y:S02]  /*12e0*/  LEA.HI R13, R3, R158, RZ, 0x3 ;  /* 0x0000009e030d7211 */ /* 0x000fe400078f18ff */
[----:B------:R-:W-:Y:S02]  /*12f0*/  ISETP.NE.OR P2, PT, R2, RZ, !P2 ;  /* 0x000000ff0200720c */ /* 0x000fe40005745670 */
[--C-:B------:R-:W-:Y:S02]  /*1300*/  SHF.R.S32.HI R2, RZ, 0x3, R13.reuse ;  /* 0x00000003ff027819 */ /* 0x100fe4000001140d */
[----:B------:R-:W-:Y:S01]  /*1310*/  SHF.R.S32.HI R13, RZ, 0x1f, R13 ;  /* 0x0000001fff0d7819 */ /* 0x000fe2000001140d */
[----:B---3--:R-:W-:-:S02]  /*1320*/  IMAD R17, R17, R22, UR57 ;  /* 0x0000003911117e24 */ /* 0x008fc4000f8e0216 */
[----:B------:R-:W-:Y:S01]  /*1330*/  IMAD.MOV.U32 R22, RZ, RZ, 0x1 ;  /* 0x00000001ff167424 */ /* 0x000fe200078e00ff */
[----:B------:R-:W-:Y:S01]  /*1340*/  LEA.HI R13, R13, R2, RZ, 0x2 ;  /* 0x000000020d0d7211 */ /* 0x000fe200078f10ff */
[----:B------:R-:W-:-:S03]  /*1350*/  VOTEU.ALL UP6, P1 ;  /* 0x00000000003f7886 */ /* 0x000fc600008c0000 */
[----:B------:R-:W-:Y:S01]  /*1360*/  LOP3.LUT R13, R13, 0xfffffffc, RZ, 0xc0, !PT ;  /* 0xfffffffc0d0d7812 */ /* 0x000fe200078ec0ff */
[----:B------:R-:W-:Y:S01]  /*1370*/  VOTEU.ALL UP5, P2 ;  /* 0x00000000003f7886 */ /* 0x000fe200010a0000 */
[----:B------:R-:W1:Y:S01]  /*1380*/  @!UP6 S2UR UR5, SR_CgaCtaId ;  /* 0x000000000005e9c3 */ /* 0x000e620000008800 */
[----:B------:R-:W-:Y:S01]  /*1390*/  @!UP6 UMOV UR4, 0x400 ;  /* 0x000004000004e882 */ /* 0x000fe20000000000 */
[----:B------:R-:W-:-:S05]  /*13a0*/  IADD3 R13, R2, -R13, RZ ;  /* 0x8000000d020d7210 */ /* 0x000fca0007ffe0ff */
[----:B------:R-:W-:Y:S01]  /*13b0*/  IMAD R13, R16, 0x4, R13 ;  /* 0x00000004100d7824 */ /* 0x000fe200078e020d */
[----:B------:R-:W2:Y:S04]  /*13c0*/  @!UP5 S2UR UR24, SR_CgaCtaId ;  /* 0x000000000018d9c3 */ /* 0x000ea80000008800 */
[----:B------:R-:W-:-:S04]  /*13d0*/  LEA.HI R11, R13, R13, RZ, 0x1 ;  /* 0x0000000d0d0b7211 */ /* 0x000fc800078f08ff */
[----:B------:R-:W-:-:S04]  /*13e0*/  LOP3.LUT R16, R11, 0xfffffffe, RZ, 0xc0, !PT ;  /* 0xfffffffe0b107812 */ /* 0x000fc800078ec0ff */
[----:B------:R-:W-:-:S04]  /*13f0*/  IADD3 R16, R13, -R16, RZ ;  /* 0x800000100d107210 */ /* 0x000fc80007ffe0ff */
[----:B------:R-:W-:Y:S01]  /*1400*/  ISETP.NE.AND P3, PT, R16, R17, PT ;  /* 0x000000111000720c */ /* 0x000fe20003f65270 */
[----:B------:R-:W-:Y:S01]  /*1410*/  IMAD.SHL.U32 R16, R13, 0x4, RZ ;  /* 0x000000040d107824 */ /* 0x000fe200078e00ff */
[----:B-1----:R-:W-:Y:S02]  /*1420*/  @!UP6 ULEA UR6, UR5, UR4, 0x18 ;  /* 0x000000040506e291 */ /* 0x002fe4000f8ec03f */
[----:B------:R-:W-:-:S04]  /*1430*/  @!UP6 UIADD3 UR4, -UR11, 0x100000, URZ ;  /* 0x001000000b04e890 */ /* 0x000fc8000fffe13f */
[----:B------:R-:W-:Y:S02]  /*1440*/  @!UP6 USHF.L.U32 UR5, UR4, 0xb, URZ ;  /* 0x0000000b0405e899 */ /* 0x000fe4000800063f */
[----:B------:R-:W-:Y:S01]  /*1450*/  @!UP6 USHF.L.U32 UR4, UR4, 0x1, URZ ;  /* 0x000000010404e899 */ /* 0x000fe2000800063f */
[----:B------:R-:W-:Y:S01]  /*1460*/  LOP3.LUT R23, R13, 0xc, R16, 0x78, !PT ;  /* 0x0000000c0d177812 */ /* 0x000fe200078e7810 */
[----:B------:R-:W-:Y:S01]  /*1470*/  @!UP5 UMOV UR11, 0x400 ;  /* 0x00000400000bd882 */ /* 0x000fe20000000000 */
[----:B------:R-:W1:Y:S01]  /*1480*/  LDC R13, c[0x0][0x140] ;  /* 0x00005000ff0d7b82 */ /* 0x000e620000000800 */
[----:B--2---:R-:W-:Y:S01]  /*1490*/  @!UP5 ULEA UR11, UR24, UR11, 0x18 ;  /* 0x0000000b180bd291 */ /* 0x004fe2000f8ec03f */
[----:B------:R-:W-:Y:S01]  /*14a0*/  MOV R16, 0xffffffff ;  /* 0xffffffff00107802 */ /* 0x000fe20000000f00 */
[----:B------:R-:W-:-:S04]  /*14b0*/  @!UP5 UIADD3 UR24, -UR25, 0x100000, URZ ;  /* 0x001000001918d890 */ /* 0x000fc8000fffe13f */
[----:B------:R-:W-:Y:S02]  /*14c0*/  @!UP5 USHF.L.U32 UR25, UR24, 0xb, URZ ;  /* 0x0000000b1819d899 */ /* 0x000fe4000800063f */
[----:B------:R-:W-:Y:S01]  /*14d0*/  @!UP5 USHF.L.U32 UR24, UR24, 0x1, URZ ;  /* 0x000000011818d899 */ /* 0x000fe2000800063f */
[----:B------:R-:W-:Y:S01]  /*14e0*/  VOTEU.ALL UP6, P1 ;  /* 0x00000000003f7886 */ /* 0x000fe200008c0000 */
[----:B------:R-:W-:Y:S01]  /*14f0*/  VOTEU.ALL UP5, P1 ;  /* 0x00000000003f7886 */ /* 0x000fe200008a0000 */
[----:B------:R-:W-:Y:S02]  /*1500*/  @P3 LEA.HI R11, R23, R23, RZ, 0x1 ;  /* 0x00000017170b3211 */ /* 0x000fe400078f08ff */
[----:B------:R-:W-:Y:S01]  /*1510*/  LOP3.LUT P1, RZ, R158, 0x7, RZ, 0xc0, !PT ;  /* 0x000000079eff7812 */ /* 0x000fe2000782c0ff */
[----:B------:R-:W2:Y:S02]  /*1520*/  FENCE.VIEW.ASYNC.S ;  /* 0x00000000000073c6 */ /* 0x000ea40000000000 */
[----:B--2---:R-:W2:Y:S01]  /*1530*/  @!UP6 SYNCS.EXCH.64 URZ, [UR6+0x34500], UR4 ;  /* 0x03450004063fe5b2 */ /* 0x004ea20008000100 */
[----:B------:R-:W-:Y:S01]  /*1540*/  VOTEU.ALL UP6, P2 ;  /* 0x00000000003f7886 */ /* 0x000fe200010c0000 */
[----:B------:R-:W-:-:S02]  /*1550*/  @P3 SHF.R.S32.HI R11, RZ, 0x1, R11 ;  /* 0x00000001ff0b3819 */ /* 0x000fc4000001140b */
[----:B------:R-:W-:Y:S01]  /*1560*/  ISETP.LT.U32.AND P1, PT, R23, 0x2, !P1 ;  /* 0x000000021700780c */ /* 0x000fe20004f21070 */
[----:B------:R3:W4:Y:S01]  /*1570*/  @!UP5 SYNCS.EXCH.64 URZ, [UR6+0x34508], UR4 ;  /* 0x03450804063fd5b2 */ /* 0x0007220008000100 */
[----:B------:R-:W-:Y:S01]  /*1580*/  VOTEU.ALL UP5, P2 ;  /* 0x00000000003f7886 */ /* 0x000fe200010a0000 */
[----:B------:R-:W-:Y:S01]  /*1590*/  NOP ;  /* 0x0000000000007918 */ /* 0x000fe20000000000 */
[----:B---3--:R-:W-:Y:S01]  /*15a0*/  UMOV UR4, URZ ;  /* 0x0000003f00047c82 */ /* 0x008fe20008000000 */
[----:B------:R-:W-:Y:S01]  /*15b0*/  ULDC.U8 UR5, c[0x0][0x900] ;  /* 0x0002400000057ab9 */ /* 0x000fe20000000000 */
[----:B------:R3:W2:Y:S01]  /*15c0*/  @!UP6 SYNCS.EXCH.64 URZ, [UR11+0x34510], UR24 ;  /* 0x034510180b3fe5b2 */ /* 0x0006a20008000100 */
[----:B------:R-:W-:Y:S01]  /*15d0*/  VOTEU.ALL UP6, P2 ;  /* 0x00000000003f7886 */ /* 0x000fe200010c0000 */
[----:B------:R3:W2:Y:S01]  /*15e0*/  @!UP5 SYNCS.EXCH.64 URZ, [UR11+0x34518], UR24 ;  /* 0x034518180b3fd5b2 */ /* 0x0006a20008000100 */
[----:B------:R-:W-:Y:S01]  /*15f0*/  VOTEU.ALL UP5, P2 ;  /* 0x00000000003f7886 */ /* 0x000fe200010a0000 */
[----:B------:R-:W-:-:S02]  /*1600*/  @P3 ISETP.NE.AND P2, PT, R11, R18, PT ;  /* 0x000000120b00320c */ /* 0x000fc40003f45270 */
[----:B------:R-:W-:Y:S02]  /*1610*/  SEL R11, RZ, 0x1, !P1 ;  /* 0x00000001ff0b7807 */ /* 0x000fe40004800000 */
[----:B-1----:R-:W-:Y:S02]  /*1620*/  ISETP.EQ.U32.AND P1, PT, R13, 0x1, PT ;  /* 0x000000010d00780c */ /* 0x002fe40003f22070 */
[----:B------:R-:W-:-:S04]  /*1630*/  @P3 SEL R22, RZ, 0x1, P2 ;  /* 0x00000001ff163807 */ /* 0x000fc80001000000 */
[----:B------:R-:W-:Y:S01]  /*1640*/  LOP3.LUT R22, R22, R11, RZ, 0xc0, !PT ;  /* 0x0000000b16167212 */ /* 0x000fe200078ec0ff */
[----:B------:R3:W1:Y:S01]  /*1650*/  @!UP6 SYNCS.EXCH.64 URZ, [UR11+0x34520], UR24 ;  /* 0x034520180b3fe5b2 */ /* 0x0006620008000100 */
[----:B------:R3:W1:Y:S01]  /*1660*/  @!UP5 SYNCS.EXCH.64 URZ, [UR11+0x34528], UR24 ;  /* 0x034528180b3fd5b2 */ /* 0x0006620008000100 */
[----:B------:R-:W-:-:S04]  /*1670*/  NOP ;  /* 0x0000000000007918 */ /* 0x000fc80000000000 */
[----:B--234-:R-:W-:Y:S05]  /*1680*/  @!P1 BRA `(.L_x_5) ;  /* 0x0000000000089947 */ /* 0x01cfea0003800000 */
[----:B-1----:R-:W-:Y:S01]  /*1690*/  UCGABAR_ARV ;  /* 0x00000000000079c7 */ /* 0x002fe20008000000 */
[----:B------:R-:W-:Y:S05]  /*16a0*/  BRA `(.L_x_6) ;  /* 0x0000000000047947 */ /* 0x000fea0003800000 */
.L_x_5:
[----:B-1----:R-:W-:Y:S01]  /*16b0*/  NOP ;  /* 0x0000000000007918 */ /* 0x002fe20000000000 */
.L_x_6:
[----:B------:R-:W-:Y:S05]  /*16c0*/  @!P1 BRA `(.L_x_7) ;  /* 0x00000000000c9947 */ /* 0x000fea0003800000 */
[----:B------:R-:W-:Y:S01]  /*16d0*/  UCGABAR_WAIT ;  /* 0x0000000000007dc7 */ /* 0x000fe20008000000 */
[----:B------:R-:W-:Y:S01]  /*16e0*/  CCTL.IVALL ;  /* 0x00000000ff00798f */ /* 0x000fe20002000000 */
[----:B------:R-:W-:Y:S05]  /*16f0*/  BRA `(.L_x_8) ;  /* 0x0000000000047947 */ /* 0x000fea0003800000 */
.L_x_7:
[----:B------:R-:W-:Y:S06]  /*1700*/  BAR.SYNC.DEFER_BLOCKING 0x0 ;  /* 0x0000000000007b1d */ /* 0x000fec0000010000 */
.L_x_8:
[----:B------:R-:W1:Y:S01]  /*1710*/  LDC.64 R24, c[0x0][0x8f8] ;  /* 0x00023e00ff187b82 */ /* 0x000e620000000a00 */
[----:B------:R-:W-:Y:S01]  /*1720*/  IMAD.U32 R18, RZ, RZ, UR7 ;  /* 0x00000007ff127e24 */ /* 0x000fe2000f8e00ff */
[----:B------:R-:W-:Y:S01]  /*1730*/  ISETP.NE.AND P2, PT, RZ, UR5, PT ;  /* 0x00000005ff007c0c */ /* 0x000fe2000bf45270 */
[----:B------:R-:W-:Y:S01]  /*1740*/  UMOV UR5, URZ ;  /* 0x0000003f00057c82 */ /* 0x000fe20008000000 */
[----:B------:R-:W-:Y:S01]  /*1750*/  UMOV UR6, URZ ;  /* 0x0000003f00067c82 */ /* 0x000fe20008000000 */
[----:B------:R-:W-:Y:S01]  /*1760*/  UMOV UR11, URZ ;  /* 0x0000003f000b7c82 */ /* 0x000fe20008000000 */
[----:B------:R-:W-:Y:S01]  /*1770*/  IMAD.MOV.U32 R17, RZ, RZ, -0x1 ;  /* 0xffffffffff117424 */ /* 0x000fe200078e00ff */
[----:B------:R-:W-:Y:S02]  /*1780*/  P2R R15, PR, RZ, 0x4 ;  /* 0x00000004ff0f7803 */ /* 0x000fe40000000000 */
[----:B-1----:R-:W-:-:S04]  /*1790*/  ISETP.LE.U32.AND P1, PT, R24, UR8, PT ;  /* 0x0000000818007c0c */ /* 0x002fc8000bf23070 */
[----:B------:R-:W-:Y:S02]  /*17a0*/  ISETP.GE.U32.AND.EX P1, PT, R18, R25, PT, P1 ;  /* 0x000000191200720c */ /* 0x000fe40003f26110 */
[----:B------:R-:W-:-:S11]  /*17b0*/  MOV R18, 0xffffffff ;  /* 0xffffffff00127802 */ /* 0x000fd60000000f00 */
[----:B------:R-:W-:Y:S05]  /*17c0*/  @P2 BRA P1, `(.L_x_9) ;  /* 0x0000001400fc2947 */ /* 0x000fea0000800000 */
[----:B------:R-:W-:Y:S01]  /*17d0*/  IMAD.U32 R11, RZ, RZ, UR7 ;  /* 0x00000007ff0b7e24 */ /* 0x000fe2000f8e00ff */
[----:B------:R-:W-:Y:S01]  /*17e0*/  ISETP.LE.U32.AND P1, PT, R6, UR8, PT ;  /* 0x0000000806007c0c */ /* 0x000fe2000bf23070 */
[----:B------:R-:W-:Y:S01]  /*17f0*/  UMOV UR5, URZ ;  /* 0x0000003f00057c82 */ /* 0x000fe20008000000 */
[----:B------:R-:W-:Y:S01]  /*1800*/  UMOV UR6, URZ ;  /* 0x0000003f00067c82 */ /* 0x000fe20008000000 */
[----:B------:R-:W-:Y:S01]  /*1810*/  UMOV UR11, URZ ;  /* 0x0000003f000b7c82 */ /* 0x000fe20008000000 */
[----:B------:R-:W-:Y:S01]  /*1820*/  ISETP.GE.U32.AND.EX P1, PT, R11, R7, PT, P1 ;  /* 0x000000070b00720c */ /* 0x000fe20003f26110 */
[----:B------:R-:W-:-:S12]  /*1830*/  UMOV UR4, URZ ;  /* 0x0000003f00047c82 */ /* 0x000fd80008000000 */
[----:B------:R-:W-:Y:S05]  /*1840*/  @!P1 BRA `(.L_x_10) ;  /* 0x0000001000c89947 */ /* 0x000fea0003800000 */
[----:B------:R-:W-:Y:S01]  /*1850*/  VIADD R11, R21, 0x20 ;  /* 0x00000020150b7836 */ /* 0x000fe20000000000 */
[----:B------:R-:W-:Y:S01]  /*1860*/  MOV R7, R21 ;  /* 0x0000001500077202 */ /* 0x000fe20000000f00 */
[----:B-----5:R-:W-:Y:S01]  /*1870*/  IMAD.MOV.U32 R17, RZ, RZ, R8 ;  /* 0x000000ffff117224 */ /* 0x020fe200078e0008 */
[----:B------:R-:W-:Y:S02]  /*1880*/  MOV R24, R0 ;  /* 0x0000000000187202 */ /* 0x000fe40000000f00 */
[----:B------:R-:W-:-:S13]  /*1890*/  ISETP.GE.AND P1, PT, R11, R12, PT ;  /* 0x0000000c0b00720c */ /* 0x000fda0003f26270 */
[----:B------:R-:W1:Y:S01]  /*18a0*/  @!P1 LDC.64 R18, c[0x0][0x918] ;  /* 0x00024600ff129b82 */ /* 0x000e620000000a00 */
[----:B------:R-:W-:Y:S01]  /*18b0*/  @!P1 VIADD R13, R7, 0x20 ;  /* 0x00000020070d9836 */ /* 0x000fe20000000000 */
[----:B------:R-:W-:Y:S02]  /*18c0*/  UIADD3 UR16, UP5, UR16, -0x1, URZ ;  /* 0xffffffff10107890 */ /* 0x000fe4000ffbe03f */
[----:B------:R-:W-:Y:S01]  /*18d0*/  UIADD3 UR14, UP6, UR14, -0x1, URZ ;  /* 0xffffffff0e0e7890 */ /* 0x000fe2000ffde03f */
[----:B------:R-:W-:Y:S01]  /*18e0*/  BSSY B0, `(.L_x_11) ;  /* 0x0000050000007945 */ /* 0x000fe20003800000 */
[----:B------:R-:W-:Y:S01]  /*18f0*/  UIADD3.X UR17, UR17, -0x1, URZ, UP5, !UPT ;  /* 0xffffffff11117890 */ /* 0x000fe2000affe43f */
[----:B-1----:R-:W-:-:S05]  /*1900*/  @!P1 IMAD.WIDE R18, R13, 0xc, R18 ;  /* 0x0000000c0d129825 */ /* 0x002fca00078e0212 */
[----:B------:R1:W5:Y:S04]  /*1910*/  @!P1 LDG.E R8, desc[UR38][R18.64] ;  /* 0x0000002612089981 */ /* 0x000368000c1e1900 */
[----:B------:R1:W5:Y:S01]  /*1920*/  @!P1 LDG.E R0, desc[UR38][R18.64+0x4] ;  /* 0x0000042612009981 */ /* 0x000362000c1e1900 */
[----:B------:R-:W-:Y:S01]  /*1930*/  ISETP.GE.AND P1, PT, R7, R12, PT ;  /* 0x0000000c0700720c */ /* 0x000fe20003f26270 */
[----:B------:R-:W-:Y:S01]  /*1940*/  UIADD3.X UR15, UR15, -0x1, URZ, UP6, !UPT ;  /* 0xffffffff0f0f7890 */ /* 0x000fe2000b7fe43f */
[----:B------:R-:W-:Y:S01]  /*1950*/  IMAD.MOV.U32 R13, RZ, RZ, RZ ;  /* 0x000000ffff0d7224 */ /* 0x000fe200078e00ff */
[----:B------:R-:W-:Y:S01]  /*1960*/  UIADD3 UR4, UR9, -0x1, URZ ;  /* 0xffffffff09047890 */ /* 0x000fe2000fffe03f */
[----:B------:R-:W-:Y:S01]  /*1970*/  IMAD.MOV.U32 R6, RZ, RZ, RZ ;  /* 0x000000ffff067224 */ /* 0x000fe200078e00ff */
[----:B------:R-:W-:Y:S01]  /*1980*/  UIADD3 UR5, UR10, -0x1, URZ ;  /* 0xffffffff0a057890 */ /* 0x000fe2000fffe03f */
[----:B------:R-:W-:Y:S01]  /*1990*/  MOV R29, 0x7fffffff ;  /* 0x7fffffff001d7802 */ /* 0x000fe20000000f00 */
[----:B------:R-:W-:-:S06]  /*19a0*/  IMAD.MOV.U32 R30, RZ, RZ, RZ ;  /* 0x000000ffff1e7224 */ /* 0x000fcc00078e00ff */
[----:B-1----:R-:W-:Y:S05]  /*19b0*/  @P1 BRA `(.L_x_12) ;  /* 0x0000000400081947 */ /* 0x002fea0003800000 */
[----:B------:R-:W-:Y:S02]  /*19c0*/  PLOP3.LUT P3, PT, PT, PT, UP0, 0x80, 0x0 ;  /* 0x000000000000781c */ /* 0x000fe40003f6f008 */
[C---:B------:R-:W-:Y:S02]  /*19d0*/  IADD3 R26, P2, R24.reuse, UR16, RZ ;  /* 0x00000010181a7c10 */ /* 0x040fe4000ff5e0ff */
[C---:B------:R-:W-:Y:S02]  /*19e0*/  IADD3 R28, P1, R17.reuse, UR14, RZ ;  /* 0x0000000e111c7c10 */ /* 0x040fe4000ff3e0ff */
[----:B------:R-:W-:Y:S02]  /*19f0*/  LEA.HI.X.SX32 R27, R24, UR17, 0x1, P2 ;  /* 0x00000011181b7c11 */ /* 0x000fe400090f0eff */
[----:B------:R-:W-:-:S05]  /*1a00*/  LEA.HI.X.SX32 R29, R17, UR15, 0x1, P1 ;  /* 0x0000000f111d7c11 */ /* 0x000fca00088f0eff */
[----:B------:R-:W-:Y:S05]  /*1a10*/  @!P3 BRA `(.L_x_13) ;  /* 0x000000000030b947 */ /* 0x000fea0003800000 */
[----:B------:R-:W-:Y:S02]  /*1a20*/  ULDC UR6, c[0x0][0x8dc] ;  /* 0x0002370000067ab9 */ /* 0x000fe40000000800 */
[----:B------:R-:W-:-:S05]  /*1a30*/  IADD3 R17, P1, R28, UR6, RZ ;  /* 0x000000061c117c10 */ /* 0x000fca000ff3e0ff */
[----:B------:R-:W-:-:S04]  /*1a40*/  IMAD.X R29, RZ, RZ, R29, P1 ;  /* 0x000000ffff1d7224 */ /* 0x000fc800008e061d */
[----:B------:R-:W-:-:S04]  /*1a50*/  IMAD.WIDE.U32 R4, R29, UR20, RZ ;  /* 0x000000141d047c25 */ /* 0x000fc8000f8e00ff */
[----:B------:R-:W-:-:S04]  /*1a60*/  IMAD.WIDE.U32 R18, P1, R17, UR21, R4 ;  /* 0x0000001511127c25 */ /* 0x000fc8000f820004 */
[----:B------:R-:W-:Y:S01]  /*1a70*/  IMAD.WIDE.U32 R4, R17, UR20, RZ ;  /* 0x0000001411047c25 */ /* 0x000fe2000f8e00ff */
[----:B------:R-:W-:-:S03]  /*1a80*/  IADD3.X R25, RZ, RZ, RZ, P1, !PT ;  /* 0x000000ffff197210 */ /* 0x000fc60000ffe4ff */
[----:B------:R-:W-:Y:S01]  /*1a90*/  IMAD.MOV.U32 R24, RZ, RZ, R19 ;  /* 0x000000ffff187224 */ /* 0x000fe200078e0013 */
[----:B------:R-:W-:-:S05]  /*1aa0*/  IADD3 RZ, P1, R5, R18, RZ ;  /* 0x0000001205ff7210 */ /* 0x000fca0007f3e0ff */
[----:B------:R-:W-:-:S04]  /*1ab0*/  IMAD.WIDE.U32.X R4, R29, UR21, R24, P1 ;  /* 0x000000151d047c25 */ /* 0x000fc800088e0418 */
[----:B------:R-:W-:Y:S01]  /*1ac0*/  IMAD.MOV.U32 R28, RZ, RZ, R4 ;  /* 0x000000ffff1c7224 */ /* 0x000fe200078e0004 */
[----:B------:R-:W-:-:S07]  /*1ad0*/  MOV R29, R5 ;  /* 0x00000005001d7202 */ /* 0x000fce0000000f00 */
.L_x_13:
[----:B------:R-:W-:Y:S05]  /*1ae0*/  @!P0 BRA `(.L_x_14) ;  /* 0x0000000000308947 */ /* 0x000fea0003800000 */
[----:B------:R-:W-:Y:S02]  /*1af0*/  ULDC UR6, c[0x0][0x8f4] ;  /* 0x00023d0000067ab9 */ /* 0x000fe40000000800 */
[----:B------:R-:W-:-:S05]  /*1b00*/  IADD3 R17, P1, R26, UR6, RZ ;  /* 0x000000061a117c10 */ /* 0x000fca000ff3e0ff */
[----:B------:R-:W-:-:S04]  /*1b10*/  IMAD.X R27, RZ, RZ, R27, P1 ;  /* 0x000000ffff1b7224 */ /* 0x000fc800008e061b */
[----:B------:R-:W-:-:S04]  /*1b20*/  IMAD.WIDE.U32 R4, R27, UR22, RZ ;  /* 0x000000161b047c25 */ /* 0x000fc8000f8e00ff */
[----:B------:R-:W-:-:S04]  /*1b30*/  IMAD.WIDE.U32 R18, P1, R17, UR23, R4 ;  /* 0x0000001711127c25 */ /* 0x000fc8000f820004 */
[----:B------:R-:W-:Y:S01]  /*1b40*/  IMAD.WIDE.U32 R4, R17, UR22, RZ ;  /* 0x0000001611047c25 */ /* 0x000fe2000f8e00ff */
[----:B------:R-:W-:-:S03]  /*1b50*/  MOV R24, R19 ;  /* 0x0000001300187202 */ /* 0x000fc60000000f00 */
[----:B------:R-:W-:Y:S01]  /*1b60*/  IMAD.X R25, RZ, RZ, RZ, P1 ;  /* 0x000000ffff197224 */ /* 0x000fe200008e06ff */
[----:B------:R-:W-:-:S05]  /*1b70*/  IADD3 RZ, P1, R5, R18, RZ ;  /* 0x0000001205ff7210 */ /* 0x000fca0007f3e0ff */
[----:B------:R-:W-:-:S04]  /*1b80*/  IMAD.WIDE.U32.X R4, R27, UR23, R24, P1 ;  /* 0x000000171b047c25 */ /* 0x000fc800088e0418 */
[----:B------:R-:W-:Y:S02]  /*1b90*/  IMAD.MOV.U32 R26, RZ, RZ, R4 ;  /* 0x000000ffff1a7224 */ /* 0x000fe400078e0004 */
[----:B------:R-:W-:-:S07]  /*1ba0*/  IMAD.MOV.U32 R27, RZ, RZ, R5 ;  /* 0x000000ffff1b7224 */ /* 0x000fce00078e0005 */
.L_x_14:
[----:B------:R-:W-:Y:S02]  /*1bb0*/  SHF.R.U64 R4, R26, UR30, R27 ;  /* 0x0000001e1a047c19 */ /* 0x000fe4000800121b */
[----:B------:R-:W-:-:S03]  /*1bc0*/  SHF.R.U64 R5, R28, UR26, R29 ;  /* 0x0000001a1c057c19 */ /* 0x000fc6000800121d */
[----:B------:R-:W-:Y:S01]  /*1bd0*/  VIADD R24, R4, UR5 ;  /* 0x0000000504187c36 */ /* 0x000fe20008000000 */
[----:B------:R-:W-:-:S04]  /*1be0*/  IADD3 R19, R5, UR4, RZ ;  /* 0x0000000405137c10 */ /* 0x000fc8000fffe0ff */
[----:B------:R-:W-:Y:S02]  /*1bf0*/  IABS R17, R19 ;  /* 0x0000001300117213 */ /* 0x000fe40000000000 */
[----:B------:R-:W-:-:S03]  /*1c00*/  IABS R18, R24 ;  /* 0x0000001800127213 */ /* 0x000fc60000000000 */
[----:B------:R-:W-:-:S04]  /*1c10*/  IMAD.HI.U32 R4, R17, UR13, RZ ;  /* 0x0000000d11047c27 */ /* 0x000fc8000f8e00ff */
[----:B------:R-:W-:-:S04]  /*1c20*/  IMAD.HI.U32 R5, R18, UR19, RZ ;  /* 0x0000001312057c27 */ /* 0x000fc8000f8e00ff */
[----:B------:R-:W-:Y:S01]  /*1c30*/  IMAD R4, R4, UR29, R17 ;  /* 0x0000001d04047c24 */ /* 0x000fe2000f8e0211 */
[----:B------:R-:W-:Y:S01]  /*1c40*/  MOV R17, UR32 ;  /* 0x0000002000117c02 */ /* 0x000fe20008000f00 */
[----:B------:R-:W-:Y:S02]  /*1c50*/  IMAD R5, R5, UR31, R18 ;  /* 0x0000001f05057c24 */ /* 0x000fe4000f8e0212 */
[----:B------:R-:W-:Y:S01]  /*1c60*/  IMAD.U32 R18, RZ, RZ, UR33 ;  /* 0x00000021ff127e24 */ /* 0x000fe2000f8e00ff */
[----:B------:R-:W-:Y:S02]  /*1c70*/  ISETP.LT.U32.AND P1, PT, R4, UR28, PT ;  /* 0x0000001c04007c0c */ /* 0x000fe4000bf21070 */
[----:B------:R-:W-:-:S11]  /*1c80*/  ISETP.LT.U32.AND P2, PT, R5, UR27, PT ;  /* 0x0000001b05007c0c */ /* 0x000fd6000bf41070 */
[----:B------:R-:W-:Y:S01]  /*1c90*/  @!P1 VIADD R4, R4, -UR28 ;  /* 0x8000001c04049c36 */ /* 0x000fe20008000000 */
[----:B------:R-:W-:Y:S02]  /*1ca0*/  ISETP.GE.AND P1, PT, R24, RZ, PT ;  /* 0x000000ff1800720c */ /* 0x000fe40003f26270 */
[----:B------:R-:W-:Y:S02]  /*1cb0*/  @!P2 IADD3 R5, R5, -UR27, RZ ;  /* 0x8000001b0505ac10 */ /* 0x000fe4000fffe0ff */
[----:B------:R-:W-:Y:S02]  /*1cc0*/  ISETP.LT.U32.AND P3, PT, R4, UR28, PT ;  /* 0x0000001c04007c0c */ /* 0x000fe4000bf61070 */
[----:B------:R-:W-:Y:S02]  /*1cd0*/  ISETP.LT.U32.AND P4, PT, R5, UR27, PT ;  /* 0x0000001b05007c0c */ /* 0x000fe4000bf81070 */
[----:B------:R-:W-:-:S09]  /*1ce0*/  ISETP.GE.AND P2, PT, R19, RZ, PT ;  /* 0x000000ff1300720c */ /* 0x000fd20003f46270 */
[----:B------:R-:W-:Y:S01]  /*1cf0*/  @!P3 VIADD R4, R4, -UR28 ;  /* 0x8000001c0404bc36 */ /* 0x000fe20008000000 */
[----:B------:R-:W-:Y:S01]  /*1d00*/  PLOP3.LUT P3, PT, PT, PT, UP4, 0x80, 0x0 ;  /* 0x000000000000781c */ /* 0x000fe20003f6f048 */
[----:B------:R-:W-:Y:S01]  /*1d10*/  @!P4 VIADD R5, R5, -UR27 ;  /* 0x8000001b0505cc36 */ /* 0x000fe20008000000 */
[----:B------:R-:W-:Y:S01]  /*1d20*/  PLOP3.LUT P4, PT, PT, PT, UP2, 0x80, 0x0 ;  /* 0x000000000000781c */ /* 0x000fe20003f8f028 */
[----:B------:R-:W-:-:S03]  /*1d30*/  @!P2 IMAD.MOV R4, RZ, RZ, -R4 ;  /* 0x000000ffff04a224 */ /* 0x000fc600078e0a04 */
[----:B------:R-:W-:Y:S02]  /*1d40*/  @!P1 IADD3 R5, -R5, RZ, RZ ;  /* 0x000000ff05059210 */ /* 0x000fe40007ffe1ff */
[----:B------:R-:W-:Y:S02]  /*1d50*/  SEL R4, R17, R4, !P3 ;  /* 0x0000000411047207 */ /* 0x000fe40005800000 */
[----:B------:R-:W-:Y:S02]  /*1d60*/  SEL R5, R18, R5, !P4 ;  /* 0x0000000512057207 */ /* 0x000fe40006000000 */
[----:B------:R-:W-:Y:S01]  /*1d70*/  PLOP3.LUT P1, PT, PT, PT, UP3, 0x80, 0x0 ;  /* 0x000000000000781c */ /* 0x000fe20003f2f038 */
[----:B------:R-:W-:Y:S02]  /*1d80*/  IMAD.IADD R18, R19, 0x1, -R4 ;  /* 0x0000000113127824 */ /* 0x000fe400078e0a04 */
[----:B------:R-:W-:-:S04]  /*1d90*/  IMAD.IADD R5, R24, 0x1, -R5 ;  /* 0x0000000118057824 */ /* 0x000fc800078e0a05 */
[----:B------:R-:W-:Y:S01]  /*1da0*/  IMAD R29, R18, R5, RZ ;  /* 0x00000005121d7224 */ /* 0x000fe200078e02ff */
[----:B------:R-:W-:-:S04]  /*1db0*/  SEL R4, R5, R18, !P1 ;  /* 0x0000001205047207 */ /* 0x000fc80004800000 */
[----:B------:R-:W-:Y:S02]  /*1dc0*/  SHF.R.S32.HI R5, RZ, 0x1f, R4 ;  /* 0x0000001fff057819 */ /* 0x000fe40000011404 */
[----:B------:R-:W-:-:S07]  /*1dd0*/  SHF.R.S32.HI R30, RZ, 0x1f, R29 ;  /* 0x0000001fff1e7819 */ /* 0x000fce000001141d */
.L_x_12:
[----:B------:R-:W-:Y:S05]  /*1de0*/  BSYNC B0 ;  /* 0x0000000000007941 */ /* 0x000fea0003800000 */
.L_x_11:
[----:B------:R-:W1:Y:S01]  /*1df0*/  SHFL.UP PT, R18, R29, 0x1, RZ ;  /* 0x042000001d127989 */ /* 0x000e6200000e00ff */
[C---:B------:R-:W-:Y:S02]  /*1e00*/  ISETP.NE.AND P2, PT, R21.reuse, RZ, PT ;  /* 0x000000ff1500720c */ /* 0x040fe40003f45270 */
[C---:B------:R-:W-:Y:S01]  /*1e10*/  ISETP.GE.U32.AND P3, PT, R21.reuse, 0x2, PT ;  /* 0x000000021500780c */ /* 0x040fe20003f66070 */
[----:B------:R-:W2:Y:S01]  /*1e20*/  SHFL.UP PT, R17, R30, 0x1, RZ ;  /* 0x042000001e117989 */ /* 0x000ea200000e00ff */
[C---:B------:R-:W-:Y:S02]  /*1e30*/  ISETP.GE.U32.AND P4, PT, R21.reuse, 0x4, PT ;  /* 0x000000041500780c */ /* 0x040fe40003f86070 */
[C---:B------:R-:W-:Y:S02]  /*1e40*/  ISETP.GE.U32.AND P5, PT, R21.reuse, 0x8, PT ;  /* 0x000000081500780c */ /* 0x040fe40003fa6070 */
[----:B------:R-:W-:Y:S02]  /*1e50*/  ISETP.GE.U32.AND P6, PT, R21, 0x10, PT ;  /* 0x000000101500780c */ /* 0x000fe40003fc6070 */
[----:B-1----:R-:W-:-:S02]  /*1e60*/  SEL R18, R18, RZ, P2 ;  /* 0x000000ff12127207 */ /* 0x002fc40001000000 */
[----:B--2---:R-:W-:Y:S02]  /*1e70*/  SEL R17, R17, RZ, P2 ;  /* 0x000000ff11117207 */ /* 0x004fe40001000000 */
[----:B------:R-:W-:-:S04]  /*1e80*/  IADD3 R25, P1, R18, R29, RZ ;  /* 0x0000001d12197210 */ /* 0x000fc80007f3e0ff */
[----:B------:R-:W-:Y:S01]  /*1e90*/  IADD3.X R24, R17, R30, RZ, P1, !PT ;  /* 0x0000001e11187210 */ /* 0x000fe20000ffe4ff */
[----:B------:R-:W1:Y:S04]  /*1ea0*/  SHFL.UP PT, R18, R25, 0x2, RZ ;  /* 0x0440000019127989 */ /* 0x000e6800000e00ff */
[----:B------:R-:W2:Y:S01]  /*1eb0*/  SHFL.UP PT, R17, R24, 0x2, RZ ;  /* 0x0440000018117989 */ /* 0x000ea200000e00ff */
[----:B-1----:R-:W-:-:S04]  /*1ec0*/  SEL R18, R18, RZ, P3 ;  /* 0x000000ff12127207 */ /* 0x002fc80001800000 */
[----:B------:R-:W-:Y:S02]  /*1ed0*/  IADD3 R19, P1, R18, R25, RZ ;  /* 0x0000001912137210 */ /* 0x000fe40007f3e0ff */
[----:B--2---:R-:W-:-:S03]  /*1ee0*/  SEL R17, R17, RZ, P3 ;  /* 0x000000ff11117207 */ /* 0x004fc60001800000 */
[----:B------:R-:W1:Y:S02]  /*1ef0*/  SHFL.UP PT, R18, R19, 0x4, RZ ;  /* 0x0480000013127989 */ /* 0x000e6400000e00ff */
[----:B------:R-:W-:-:S05]  /*1f00*/  IMAD.X R26, R17, 0x1, R24, P1 ;  /* 0x00000001111a7824 */ /* 0x000fca00008e0618 */
        /* <DEDUP_REMOVED lines=10> */
[----:B------:R-:W1:Y:S01]  /*1fb0*/  SHFL.UP PT, R18, R19, 0x10, RZ ;  /* 0x0600000013127989 */ /* 0x000e6200000e00ff */
[----:B------:R-:W-:-:S05]  /*1fc0*/  IADD3.X R26, R17, R24, RZ, P1, !PT ;  /* 0x00000018111a7210 */ /* 0x000fca0000ffe4ff */
[----:B------:R-:W2:Y:S01]  /*1fd0*/  SHFL.UP PT, R17, R26, 0x10, RZ ;  /* 0x060000001a117989 */ /* 0x000ea200000e00ff */
[----:B-1----:R-:W-:-:S04]  /*1fe0*/  SEL R18, R18, RZ, P6 ;  /* 0x000000ff12127207 */ /* 0x002fc80003000000 */
[----:B------:R-:W-:Y:S02]  /*1ff0*/  IADD3 R24, P1, R18, R19, RZ ;  /* 0x0000001312187210 */ /* 0x000fe40007f3e0ff */
[----:B--2---:R-:W-:-:S05]  /*2000*/  SEL R17, R17, RZ, P6 ;  /* 0x000000ff11117207 */ /* 0x004fca0003000000 */
[----:B------:R-:W-:Y:S01]  /*2010*/  IMAD.X R25, R17, 0x1, R26, P1 ;  /* 0x0000000111197824 */ /* 0x000fe200008e061a */
[----:B------:R-:W-:-:S04]  /*2020*/  ISETP.GT.U32.AND P1, PT, R24, UR8, PT ;  /* 0x0000000818007c0c */ /* 0x000fc8000bf24070 */
[----:B------:R-:W-:-:S13]  /*2030*/  ISETP.GT.U32.AND.EX P1, PT, R25, UR7, PT, P1 ;  /* 0x0000000719007c0c */ /* 0x000fda000bf24110 */
[----:B------:R-:W-:-:S04]  /*2040*/  VOTE.ANY R17, PT, P1 ;  /* 0x0000000000117806 */ /* 0x000fc800008e0100 */
[----:B------:R-:W-:-:S13]  /*2050*/  ISETP.NE.AND P1, PT, R17, RZ, PT ;  /* 0x000000ff1100720c */ /* 0x000fda0003f25270 */
[----:B------:R-:W-:Y:S05]  /*2060*/  @P1 BRA `(.L_x_15) ;  /* 0x0000000800701947 */ /* 0x000fea0003800000 */
[----:B------:R-:W1:Y:S01]  /*2070*/  LDC R12, c[0x0][0x910] ;  /* 0x00024400ff0c7b82 */ /* 0x000e620000000800 */
[----:B------:R-:W-:Y:S01]  /*2080*/  IMAD.MOV.U32 R26, RZ, RZ, R24 ;  /* 0x000000ffff1a7224 */ /* 0x000fe200078e0018 */
[----:B------:R-:W-:Y:S01]  /*2090*/  ULDC UR13, c[0x0][0x8f4] ;  /* 0x00023d00000d7ab9 */ /* 0x000fe20000000800 */
[----:B------:R-:W-:Y:S01]  /*20a0*/  ULDC UR6, c[0x0][0x8dc] ;  /* 0x0002370000067ab9 */ /* 0x000fe20000000800 */
[----:B------:R-:W-:Y:S01]  /*20b0*/  ULDC UR19, c[0x0][0x8d8] ;  /* 0x0002360000137ab9 */ /* 0x000fe20000000800 */
[----:B------:R-:W-:Y:S01]  /*20c0*/  ULDC UR24, c[0x0][0x8f0] ;  /* 0x00023c0000187ab9 */ /* 0x000fe20000000800 */
[----:B------:R-:W-:Y:S01]  /*20d0*/  ULDC.64 UR20, c[0x0][0x8d0] ;  /* 0x0002340000147ab9 */ /* 0x000fe20000000a00 */
[----:B------:R-:W-:-:S05]  /*20e0*/  ULDC.64 UR22, c[0x0][0x8e8] ;  /* 0x00023a0000167ab9 */ /* 0x000fca0000000a00 */
.L_x_20:
[----:B------:R-:W-:Y:S01]  /*20f0*/  MOV R7, R11 ;  /* 0x0000000b00077202 */ /* 0x000fe20000000f00 */
[----:B------:R-:W-:Y:S01]  /*2100*/  VIADD R11, R11, 0x20 ;  /* 0x000000200b0b7836 */ /* 0x000fe20000000000 */
[----:B-----5:R-:W-:Y:S01]  /*2110*/  MOV R17, R8 ;  /* 0x0000000800117202 */ /* 0x020fe20000000f00 */
[----:B------:R-:W-:-:S03]  /*2120*/  IMAD.MOV.U32 R24, RZ, RZ, R0 ;  /* 0x000000ffff187224 */ /* 0x000fc600078e0000 */
[----:B-1----:R-:W-:-:S13]  /*2130*/  ISETP.GE.AND P1, PT, R11, R12, PT ;  /* 0x0000000c0b00720c */ /* 0x002fda0003f26270 */
[----:B------:R-:W1:Y:S01]  /*2140*/  @!P1 LDC.64 R18, c[0x0][0x918] ;  /* 0x00024600ff129b82 */ /* 0x000e620000000a00 */
[----:B------:R-:W-:Y:S01]  /*2150*/  @!P1 VIADD R13, R7, 0x20 ;  /* 0x00000020070d9836 */ /* 0x000fe20000000000 */
[----:B------:R2:W3:Y:S01]  /*2160*/  SHFL.IDX PT, R6, R25, 0x1f, 0x1f ;  /* 0x03e01f0019067f89 */ /* 0x0004e200000e0000 */
[----:B------:R-:W-:Y:S02]  /*2170*/  BSSY B0, `(.L_x_16) ;  /* 0x0000064000007945 */ /* 0x000fe40003800000 */
[----:B-1----:R-:W-:-:S05]  /*2180*/  @!P1 IMAD.WIDE R18, R13, 0xc, R18 ;  /* 0x0000000c0d129825 */ /* 0x002fca00078e0212 */
[----:B------:R2:W5:Y:S04]  /*2190*/  @!P1 LDG.E R8, desc[UR38][R18.64] ;  /* 0x0000002612089981 */ /* 0x000568000c1e1900 */
[----:B------:R2:W5:Y:S01]  /*21a0*/  @!P1 LDG.E R0, desc[UR38][R18.64+0x4] ;  /* 0x0000042612009981 */ /* 0x000562000c1e1900 */
[----:B------:R-:W-:Y:S01]  /*21b0*/  ISETP.GE.AND P1, PT, R7, R12, PT ;  /* 0x0000000c0700720c */ /* 0x000fe20003f26270 */
[----:B------:R-:W-:Y:S01]  /*21c0*/  IMAD.MOV.U32 R29, RZ, RZ, 0x7fffffff ;  /* 0x7fffffffff1d7424 */ /* 0x000fe200078e00ff */
[----:B------:R-:W-:Y:S01]  /*21d0*/  MOV R30, RZ ;  /* 0x000000ff001e7202 */ /* 0x000fe20000000f00 */
[----:B------:R2:W1:Y:S10]  /*21e0*/  SHFL.IDX PT, R13, R26, 0x1f, 0x1f ;  /* 0x03e01f001a0d7f89 */ /* 0x00047400000e0000 */
[----:B--23--:R-:W-:Y:S05]  /*21f0*/  @P1 BRA `(.L_x_17) ;  /* 0x00000004006c1947 */ /* 0x00cfea0003800000 */
[----:B------:R-:W-:Y:S02]  /*2200*/  IABS R30, R9 ;  /* 0x00000009001e7213 */ /* 0x000fe40000000000 */
[C---:B------:R-:W-:Y:S02]  /*2210*/  IADD3 R27, P1, R17.reuse, UR14, RZ ;  /* 0x0000000e111b7c10 */ /* 0x040fe4000ff3e0ff */
[----:B------:R-:W2:Y:S02]  /*2220*/  I2F.RP R4, R30 ;  /* 0x0000001e00047306 */ /* 0x000ea40000209400 */
[----:B------:R-:W-:Y:S02]  /*2230*/  LEA.HI.X.SX32 R28, R17, UR15, 0x1, P1 ;  /* 0x0000000f111c7c11 */ /* 0x000fe400088f0eff */
[----:B------:R-:W-:-:S04]  /*2240*/  IADD3 R17, P1, R24, UR16, RZ ;  /* 0x0000001018117c10 */ /* 0x000fc8000ff3e0ff */
[----:B------:R-:W-:Y:S02]  /*2250*/  LEA.HI.X.SX32 R26, R24, UR17, 0x1, P1 ;  /* 0x00000011181a7c11 */ /* 0x000fe400088f0eff */
[----:B------:R-:W-:Y:S01]  /*2260*/  PLOP3.LUT P1, PT, PT, PT, UP0, 0x80, 0x0 ;  /* 0x000000000000781c */ /* 0x000fe20003f2f008 */
[----:B--2---:R-:W2:Y:S02]  /*2270*/  MUFU.RCP R4, R4 ;  /* 0x0000000400047308 */ /* 0x004ea40000001000 */
[----:B--2---:R-:W-:-:S06]  /*2280*/  VIADD R5, R4, 0xffffffe ;  /* 0x0ffffffe04057836 */ /* 0x004fcc0000000000 */
[----:B------:R-:W2:Y:S02]  /*2290*/  F2I.FTZ.U32.TRUNC.NTZ R31, R5 ;  /* 0x00000005001f7305 */ /* 0x000ea4000021f000 */
[----:B--2---:R-:W-:Y:S02]  /*22a0*/  IMAD.MOV R32, RZ, RZ, -R31 ;  /* 0x000000ffff207224 */ /* 0x004fe400078e0a1f */
[----:B------:R-:W-:Y:S05]  /*22b0*/  @!P1 BRA `(.L_x_18) ;  /* 0x00000000002c9947 */ /* 0x000fea0003800000 */
[----:B------:R-:W-:-:S04]  /*22c0*/  IADD3 R27, P1, R27, UR6, RZ ;  /* 0x000000061b1b7c10 */ /* 0x000fc8000ff3e0ff */
[----:B------:R-:W-:-:S05]  /*22d0*/  IADD3.X R29, RZ, R28, RZ, P1, !PT ;  /* 0x0000001cff1d7210 */ /* 0x000fca0000ffe4ff */
[----:B------:R-:W-:-:S04]  /*22e0*/  IMAD.WIDE.U32 R4, R29, UR20, RZ ;  /* 0x000000141d047c25 */ /* 0x000fc8000f8e00ff */
[----:B------:R-:W-:-:S04]  /*22f0*/  IMAD.WIDE.U32 R18, P1, R27, UR21, R4 ;  /* 0x000000151b127c25 */ /* 0x000fc8000f820004 */
[----:B------:R-:W-:-:S04]  /*2300*/  IMAD.WIDE.U32 R4, R27, UR20, RZ ;  /* 0x000000141b047c25 */ /* 0x000fc8000f8e00ff */
[----:B------:R-:W-:Y:S01]  /*2310*/  IMAD.X R25, RZ, RZ, RZ, P1 ;  /* 0x000000ffff197224 */ /* 0x000fe200008e06ff */
[----:B------:R-:W-:Y:S01]  /*2320*/  IADD3 RZ, P1, R5, R18, RZ ;  /* 0x0000001205ff7210 */ /* 0x000fe20007f3e0ff */
[----:B------:R-:W-:-:S04]  /*2330*/  IMAD.MOV.U32 R24, RZ, RZ, R19 ;  /* 0x000000ffff187224 */ /* 0x000fc800078e0013 */
[----:B------:R-:W-:-:S04]  /*2340*/  IMAD.WIDE.U32.X R4, R29, UR21, R24, P1 ;  /* 0x000000151d047c25 */ /* 0x000fc800088e0418 */
[----:B------:R-:W-:Y:S01]  /*2350*/  IMAD.MOV.U32 R28, RZ, RZ, R5 ;  /* 0x000000ffff1c7224 */ /* 0x000fe200078e0005 */
[----:B------:R-:W-:-:S07]  /*2360*/  MOV R27, R4 ;  /* 0x00000004001b7202 */ /* 0x000fce0000000f00 */
.L_x_18:
[----:B------:R-:W-:Y:S05]  /*2370*/  @!P0 BRA `(.L_x_19) ;  /* 0x00000000002c8947 */ /* 0x000fea0003800000 */
        /* <DEDUP_REMOVED lines=11> */
.L_x_19:
[----:B------:R-:W-:Y:S01]  /*2430*/  SHF.R.U64 R17, R17, UR24, R26 ;  /* 0x0000001811117c19 */ /* 0x000fe2000800121a */
[----:B------:R-:W-:Y:S01]  /*2440*/  IMAD.MOV.U32 R5, RZ, RZ, R32 ;  /* 0x000000ffff057224 */ /* 0x000fe200078e0020 */
[----:B------:R-:W-:Y:S02]  /*2450*/  IABS R4, R9 ;  /* 0x0000000900047213 */ /* 0x000fe40000000000 */
[----:B------:R-:W-:Y:S01]  /*2460*/  SHF.R.U64 R27, R27, UR19, R28 ;  /* 0x000000131b1b7c19 */ /* 0x000fe2000800121c */
[----:B------:R-:W-:Y:S01]  /*2470*/  VIADD R19, R17, UR5 ;  /* 0x0000000511137c36 */ /* 0x000fe20008000000 */
[----:B------:R-:W-:Y:S01]  /*2480*/  IADD3 R24, RZ, -R4, RZ ;  /* 0x80000004ff187210 */ /* 0x000fe20007ffe0ff */
[----:B------:R-:W-:Y:S02]  /*2490*/  IMAD R17, R5, R30, RZ ;  /* 0x0000001e05117224 */ /* 0x000fe400078e02ff */
[----:B------:R-:W-:Y:S01]  /*24a0*/  IMAD.MOV.U32 R4, RZ, RZ, RZ ;  /* 0x000000ffff047224 */ /* 0x000fe200078e00ff */
[----:B------:R-:W-:Y:S01]  /*24b0*/  IABS R18, R19 ;  /* 0x0000001300127213 */ /* 0x000fe20000000000 */
[----:B------:R-:W-:-:S02]  /*24c0*/  IMAD.MOV.U32 R5, RZ, RZ, R31 ;  /* 0x000000ffff057224 */ /* 0x000fc400078e001f */
[----:B------:R-:W-:Y:S01]  /*24d0*/  IMAD.HI.U32 R4, R31, R17, R4 ;  /* 0x000000111f047227 */ /* 0x000fe200078e0004 */
[----:B------:R-:W-:-:S03]  /*24e0*/  MOV R17, R18 ;  /* 0x0000001200117202 */ /* 0x000fc60000000f00 */
[----:B------:R-:W-:Y:S01]  /*24f0*/  IMAD.MOV.U32 R5, RZ, RZ, R24 ;  /* 0x000000ffff057224 */ /* 0x000fe200078e0018 */
[----:B------:R-:W-:Y:S01]  /*2500*/  IABS R24, R10 ;  /* 0x0000000a00187213 */ /* 0x000fe20000000000 */
[----:B------:R-:W-:-:S03]  /*2510*/  IMAD.HI.U32 R4, R4, R17, RZ ;  /* 0x0000001104047227 */ /* 0x000fc600078e00ff */
[----:B------:R-:W2:Y:S01]  /*2520*/  I2F.RP R25, R24 ;  /* 0x0000001800197306 */ /* 0x000ea20000209400 */
[----:B------:R-:W-:Y:S02]  /*2530*/  IMAD R17, R4, R5, R17 ;  /* 0x0000000504117224 */ /* 0x000fe400078e0211 */
[----:B------:R-:W-:-:S03]  /*2540*/  VIADD R18, R27, UR4 ;  /* 0x000000041b127c36 */ /* 0x000fc60008000000 */
[----:B------:R-:W-:Y:S02]  /*2550*/  ISETP.GT.U32.AND P1, PT, R30, R17, PT ;  /* 0x000000111e00720c */ /* 0x000fe40003f24070 */
[----:B------:R-:W-:Y:S01]  /*2560*/  IABS R28, R18 ;  /* 0x00000012001c7213 */ /* 0x000fe20000000000 */
[----:B--2---:R-:W2:Y:S10]  /*2570*/  MUFU.RCP R25, R25 ;  /* 0x0000001900197308 */ /* 0x004eb40000001000 */
[----:B------:R-:W-:Y:S01]  /*2580*/  @!P1 IMAD.IADD R17, R17, 0x1, -R30 ;  /* 0x0000000111119824 */ /* 0x000fe200078e0a1e */
[----:B--2---:R-:W-:-:S04]  /*2590*/  IADD3 R4, R25, 0xffffffe, RZ ;  /* 0x0ffffffe19047810 */ /* 0x004fc80007ffe0ff */
[----:B------:R2:W3:Y:S02]  /*25a0*/  F2I.FTZ.U32.TRUNC.NTZ R5, R4 ;  /* 0x0000000400057305 */ /* 0x0004e4000021f000 */
[----:B--2---:R-:W-:Y:S01]  /*25b0*/  MOV R4, RZ ;  /* 0x000000ff00047202 */ /* 0x004fe20000000f00 */
[----:B---3--:R-:W-:-:S04]  /*25c0*/  IMAD.MOV R29, RZ, RZ, -R5 ;  /* 0x000000ffff1d7224 */ /* 0x008fc800078e0a05 */
[----:B------:R-:W-:Y:S01]  /*25d0*/  IMAD R27, R29, R24, RZ ;  /* 0x000000181d1b7224 */ /* 0x000fe200078e02ff */
[----:B------:R-:W-:-:S03]  /*25e0*/  IABS R29, R10 ;  /* 0x0000000a001d7213 */ /* 0x000fc60000000000 */
[----:B------:R-:W-:-:S04]  /*25f0*/  IMAD.HI.U32 R26, R5, R27, R4 ;  /* 0x0000001b051a7227 */ /* 0x000fc800078e0004 */
[----:B------:R-:W-:Y:S02]  /*2600*/  IMAD.MOV.U32 R5, RZ, RZ, R28 ;  /* 0x000000ffff057224 */ /* 0x000fe400078e001c */
[----:B------:R-:W-:Y:S02]  /*2610*/  IMAD.MOV R25, RZ, RZ, -R29 ;  /* 0x000000ffff197224 */ /* 0x000fe400078e0a1d */
[----:B------:R-:W-:-:S04]  /*2620*/  IMAD.HI.U32 R4, R26, R5, RZ ;  /* 0x000000051a047227 */ /* 0x000fc800078e00ff */
[----:B------:R-:W-:-:S05]  /*2630*/  IMAD R5, R4, R25, R5 ;  /* 0x0000001904057224 */ /* 0x000fca00078e0205 */
[----:B------:R-:W-:-:S13]  /*2640*/  ISETP.GT.U32.AND P1, PT, R24, R5, PT ;  /* 0x000000051800720c */ /* 0x000fda0003f24070 */
[----:B------:R-:W-:Y:S02]  /*2650*/  @!P1 IADD3 R5, R5, -R24, RZ ;  /* 0x8000001805059210 */ /* 0x000fe40007ffe0ff */
[----:B------:R-:W-:-:S13]  /*2660*/  ISETP.GT.U32.AND P1, PT, R30, R17, PT ;  /* 0x000000111e00720c */ /* 0x000fda0003f24070 */
[----:B------:R-:W-:Y:S01]  /*2670*/  @!P1 IMAD.IADD R17, R17, 0x1, -R30 ;  /* 0x0000000111119824 */ /* 0x000fe200078e0a1e */
[----:B------:R-:W-:-:S04]  /*2680*/  ISETP.GT.U32.AND P1, PT, R24, R5, PT ;  /* 0x000000051800720c */ /* 0x000fc80003f24070 */
[----:B------:R-:W-:-:S09]  /*2690*/  MOV R4, R17 ;  /* 0x0000001100047202 */ /* 0x000fd20000000f00 */
[----:B------:R-:W-:Y:S01]  /*26a0*/  @!P1 IMAD.IADD R5, R5, 0x1, -R24 ;  /* 0x0000000105059824 */ /* 0x000fe200078e0a18 */
[----:B------:R-:W-:-:S13]  /*26b0*/  ISETP.GE.AND P1, PT, R19, RZ, PT ;  /* 0x000000ff1300720c */ /* 0x000fda0003f26270 */
[----:B------:R-:W-:Y:S01]  /*26c0*/  @!P1 IMAD.MOV R4, RZ, RZ, -R4 ;  /* 0x000000ffff049224 */ /* 0x000fe200078e0a04 */
[----:B------:R-:W-:-:S13]  /*26d0*/  ISETP.GE.AND P1, PT, R18, RZ, PT ;  /* 0x000000ff1200720c */ /* 0x000fda0003f26270 */
[----:B------:R-:W-:Y:S01]  /*26e0*/  @!P1 IMAD.MOV R5, RZ, RZ, -R5 ;  /* 0x000000ffff059224 */ /* 0x000fe200078e0a05 */
[----:B------:R-:W-:-:S13]  /*26f0*/  ISETP.NE.AND P1, PT, RZ, UR10, PT ;  /* 0x0000000aff007c0c */ /* 0x000fda000bf25270 */
[----:B------:R-:W-:Y:S02]  /*2700*/  @!P1 LOP3.LUT R4, RZ, UR10, RZ, 0x33, !PT ;  /* 0x0000000aff049c12 */ /* 0x000fe4000f8e33ff */
[----:B------:R-:W-:Y:S02]  /*2710*/  ISETP.NE.AND P1, PT, RZ, UR9, PT ;  /* 0x00000009ff007c0c */ /* 0x000fe4000bf25270 */
[----:B------:R-:W-:-:S11]  /*2720*/  IADD3 R4, -R4, R19, RZ ;  /* 0x0000001304047210 */ /* 0x000fd60007ffe1ff */
[----:B------:R-:W-:Y:S02]  /*2730*/  @!P1 LOP3.LUT R5, RZ, UR9, RZ, 0x33, !PT ;  /* 0x00000009ff059c12 */ /* 0x000fe4000f8e33ff */
[----:B------:R-:W-:-:S03]  /*2740*/  PLOP3.LUT P1, PT, PT, PT, UP3, 0x80, 0x0 ;  /* 0x000000000000781c */ /* 0x000fc60003f2f038 */
[----:B------:R-:W-:-:S04]  /*2750*/  IMAD.IADD R5, R18, 0x1, -R5 ;  /* 0x0000000112057824 */ /* 0x000fc800078e0a05 */
[CC--:B------:R-:W-:Y:S01]  /*2760*/  IMAD R29, R4.reuse, R5.reuse, RZ ;  /* 0x00000005041d7224 */ /* 0x0c0fe200078e02ff */
[----:B------:R-:W-:-:S04]  /*2770*/  SEL R17, R4, R5, !P1 ;  /* 0x0000000504117207 */ /* 0x000fc80004800000 */
[--C-:B------:R-:W-:Y:S01]  /*2780*/  SHF.R.S32.HI R5, RZ, 0x1f, R17.reuse ;  /* 0x0000001fff057819 */ /* 0x100fe20000011411 */
[----:B------:R-:W-:Y:S01]  /*2790*/  IMAD.MOV.U32 R4, RZ, RZ, R17 ;  /* 0x000000ffff047224 */ /* 0x000fe200078e0011 */
[----:B------:R-:W-:-:S07]  /*27a0*/  SHF.R.S32.HI R30, RZ, 0x1f, R29 ;  /* 0x0000001fff1e7819 */ /* 0x000fce000001141d */
.L_x_17:
[----:B------:R-:W-:Y:S05]  /*27b0*/  BSYNC B0 ;  /* 0x0000000000007941 */ /* 0x000fea0003800000 */
.L_x_16:
[----:B------:R-:W2:Y:S04]  /*27c0*/  SHFL.UP PT, R18, R29, 0x1, RZ ;  /* 0x042000001d127989 */ /* 0x000ea800000e00ff */
[----:B------:R-:W3:Y:S01]  /*27d0*/  SHFL.UP PT, R17, R30, 0x1, RZ ;  /* 0x042000001e117989 */ /* 0x000ee200000e00ff */
[----:B--2---:R-:W-:Y:S02]  /*27e0*/  SEL R18, R18, RZ, P2 ;  /* 0x000000ff12127207 */ /* 0x004fe40001000000 */
[----:B---3--:R-:W-:Y:S02]  /*27f0*/  SEL R17, R17, RZ, P2 ;  /* 0x000000ff11117207 */ /* 0x008fe40001000000 */
[----:B------:R-:W-:-:S04]  /*2800*/  IADD3 R25, P1, R18, R29, RZ ;  /* 0x0000001d12197210 */ /* 0x000fc80007f3e0ff */
[----:B------:R-:W-:Y:S01]  /*2810*/  IADD3.X R24, R17, R30, RZ, P1, !PT ;  /* 0x0000001e11187210 */ /* 0x000fe20000ffe4ff */
[----:B------:R-:W2:Y:S04]  /*2820*/  SHFL.UP PT, R18, R25, 0x2, RZ ;  /* 0x0440000019127989 */ /* 0x000ea800000e00ff */
[----:B------:R-:W3:Y:S01]  /*2830*/  SHFL.UP PT, R17, R24, 0x2, RZ ;  /* 0x0440000018117989 */ /* 0x000ee200000e00ff */
[----:B--2---:R-:W-:Y:S02]  /*2840*/  SEL R18, R18, RZ, P3 ;  /* 0x000000ff12127207 */ /* 0x004fe40001800000 */
[----:B---3--:R-:W-:Y:S02]  /*2850*/  SEL R17, R17, RZ, P3 ;  /* 0x000000ff11117207 */ /* 0x008fe40001800000 */
[----:B------:R-:W-:-:S05]  /*2860*/  IADD3 R27, P1, R18, R25, RZ ;  /* 0x00000019121b7210 */ /* 0x000fca0007f3e0ff */
[----:B------:R-:W-:Y:S01]  /*2870*/  IMAD.X R28, R17, 0x1, R24, P1 ;  /* 0x00000001111c7824 */ /* 0x000fe200008e0618 */
        /* <DEDUP_REMOVED lines=18> */
[----:B-1----:R-:W-:-:S05]  /*29a0*/  IADD3 R26, P1, R18, R13, RZ ;  /* 0x0000000d121a7210 */ /* 0x002fca0007f3e0ff */
[----:B------:R-:W-:Y:S01]  /*29b0*/  IMAD.X R25, R19, 0x1, R6, P1 ;  /* 0x0000000113197824 */ /* 0x000fe200008e0606 */
[----:B------:R-:W-:-:S04]  /*29c0*/  ISETP.GT.U32.AND P1, PT, R26, UR8, PT ;  /* 0x000000081a007c0c */ /* 0x000fc8000bf24070 */
[----:B------:R-:W-:-:S13]  /*29d0*/  ISETP.GT.U32.AND.EX P1, PT, R25, UR7, PT, P1 ;  /* 0x0000000719007c0c */ /* 0x000fda000bf24110 */
[----:B------:R-:W-:-:S04]  /*29e0*/  VOTE.ANY R17, PT, P1 ;  /* 0x0000000000117806 */ /* 0x000fc800008e0100 */
[----:B------:R-:W-:-:S13]  /*29f0*/  ISETP.NE.AND P1, PT, R17, RZ, PT ;  /* 0x000000ff1100720c */ /* 0x000fda0003f25270 */
[----:B------:R-:W-:Y:S05]  /*2a00*/  @!P1 BRA `(.L_x_20) ;  /* 0xfffffff400b89947 */ /* 0x000fea000383ffff */
[----:B------:R-:W-:Y:S01]  /*2a10*/  MOV R24, R18 ;  /* 0x0000001200187202 */ /* 0x000fe20000000f00 */
[----:B------:R-:W-:-:S07]  /*2a20*/  IMAD.MOV.U32 R25, RZ, RZ, R19 ;  /* 0x000000ffff197224 */ /* 0x000fce00078e0013 */
.L_x_15:
[----:B------:R-:W1:Y:S08]  /*2a30*/  BREV R17, R17 ;  /* 0x0000001100117301 */ /* 0x000e700000000000 */
[----:B-1----:R-:W1:Y:S02]  /*2a40*/  FLO.U32.SH R11, R17 ;  /* 0x00000011000b7300 */ /* 0x002e6400000e0400 */
[----:B-1----:R-:W1:Y:S02]  /*2a50*/  SHFL.IDX PT, R7, R7, R11, 0x1f ;  /* 0x00001f0b07077589 */ /* 0x002e6400000e0000 */
[----:B-1----:R-:W-:-:S13]  /*2a60*/  R2UR UR4, R7 ;  /* 0x00000000070472ca */ /* 0x002fda00000e0000 */
[----:B------:R-:W-:-:S04]  /*2a70*/  IADD3 R27, R21, UR4, RZ ;  /* 0x00000004151b7c10 */ /* 0x000fc8000fffe0ff */
[----:B------:R-:W-:-:S13]  /*2a80*/  ISETP.GE.AND P1, PT, R27, R12, PT ;  /* 0x0000000c1b00720c */ /* 0x000fda0003f26270 */
[----:B------:R-:W1:Y:S02]  /*2a90*/  @!P1 LDC.64 R18, c[0x0][0x918] ;  /* 0x00024600ff129b82 */ /* 0x000e640000000a00 */
[----:B-1----:R-:W-:-:S05]  /*2aa0*/  @!P1 IMAD.WIDE R18, R27, 0xc, R18 ;  /* 0x0000000c1b129825 */ /* 0x002fca00078e0212 */
[----:B-----5:R1:W5:Y:S04]  /*2ab0*/  @!P1 LDG.E R8, desc[UR38][R18.64] ;  /* 0x0000002612089981 */ /* 0x020368000c1e1900 */
[----:B------:R1:W5:Y:S01]  /*2ac0*/  @!P1 LDG.E R0, desc[UR38][R18.64+0x4] ;  /* 0x0000042612009981 */ /* 0x000362000c1e1900 */
[----:B------:R-:W-:-:S03]  /*2ad0*/  IADD3 R24, P1, P2, R24, R13, -R29 ;  /* 0x0000000d18187210 */ /* 0x000fc60007a3e81d */
[----:B------:R-:W-:Y:S01]  /*2ae0*/  SHFL.IDX PT, R7, R30, R11, 0x1f ;  /* 0x00001f0b1e077589 */ /* 0x000fe200000e0000 */
[----:B------:R-:W-:-:S03]  /*2af0*/  IADD3.X R26, R25, R6, ~R30, P1, P2 ;  /* 0x00000006191a7210 */ /* 0x000fc60000fe4c1e */
[----:B------:R-:W2:Y:S04]  /*2b00*/  SHFL.IDX PT, R24, R24, R11, 0x1f ;  /* 0x00001f0b18187589 */ /* 0x000ea800000e0000 */
[----:B------:R-:W3:Y:S04]  /*2b10*/  SHFL.IDX PT, R26, R26, R11, 0x1f ;  /* 0x00001f0b1a1a7589 */ /* 0x000ee800000e0000 */
[----:B------:R1:W4:Y:S04]  /*2b20*/  SHFL.IDX PT, R6, R29, R11, 0x1f ;  /* 0x00001f0b1d067589 */ /* 0x00032800000e0000 */
[----:B------:R1:W1:Y:S04]  /*2b30*/  SHFL.IDX PT, R5, R5, R11, 0x1f ;  /* 0x00001f0b05057589 */ /* 0x00026800000e0000 */
[----:B------:R1:W1:Y:S01]  /*2b40*/  SHFL.IDX PT, R4, R4, R11, 0x1f ;  /* 0x00001f0b04047589 */ /* 0x00026200000e0000 */
[----:B--2---:R-:W-:-:S02]  /*2b50*/  R2UR UR5, R24 ;  /* 0x00000000180572ca */ /* 0x004fc400000e0000 */
[----:B---3--:R-:W-:-:S15]  /*2b60*/  R2UR UR6, R26 ;  /* 0x000000001a0672ca */ /* 0x008fde00000e0000 */
.L_x_10:
[----:B------:R-:W-:Y:S01]  /*2b70*/  ISETP.LE.AND P1, PT, R12, UR4, PT ;  /* 0x000000040c007c0c */ /* 0x000fe2000bf23270 */
[----:B------:R-:W-:Y:S01]  /*2b80*/  IMAD.MOV.U32 R17, RZ, RZ, -0x1 ;  /* 0xffffffffff117424 */ /* 0x000fe200078e00ff */
[----:B-1----:R-:W-:-:S11]  /*2b90*/  MOV R18, 0xffffffff ;  /* 0xffffffff00127802 */ /* 0x002fd60000000f00 */
[----:B------:R-:W-:Y:S05]  /*2ba0*/  @P1 BRA `(.L_x_9) ;  /* 0x0000000400041947 */ /* 0x000fea0003800000 */
[----:B------:R-:W-:Y:S01]  /*2bb0*/  UIADD3 UR15, UP2, -UR5, UR8, URZ ;  /* 0x00000008050f7290 */ /* 0x000fe2000ff5e13f */
[----:B------:R-:W1:Y:S01]  /*2bc0*/  S2UR UR19, SR_CTAID.Y ;  /* 0x00000000001379c3 */ /* 0x000e620000002600 */
[----:B------:R-:W-:Y:S01]  /*2bd0*/  ULDC UR17, c[0x0][0x8c0] ;  /* 0x0002300000117ab9 */ /* 0x000fe20000000800 */
[----:B------:R-:W-:Y:S01]  /*2be0*/  ULDC UR21, c[0x0][0x8b0] ;  /* 0x00022c0000157ab9 */ /* 0x000fe20000000800 */
[----:B------:R-:W-:Y:S01]  /*2bf0*/  UIADD3.X UR11, ~UR6, UR7, URZ, UP2, !UPT ;  /* 0x00000007060b7290 */ /* 0x000fe200097fe53f */
[--C-:B------:R-:W-:Y:S01]  /*2c00*/  SHF.R.U32.HI R25, RZ, UR21, R5.reuse ;  /* 0x00000015ff197c19 */ /* 0x100fe20008011605 */
[----:B------:R-:W-:Y:S01]  /*2c10*/  ULDC UR20, c[0x0][0x904] ;  /* 0x0002410000147ab9 */ /* 0x000fe20000000800 */
[----:B------:R-:W-:Y:S01]  /*2c20*/  ULDC UR13, c[0x0][0x8a8] ;  /* 0x00022a00000d7ab9 */ /* 0x000fe20000000800 */
[----:B------:R-:W-:Y:S01]  /*2c30*/  USHF.R.U32.HI UR16, URZ, UR17, UR11 ;  /* 0x000000113f107299 */ /* 0x000fe2000801160b */
[----:B------:R-:W-:Y:S01]  /*2c40*/  SHF.R.U64 R26, R4, UR21, R5 ;  /* 0x00000015041a7c19 */ /* 0x000fe20008001205 */
[----:B------:R-:W-:-:S02]  /*2c50*/  USHF.R.U64 UR15, UR15, UR17, UR11 ;  /* 0x000000110f0f7299 */ /* 0x000fc4000800120b */
[----:B------:R-:W-:Y:S02]  /*2c60*/  USHF.R.U32.HI UR14, URZ, UR21, UR16 ;  /* 0x000000153f0e7299 */ /* 0x000fe40008011610 */
[----:B------:R-:W-:Y:S02]  /*2c70*/  UIADD3 UR13, UR13, -0x1, URZ ;  /* 0xffffffff0d0d7890 */ /* 0x000fe4000fffe03f */
[----:B------:R-:W-:Y:S02]  /*2c80*/  USHF.R.U32.HI UR22, URZ, UR20, UR14 ;  /* 0x000000143f167299 */ /* 0x000fe4000801160e */
[----:B------:R-:W-:Y:S02]  /*2c90*/  USHF.R.U64 UR16, UR15, UR21, UR16 ;  /* 0x000000150f107299 */ /* 0x000fe40008001210 */
[----:B------:R-:W-:Y:S02]  /*2ca0*/  ULOP3.LUT UR15, UR15, UR13, URZ, 0xc0, !UPT ;  /* 0x0000000d0f0f7292 */ /* 0x000fe4000f8ec03f */
[----:B------:R-:W-:Y:S01]  /*2cb0*/  LOP3.LUT R11, R25, UR22, RZ, 0xfc, !PT ;  /* 0x00000016190b7c12 */ /* 0x000fe2000f8efcff */
[----:B------:R-:W-:-:S02]  /*2cc0*/  USHF.R.U64 UR14, UR16, UR20, UR14 ;  /* 0x00000014100e7299 */ /* 0x000fc4000800120e */
[----:B-1----:R-:W-:Y:S01]  /*2cd0*/  USEL UR11, UR57, UR19, !UP3 ;  /* 0x00000013390b7287 */ /* 0x002fe2000d800000 */
[----:B------:R-:W-:-:S13]  /*2ce0*/  ISETP.NE.U32.AND P1, PT, R11, RZ, PT ;  /* 0x000000ff0b00720c */ /* 0x000fda0003f25070 */
[----:B------:R-:W-:Y:S05]  /*2cf0*/  @!P1 BRA `(.L_x_21) ;  /* 0x0000000000149947 */ /* 0x000fea0003800000 */
[----:B------:R-:W-:-:S07]  /*2d00*/  MOV R12, 0x2d20 ;  /* 0x00002d20000c7802 */ /* 0x000fce0000000f00 */
[----:B----45:R-:W-:Y:S05]  /*2d10*/  CALL.REL.NOINC `($__internal_0_$__cuda_sm20_div_u64) ;  /* 0x0000018800cc7944 */ /* 0x030fea0003c00000 */
[----:B------:R-:W-:-:S04]  /*2d20*/  IMAD.MOV R13, RZ, RZ, -R11 ;  /* 0x000000ffff0d7224 */ /* 0x000fc800078e0a0b */
[----:B------:R-:W-:Y:S01]  /*2d30*/  IMAD R13, R26, R13, UR14 ;  /* 0x0000000e1a0d7e24 */ /* 0x000fe2000f8e020d */
[----:B------:R-:W-:Y:S06]  /*2d40*/  BRA `(.L_x_22) ;  /* 0x0000000000507947 */ /* 0x000fec0003800000 */
.L_x_21:
[----:B------:R-:W1:Y:S01]  /*2d50*/  I2F.U32.RP R11, R26 ;  /* 0x0000001a000b7306 */ /* 0x000e620000209000 */
[----:B------:R-:W-:-:S07]  /*2d60*/  ISETP.NE.U32.AND P3, PT, R26, RZ, PT ;  /* 0x000000ff1a00720c */ /* 0x000fce0003f65070 */
[----:B-1----:R-:W1:Y:S02]  /*2d70*/  MUFU.RCP R11, R11 ;  /* 0x0000000b000b7308 */ /* 0x002e640000001000 */
[----:B-1----:R-:W-:-:S06]  /*2d80*/  IADD3 R12, R11, 0xffffffe, RZ ;  /* 0x0ffffffe0b0c7810 */ /* 0x002fcc0007ffe0ff */
[----:B------:R1:W2:Y:S02]  /*2d90*/  F2I.FTZ.U32.TRUNC.NTZ R13, R12 ;  /* 0x0000000c000d7305 */ /* 0x0002a4000021f000 */
[----:B-1----:R-:W-:Y:S01]  /*2da0*/  MOV R12, RZ ;  /* 0x000000ff000c7202 */ /* 0x002fe20000000f00 */
[----:B--2---:R-:W-:-:S04]  /*2db0*/  IMAD.MOV R17, RZ, RZ, -R13 ;  /* 0x000000ffff117224 */ /* 0x004fc800078e0a0d */
[----:B------:R-:W-:-:S04]  /*2dc0*/  IMAD R17, R17, R26, RZ ;  /* 0x0000001a11117224 */ /* 0x000fc800078e02ff */
[----:B------:R-:W-:-:S06]  /*2dd0*/  IMAD.HI.U32 R13, R13, R17, R12 ;  /* 0x000000110d0d7227 */ /* 0x000fcc00078e000c */
[----:B------:R-:W-:-:S04]  /*2de0*/  IMAD.HI.U32 R11, R13, UR14, RZ ;  /* 0x0000000e0d0b7c27 */ /* 0x000fc8000f8e00ff */
[----:B------:R-:W-:-:S04]  /*2df0*/  IMAD.MOV R13, RZ, RZ, -R11 ;  /* 0x000000ffff0d7224 */ /* 0x000fc800078e0a0b */
[----:B------:R-:W-:-:S05]  /*2e00*/  IMAD R13, R26, R13, UR14 ;  /* 0x0000000e1a0d7e24 */ /* 0x000fca000f8e020d */
[----:B------:R-:W-:-:S13]  /*2e10*/  ISETP.GE.U32.AND P1, PT, R13, R26, PT ;  /* 0x0000001a0d00720c */ /* 0x000fda0003f26070 */
[----:B------:R-:W-:Y:S01]  /*2e20*/  @P1 IADD3 R13, R13, -R26, RZ ;  /* 0x8000001a0d0d1210 */ /* 0x000fe20007ffe0ff */
[----:B------:R-:W-:-:S03]  /*2e30*/  @P1 VIADD R11, R11, 0x1 ;  /* 0x000000010b0b1836 */ /* 0x000fc60000000000 */
[----:B------:R-:W-:-:S13]  /*2e40*/  ISETP.GE.U32.AND P2, PT, R13, R26, PT ;  /* 0x0000001a0d00720c */ /* 0x000fda0003f46070 */
[----:B------:R-:W-:Y:S02]  /*2e50*/  @P2 IADD3 R11, R11, 0x1, RZ ;  /* 0x000000010b0b2810 */ /* 0x000fe40007ffe0ff */
[----:B------:R-:W-:-:S05]  /*2e60*/  @!P3 LOP3.LUT R11, RZ, R26, RZ, 0x33, !PT ;  /* 0x0000001aff0bb212 */ /* 0x000fca00078e33ff */
[----:B------:R-:W-:-:S04]  /*2e70*/  IMAD.MOV R13, RZ, RZ, -R11 ;  /* 0x000000ffff0d7224 */ /* 0x000fc800078e0a0b */
[----:B------:R-:W-:-:S07]  /*2e80*/  IMAD R13, R26, R13, UR14 ;  /* 0x0000000e1a0d7e24 */ /* 0x000fce000f8e020d */
.L_x_22:
[----:B------:R-:W1:Y:S01]  /*2e90*/  LDC R18, c[0x0][0x8a8] ;  /* 0x00022a00ff127b82 */ /* 0x000e620000000800 */
[----:B------:R-:W-:Y:S01]  /*2ea0*/  ULDC UR14, c[0x0][0x904] ;  /* 0x00024100000e7ab9 */ /* 0x000fe20000000800 */
[----:B------:R-:W-:Y:S01]  /*2eb0*/  UMOV UR13, 0xffffffff ;  /* 0xffffffff000d7882 */ /* 0x000fe20000000000 */
[----:B------:R-:W-:Y:S01]  /*2ec0*/  PLOP3.LUT P1, PT, PT, PT, UP3, 0x80, 0x0 ;  /* 0x000000000000781c */ /* 0x000fe20003f2f038 */
[----:B------:R-:W-:-:S04]  /*2ed0*/  USHF.L.U32 UR13, UR13, UR14, URZ ;  /* 0x0000000e0d0d7299 */ /* 0x000fc8000800063f */
[----:B------:R-:W2:Y:S02]  /*2ee0*/  LDC R16, c[0x0][0x8b8] ;  /* 0x00022e00ff107b82 */ /* 0x000ea40000000800 */
[----:B------:R-:W-:Y:S01]  /*2ef0*/  LOP3.LUT R12, RZ, UR13, RZ, 0x33, !PT ;  /* 0x0000000dff0c7c12 */ /* 0x000fe2000f8e33ff */
[----:B------:R-:W-:Y:S02]  /*2f00*/  UMOV UR13, 0x1 ;  /* 0x00000001000d7882 */ /* 0x000fe40000000000 */
[----:B------:R-:W-:Y:S01]  /*2f10*/  USHF.L.U32 UR13, UR13, UR14, URZ ;  /* 0x0000000e0d0d7299 */ /* 0x000fe2000800063f */
[----:B------:R-:W-:-:S05]  /*2f20*/  LOP3.LUT R12, R12, UR16, RZ, 0xc0, !PT ;  /* 0x000000100c0c7c12 */ /* 0x000fca000f8ec0ff */
[----:B------:R-:W-:Y:S02]  /*2f30*/  IMAD R11, R11, UR13, R12 ;  /* 0x0000000d0b0b7c24 */ /* 0x000fe4000f8e020c */
[----:B-1----:R-:W-:Y:S01]  /*2f40*/  IMAD R13, R13, R18, UR15 ;  /* 0x0000000f0d0d7e24 */ /* 0x002fe2000f8e0212 */
[----:B------:R-:W-:Y:S02]  /*2f50*/  @P1 MOV R18, UR4 ;  /* 0x0000000400121c02 */ /* 0x000fe40008000f00 */
[----:B------:R-:W-:Y:S01]  /*2f60*/  @!P1 MOV R18, UR4 ;  /* 0x0000000400129c02 */ /* 0x000fe20008000f00 */
[----:B--2---:R-:W-:Y:S01]  /*2f70*/  IMAD R17, R11, R16, UR11 ;  /* 0x0000000b0b117e24 */ /* 0x004fe2000f8e0210 */
[----:B------:R-:W-:Y:S01]  /*2f80*/  UMOV UR11, 0x1 ;  /* 0x00000001000b7882 */ /* 0x000fe20000000000 */
[----:B------:R-:W-:Y:S02]  /*2f90*/  @P1 IMAD.MOV.U32 R16, RZ, RZ, R13 ;  /* 0x000000ffff101224 */ /* 0x000fe400078e000d */
[----:B------:R-:W-:Y:S01]  /*2fa0*/  @!P1 IMAD.MOV.U32 R16, RZ, RZ, R17 ;  /* 0x000000ffff109224 */ /* 0x000fe200078e0011 */
[----:B------:R-:W-:-:S07]  /*2fb0*/  @!P1 MOV R17, R13 ;  /* 0x0000000d00119202 */ /* 0x000fce0000000f00 */
.L_x_9:
[----:B------:R-:W-:-:S13]  /*2fc0*/  ISETP.NE.AND P1, PT, RZ, UR11, PT ;  /* 0x0000000bff007c0c */ /* 0x000fda000bf25270 */
[----:B------:R-:W-:Y:S05]  /*2fd0*/  @!P1 EXIT ;  /* 0x000000000000994d */ /* 0x000fea0003800000 */
[----:B------:R-:W1:Y:S02]  /*2fe0*/  LDC.64 R24, c[0x0][0x290] ;  /* 0x0000a400ff187b82 */ /* 0x000e640000000a00 */
[----:B-1----:R-:W-:-:S05]  /*2ff0*/  IMAD.WIDE R12, R18, 0xc, R24 ;  /* 0x0000000c120c7825 */ /* 0x002fca00078e0218 */
[----:B------:R1:W5:Y:S01]  /*3000*/  LDG.E R11, desc[UR38][R12.64+0x8] ;  /* 0x000008260c0b7981 */ /* 0x000362000c1e1900 */
[----:B------:R-:W-:Y:S01]  /*3010*/  UISETP.NE.AND UP2, UPT, UR12, 0x2, UPT ;  /* 0x000000020c00788c */ /* 0x000fe2000bf45270 */
[----:B------:R-:W2:Y:S01]  /*3020*/  S2UR UR58, SR_CgaCtaId ;  /* 0x00000000003a79c3 */ /* 0x000ea20000008800 */
[----:B------:R-:W-:Y:S01]  /*3030*/  UMOV UR41, URZ ;  /* 0x0000003f00297c82 */ /* 0x000fe20008000000 */
[----:B------:R1:W-:Y:S01]  /*3040*/  STL [R1+0x200], RZ ;  /* 0x000200ff01007387 */ /* 0x0003e20000100800 */
[----:B------:R-:W-:Y:S01]  /*3050*/  UMOV UR42, URZ ;  /* 0x0000003f002a7c82 */ /* 0x000fe20008000000 */
[----:B------:R-:W-:Y:S02]  /*3060*/  SHF.R.S32.HI R19, RZ, 0x1f, R18 ;  /* 0x0000001fff137819 */ /* 0x000fe40000011412 */
[----:B------:R-:W-:-:S13]  /*3070*/  PLOP3.LUT P1, PT, PT, PT, UP2, 0x80, 0x0 ;  /* 0x000000000000781c */ /* 0x000fda0003f2f028 */
[----:B-1----:R-:W-:Y:S05]  /*3080*/  @P1 BRA `(.L_x_23) ;  /* 0x0000000000941947 */ /* 0x002fea0003800000 */
[----:B------:R-:W-:-:S04]  /*3090*/  ULOP3.LUT UR11, UR59, 0x1, URZ, 0xfc, !UPT ;  /* 0x000000013b0b7892 */ /* 0x000fc8000f8efc3f */
[----:B------:R-:W-:-:S06]  /*30a0*/  UISETP.NE.AND UP2, UPT, UR11, 0x3, UPT ;  /* 0x000000030b00788c */ /* 0x000fcc000bf45270 */
[----:B------:R-:W-:-:S13]  /*30b0*/  PLOP3.LUT P2, PT, PT, PT, UP2, 0x80, 0x0 ;  /* 0x000000000000781c */ /* 0x000fda0003f4f028 */
[----:B------:R-:W-:Y:S05]  /*30c0*/  @!P2 BRA `(.L_x_24) ;  /* 0x000000000004a947 */ /* 0x000fea0003800000 */
[----:B--2---:R-:W-:Y:S01]  /*30d0*/  BPT.TRAP 0x1 ;  /* 0x000000040000795c */ /* 0x004fe20000300000 */
.L_x_24:
[----:B------:R-:W-:Y:S01]  /*30e0*/  UMOV UR11, 0x400 ;  /* 0x00000400000b7882 */ /* 0x000fe20000000000 */
[----:B------:R-:W-:Y:S01]  /*30f0*/  SHF.L.U32 R12, RZ, 0x1f, RZ ;  /* 0x0000001fff0c7819 */ /* 0x000fe200000006ff */
[----:B--2---:R-:W-:-:S09]  /*3100*/  ULEA UR11, UR58, UR11, 0x18 ;  /* 0x0000000b3a0b7291 */ /* 0x004fd2000f8ec03f */
[----:B------:R-:W1:Y:S02]  /*3110*/  SYNCS.PHASECHK.TRANS64.TRYWAIT P1, [UR11+0x34400], R12 ;  /* 0x0344000cff0075a7 */ /* 0x000e64000802014b */
[----:B-1----:R-:W-:Y:S05]  /*3120*/  @!P1 BRA `(.L_x_25) ;  /* 0x0000016c00f49947 */ /* 0x002fea0003800000 */
.L_x_361:
[----:B------:R-:W2:Y:S01]  /*3130*/  LDS.128 R16, [UR11+0x34530] ;  /* 0x0345300bff107984 */ /* 0x000ea20008000c00 */
[----:B------:R-:W-:Y:S01]  /*3140*/  @!PT LDS RZ, [RZ] ;  /* 0x00000000fffff984 */ /* 0x000fe20000000800 */
[----:B------:R-:W-:Y:S01]  /*3150*/  @!PT LDS RZ, [RZ] ;  /* 0x00000000fffff984 */ /* 0x000fe20000000800 */
[----:B------:R-:W-:Y:S01]  /*3160*/  @!PT LDS RZ, [RZ] ;  /* 0x00000000fffff984 */ /* 0x000fe20000000800 */
[----:B------:R-:W-:Y:S01]  /*3170*/  @!PT LDS RZ, [RZ] ;  /* 0x00000000fffff984 */ /* 0x000fe20000000800 */
[----:B------:R3:W-:Y:S06]  /*3180*/  MEMBAR.ALL.CTA ;  /* 0x0000000000007992 */ /* 0x0007ec0000008000 */
[----:B---3--:R-:W3:Y:S01]  /*3190*/  FENCE.VIEW.ASYNC.S ;  /* 0x00000000000073c6 */ /* 0x008ee20000000000 */
[----:B------:R-:W-:Y:S05]  /*31a0*/  @!P2 BRA `(.L_x_26) ;  /* 0x000000000004a947 */ /* 0x000fea0003800000 */
[----:B------:R-:W-:Y:S01]  /*31b0*/  BPT.TRAP 0x1 ;  /* 0x000000040000795c */ /* 0x000fe20000300000 */
.L_x_26:
[----:B------:R-:W-:Y:S01]  /*31c0*/  UIADD3 UR11, UR11, 0x34440, URZ ;  /* 0x000344400b0b7890 */ /* 0x000fe2000fffe03f */
[----:B--2---:R-:W-:-:S03]  /*31d0*/  ISETP.NE.AND P1, PT, R19, RZ, PT ;  /* 0x000000ff1300720c */ /* 0x004fc60003f25270 */
[----:B------:R-:W-:-:S09]  /*31e0*/  UPRMT UR11, UR58, 0x654, UR11 ;  /* 0x000006543a0b7896 */ /* 0x000fd2000800000b */
[----:B---3--:R-:W-:Y:S01]  /*31f0*/  SYNCS.ARRIVE.TRANS64.RED.A1T0 RZ, [UR11], RZ ;  /* 0x000000ffffff79a7 */ /* 0x008fe2000810040b */
[----:B------:R-:W-:Y:S05]  /*3200*/  @!P1 EXIT ;  /* 0x000000000000994d */ /* 0x000fea0003800000 */
[----:B-1----:R-:W-:Y:S01]  /*3210*/  IMAD.WIDE R12, R18, 0xc, R24 ;  /* 0x0000000c120c7825 */ /* 0x002fe200078e0218 */
[----:B-----5:R-:W-:-:S04]  /*3220*/  R2UR UR11, R11 ;  /* 0x000000000b0b72ca */ /* 0x020fc800000e0000 */
[----:B------:R1:W5:Y:S01]  /*3230*/  LDG.E R11, desc[UR38][R12.64+0x8] ;  /* 0x000008260c0b7981 */ /* 0x000362000c1e1900 */
[----:B------:R-:W-:-:S08]  /*3240*/  SHF.R.S32.HI R19, RZ, 0x1f, R18 ;  /* 0x0000001fff137819 */ /* 0x000fd00000011412 */
[----:B------:R-:W-:Y:S01]  /*3250*/  UIADD3 UR11, UR11, 0x7f, URZ ;  /* 0x0000007f0b0b7890 */ /* 0x000fe2000fffe03f */
[----:B-1----:R-:W-:-:S03]  /*3260*/  IMAD.MOV.U32 R12, RZ, RZ, 0x1 ;  /* 0x00000001ff0c7424 */ /* 0x002fc600078e00ff */
[----:B------:R-:W-:Y:S02]  /*3270*/  USHF.R.S32.HI UR13, URZ, 0x1f, UR11 ;  /* 0x0000001f3f0d7899 */ /* 0x000fe4000801140b */
[----:B------:R1:W-:Y:S02]  /*3280*/  STL [R1+0x200], R12 ;  /* 0x0002000c01007387 */ /* 0x0003e40000100800 */
[----:B------:R-:W-:-:S04]  /*3290*/  ULEA.HI UR13, UR13, UR11, URZ, 0x7 ;  /* 0x0000000b0d0d7291 */ /* 0x000fc8000f8f383f */
[----:B------:R-:W-:-:S04]  /*32a0*/  USHF.R.S32.HI UR13, URZ, 0x7, UR13 ;  /* 0x000000073f0d7899 */ /* 0x000fc8000801140d */
[----:B------:R-:W-:Y:S02]  /*32b0*/  USHF.R.U32.HI UR42, URZ, 0x2, UR13 ;  /* 0x000000023f2a7899 */ /* 0x000fe4000801160d */
[----:B------:R-:W-:Y:S02]  /*32c0*/  ULOP3.LUT UR41, UR13, 0x3, URZ, 0xc0, !UPT ;  /* 0x000000030d297892 */ /* 0x000fe4000f8ec03f */
[----:B-1----:R-:W-:-:S12]  /*32d0*/  ULOP3.LUT UR42, UR42, 0x1, URZ, 0xc0, !UPT ;  /* 0x000000012a2a7892 */ /* 0x002fd8000f8ec03f */
.L_x_23:
[----:B------:R-:W-:-:S04]  /*32e0*/  IMAD.WIDE.U32 R24, R18, 0xc, R24 ;  /* 0x0000000c12187825 */ /* 0x000fc800078e0018 */
[----:B------:R-:W-:-:S05]  /*32f0*/  IMAD R13, R19, 0xc, RZ ;  /* 0x0000000c130d7824 */ /* 0x000fca00078e02ff */
[----:B------:R-:W-:-:S05]  /*3300*/  IADD3 R25, R25, R13, RZ ;  /* 0x0000000d19197210 */ /* 0x000fca0007ffe0ff */
[----:B------:R1:W5:Y:S04]  /*3310*/  LDG.E R19, desc[UR38][R24.64+0x4] ;  /* 0x0000042618137981 */ /* 0x000368000c1e1900 */
[----:B------:R1:W5:Y:S01]  /*3320*/  LDG.E R13, desc[UR38][R24.64] ;  /* 0x00000026180d7981 */ /* 0x000362000c1e1900 */
[----:B------:R-:W-:-:S13]  /*3330*/  PLOP3.LUT P1, PT, PT, PT, UP1, 0x80, 0x0 ;  /* 0x000000000000781c */ /* 0x000fda0003f2f018 */
[----:B-1----:R-:W-:Y:S05]  /*3340*/  @!P1 BRA `(.L_x_27) ;  /* 0x0000010800089947 */ /* 0x002fea0003800000 */
[----:B------:R-:W-:-:S06]  /*3350*/  UISETP.GT.U32.AND UP0, UPT, UR18, 0x1, UPT ;  /* 0x000000011200788c */ /* 0x000fcc000bf04070 */
[----:B------:R-:W-:-:S13]  /*3360*/  PLOP3.LUT P0, PT, PT, PT, UP0, 0x80, 0x0 ;  /* 0x000000000000781c */ /* 0x000fda0003f0f008 */
[----:B--2---:R-:W-:Y:S05]  /*3370*/  @P0 EXIT ;  /* 0x000000000000094d */ /* 0x004fea0003800000 */
.L_x_28:
[----:B------:R-:W-:-:S08]  /*3380*/  NOP ;  /* 0x0000000000007918 */ /* 0x000fd00000000000 */
[----:B------:R-:W1:Y:S02]  /*3390*/  USETMAXREG.TRY_ALLOC.CTAPOOL UP0, 0xe8 ;  /* 0x000000e8000079c8 */ /* 0x000e640008000600 */
[----:B-1----:R-:W-:-:S13]  /*33a0*/  PLOP3.LUT P0, PT, PT, PT, UP0, 0x80, 0x0 ;  /* 0x000000000000781c */ /* 0x002fda0003f0f008 */
[----:B------:R-:W-:Y:S05]  /*33b0*/  @!P0 BRA `(.L_x_28) ;  /* 0xfffffffc00f08947 */ /* 0x000fea000383ffff */
[----:B------:R-:W1:Y:S01]  /*33c0*/  SHFL.IDX PT, R14, R14, RZ, 0x1f ;  /* 0x00001fff0e0e7589 */ /* 0x000e6200000e0000 */
[----:B------:R-:W2:Y:S01]  /*33d0*/  S2UR UR4, SR_CTAID.Y ;  /* 0x00000000000479c3 */ /* 0x000ea20000002600 */
[----:B------:R-:W-:Y:S01]  /*33e0*/  UMOV UR36, URZ ;  /* 0x0000003f00247c82 */ /* 0x000fe20008000000 */
[----:B------:R-:W-:Y:S01]  /*33f0*/  UMOV UR37, URZ ;  /* 0x0000003f00257c82 */ /* 0x000fe20008000000 */
[----:B-1----:R-:W-:Y:S01]  /*3400*/  LOP3.LUT P0, RZ, R14, 0x3, RZ, 0xc0, !PT ;  /* 0x000000030eff7812 */ /* 0x002fe2000780c0ff */
[----:B--2---:R-:W-:-:S12]  /*3410*/  UIMAD UR4, UR4, UR60, UR57 ;  /* 0x0000003c040472a4 */ /* 0x004fd8000f8e0239 */
[----:B------:R-:W-:Y:S05]  /*3420*/  @P0 BRA `(.L_x_29) ;  /* 0x0000000000a40947 */ /* 0x000fea0003800000 */
[----:B------:R-:W-:Y:S01]  /*3430*/  ELECT P0, URZ, PT ;  /* 0x00000000003f782f */ /* 0x000fe20003800000 */
[----:B------:R-:W-:-:S12]  /*3440*/  BSSY B0, `(.L_x_30) ;  /* 0x0000020000007945 */ /* 0x000fd80003800000 */
[----:B------:R-:W-:Y:S05]  /*3450*/  @!P0 BRA `(.L_x_31) ;  /* 0x0000000000788947 */ /* 0x000fea0003800000 */
[----:B------:R-:W1:Y:S01]  /*3460*/  S2UR UR6, SR_CgaCtaId ;  /* 0x00000000000679c3 */ /* 0x000e620000008800 */
[----:B------:R-:W-:Y:S01]  /*3470*/  UISETP.NE.AND UP0, UPT, UR12, 0x1, UPT ;  /* 0x000000010c00788c */ /* 0x000fe2000bf05270 */
[----:B------:R-:W-:-:S06]  /*3480*/  UMOV UR5, 0x400 ;  /* 0x0000040000057882 */ /* 0x000fcc0000000000 */
[----:B------:R-:W2:Y:S08]  /*3490*/  LDC.64 R4, c[0x0][0x700] ;  /* 0x0001c000ff047b82 */ /* 0x000eb00000000a00 */
[----:B----4-:R-:W2:Y:S08]  /*34a0*/  LDC.64 R6, c[0x0][0x708] ;  /* 0x0001c200ff067b82 */ /* 0x010eb00000000a00 */
[----:B-----5:R-:W3:Y:S01]  /*34b0*/  LDC.64 R8, c[0x0][0x710] ;  /* 0x0001c400ff087b82 */ /* 0x020ee20000000a00 */
[----:B-1----:R-:W-:-:S04]  /*34c0*/  ULEA UR5, UR6, UR5, 0x18 ;  /* 0x0000000506057291 */ /* 0x002fc8000f8ec03f */
[----:B------:R-:W-:Y:S02]  /*34d0*/  UIADD3 UR6, UR5, 0x80, URZ ;  /* 0x0000008005067890 */ /* 0x000fe4000fffe03f */
[----:B------:R-:W-:Y:S01]  /*34e0*/  @!UP0 UIADD3 UR6, UR5, URZ, URZ ;  /* 0x0000003f05068290 */ /* 0x000fe2000fffe03f */
[----:B------:R-:W3:Y:S08]  /*34f0*/  LDC.64 R10, c[0x0][0x718] ;  /* 0x0001c600ff0a7b82 */ /* 0x000ef00000000a00 */
[----:B------:R-:W1:Y:S01]  /*3500*/  LDC.64 R24, c[0x0][0x720] ;  /* 0x0001c800ff187b82 */ /* 0x000e620000000a00 */
[----:B--2---:R2:W-:Y:S07]  /*3510*/  STS.128 [UR6+0x34780], R4 ;  /* 0x03478004ff007988 */ /* 0x0045ee0008000c06 */
[----:B------:R-:W1:Y:S08]  /*3520*/  LDC.64 R26, c[0x0][0x728] ;  /* 0x0001ca00ff1a7b82 */ /* 0x000e700000000a00 */
[----:B------:R-:W4:Y:S01]  /*3530*/  LDC.64 R28, c[0x0][0x730] ;  /* 0x0001cc00ff1c7b82 */ /* 0x000f220000000a00 */
[----:B---3--:R2:W-:Y:S07]  /*3540*/  STS.128 [UR6+0x34790], R8 ;  /* 0x03479008ff007988 */ /* 0x0085ee0008000c06 */
[----:B------:R-:W4:Y:S08]  /*3550*/  LDC.64 R30, c[0x0][0x738] ;  /* 0x0001ce00ff1e7b82 */ /* 0x000f300000000a00 */
[----:B------:R-:W3:Y:S01]  /*3560*/  LDC.64 R32, c[0x0][0x740] ;  /* 0x0001d000ff207b82 */ /* 0x000ee20000000a00 */
[----:B-1----:R2:W-:Y:S07]  /*3570*/  STS.128 [UR6+0x347a0], R24 ;  /* 0x0347a018ff007988 */ /* 0x0025ee0008000c06 */
[----:B------:R-:W3:Y:S08]  /*3580*/  LDC.64 R34, c[0x0][0x748] ;  /* 0x0001d200ff227b82 */ /* 0x000ef00000000a00 */
[----:B------:R-:W1:Y:S01]  /*3590*/  LDC.64 R36, c[0x0][0x750] ;  /* 0x0001d400ff247b82 */ /* 0x000e620000000a00 */
[----:B----4-:R2:W-:Y:S07]  /*35a0*/  STS.128 [UR6+0x347b0], R28 ;  /* 0x0347b01cff007988 */ /* 0x0105ee0008000c06 */
[----:B------:R-:W1:Y:S08]  /*35b0*/  LDC.64 R38, c[0x0][0x758] ;  /* 0x0001d600ff267b82 */ /* 0x000e700000000a00 */
[----:B------:R-:W4:Y:S01]  /*35c0*/  LDC.64 R40, c[0x0][0x760] ;  /* 0x0001d800ff287b82 */ /* 0x000f220000000a00 */
[----:B---3--:R2:W-:Y:S07]  /*35d0*/  STS.128 [UR6+0x347c0], R32 ;  /* 0x0347c020ff007988 */ /* 0x0085ee0008000c06 */
[----:B------:R-:W4:Y:S08]  /*35e0*/  LDC.64 R42, c[0x0][0x768] ;  /* 0x0001da00ff2a7b82 */ /* 0x000f300000000a00 */
[----:B------:R-:W3:Y:S01]  /*35f0*/  LDC.64 R44, c[0x0][0x770] ;  /* 0x0001dc00ff2c7b82 */ /* 0x000ee20000000a00 */
[----:B-1----:R2:W-:Y:S07]  /*3600*/  STS.128 [UR6+0x347d0], R36 ;  /* 0x0347d024ff007988 */ /* 0x0025ee0008000c06 */
[----:B------:R-:W3:Y:S01]  /*3610*/  LDC.64 R46, c[0x0][0x778] ;  /* 0x0001de00ff2e7b82 */ /* 0x000ee20000000a00 */
[----:B----4-:R2:W-:Y:S04]  /*3620*/  STS.128 [UR6+0x347e0], R40 ;  /* 0x0347e028ff007988 */ /* 0x0105e80008000c06 */
[----:B---3--:R2:W-:Y:S02]  /*3630*/  STS.128 [UR6+0x347f0], R44 ;  /* 0x0347f02cff007988 */ /* 0x0085e40008000c06 */
.L_x_31:
[----:B------:R-:W-:Y:S05]  /*3640*/  BSYNC B0 ;  /* 0x0000000000007941 */ /* 0x000fea0003800000 */
.L_x_30:
[----:B------:R-:W-:Y:S01]  /*3650*/  UISETP.NE.AND UP0, UPT, UR12, 0x1, UPT ;  /* 0x000000010c00788c */ /* 0x000fe2000bf05270 */
[----:B------:R-:W-:Y:S01]  /*3660*/  NOP ;  /* 0x0000000000007918 */ /* 0x000fe20000000000 */
[----:B------:R-:W-:Y:S01]  /*3670*/  ULDC UR5, c[0x0][0x884] ;  /* 0x0002210000057ab9 */ /* 0x000fe20000000800 */
[----:B------:R-:W-:Y:S01]  /*3680*/  ULDC.64 UR36, c[0x0][0x800] ;  /* 0x0002000000247ab9 */ /* 0x000fe20000000a00 */
[----:B------:R-:W-:-:S04]  /*3690*/  USEL UR5, UR5, URZ, UP0 ;  /* 0x0000003f05057287 */ /* 0x000fc80008000000 */
[----:B------:R-:W-:-:S04]  /*36a0*/  UIADD3 UR5, UR4, UR5, URZ ;  /* 0x0000000504057290 */ /* 0x000fc8000fffe03f */
[----:B------:R-:W-:-:S12]  /*36b0*/  UIMAD.WIDE UR36, UR5, 0x80, UR36 ;  /* 0x00000080052478a5 */ /* 0x000fd8000f8e0224 */
.L_x_29:
[----:B------:R-:W-:-:S13]  /*36c0*/  ISETP.NE.AND P0, PT, RZ, UR43, PT ;  /* 0x0000002bff007c0c */ /* 0x000fda000bf05270 */
[----:B------:R-:W-:Y:S05]  /*36d0*/  @P0 BRA `(.L_x_32) ;  /* 0x00000004000c0947 */ /* 0x000fea0003800000 */
[----:B------:R-:W-:Y:S01]  /*36e0*/  ELECT P0, URZ, PT ;  /* 0x00000000003f782f */ /* 0x000fe20003800000 */
[----:B------:R-:W-:-:S12]  /*36f0*/  BSSY B0, `(.L_x_33) ;  /* 0x000002c000007945 */ /* 0x000fd80003800000 */
[----:B------:R-:W-:Y:S05]  /*3700*/  @!P0 BRA `(.L_x_34) ;  /* 0x0000000000a88947 */ /* 0x000fea0003800000 */
[----:B--2-4-:R-:W1:Y:S08]  /*3710*/  LDC.64 R6, c[0x0][0x820] ;  /* 0x00020800ff067b82 */ /* 0x014e700000000a00 */
[----:B------:R-:W2:Y:S01]  /*3720*/  LDC.64 R4, c[0x0][0x818] ;  /* 0x00020600ff047b82 */ /* 0x000ea20000000a00 */
[----:B-1----:R-:W-:-:S06]  /*3730*/  IMAD.WIDE R6, R18, 0x8, R6 ;  /* 0x0000000812067825 */ /* 0x002fcc00078e0206 */
[----:B------:R-:W3:Y:S01]  /*3740*/  LDG.E.64 R6, desc[UR38][R6.64] ;  /* 0x0000002606067981 */ /* 0x000ee2000c1e1b00 */
[----:B--2---:R-:W-:-:S06]  /*3750*/  IMAD.WIDE R4, R18, 0x8, R4 ;  /* 0x0000000812047825 */ /* 0x004fcc00078e0204 */
[----:B------:R-:W2:Y:S01]  /*3760*/  LDG.E.64 R4, desc[UR38][R4.64] ;  /* 0x0000002604047981 */ /* 0x000ea2000c1e1b00 */
[----:B------:R-:W1:Y:S01]  /*3770*/  S2UR UR5, SR_CgaCtaId ;  /* 0x00000000000579c3 */ /* 0x000e620000008800 */
[----:B------:R-:W-:Y:S01]  /*3780*/  UISETP.NE.AND UP0, UPT, UR12, 0x1, UPT ;  /* 0x000000010c00788c */ /* 0x000fe2000bf05270 */
[----:B-----5:R-:W-:Y:S01]  /*3790*/  IADD3 R9, R19, -0x1, RZ ;  /* 0xffffffff13097810 */ /* 0x020fe20007ffe0ff */
[----:B------:R-:W-:Y:S01]  /*37a0*/  UMOV UR4, 0x400 ;  /* 0x0000040000047882 */ /* 0x000fe20000000000 */
[----:B------:R-:W-:Y:S01]  /*37b0*/  CS2R R10, SRZ ;  /* 0x00000000000a7805 */ /* 0x000fe2000001ff00 */
[----:B-1----:R-:W-:-:S04]  /*37c0*/  ULEA UR4, UR5, UR4, 0x18 ;  /* 0x0000000405047291 */ /* 0x002fc8000f8ec03f */
[----:B------:R-:W-:-:S03]  /*37d0*/  UIADD3 UR5, UR4, 0x80, URZ ;  /* 0x0000008004057890 */ /* 0x000fc6000fffe03f */
[----:B------:R-:W-:-:S04]  /*37e0*/  @!UP0 UIADD3 UR5, UR4, URZ, URZ ;  /* 0x0000003f04058290 */ /* 0x000fc8000fffe03f */
[----:B------:R-:W-:-:S05]  /*37f0*/  UIADD3 UR4, UR5, 0x34780, URZ ;  /* 0x0003478005047890 */ /* 0x000fca000fffe03f */
[----:B------:R-:W1:Y:S01]  /*3800*/  LDS R0, [UR5+0x3479c] ;  /* 0x03479c05ff007984 */ /* 0x000e620008000800 */
[----:B------:R-:W-:-:S03]  /*3810*/  IMAD.U32 R14, RZ, RZ, UR4 ;  /* 0x00000004ff0e7e24 */ /* 0x000fc6000f8e00ff */
[----:B------:R-:W-:Y:S02]  /*3820*/  STS [UR5+0x347b0], RZ ;  /* 0x0347b0ffff007988 */ /* 0x000fe40008000805 */
[----:B------:R-:W-:-:S05]  /*3830*/  SHF.R.U64 R14, R14, 0x4, RZ ;  /* 0x000000040e0e7819 */ /* 0x000fca00000012ff */
[----:B------:R-:W-:Y:S04]  /*3840*/  STS [UR5+0x34790], R14 ;  /* 0x0347900eff007988 */ /* 0x000fe80008000805 */
[----:B------:R-:W-:Y:S01]  /*3850*/  STS [UR5+0x34794], R14 ;  /* 0x0347940eff007988 */ /* 0x000fe20008000805 */
[----:B---3--:R-:W-:-:S04]  /*3860*/  SHF.L.U64.HI R21, R6, 0x1, R7 ;  /* 0x0000000106157819 */ /* 0x008fc80000010207 */
[----:B------:R-:W-:-:S04]  /*3870*/  LOP3.LUT R21, R21, 0x1fffffff, RZ, 0xc0, !PT ;  /* 0x1fffffff15157812 */ /* 0x000fc800078ec0ff */
[----:B------:R-:W-:Y:S01]  /*3880*/  SHF.R.U32.HI R7, RZ, 0x4, R21 ;  /* 0x00000004ff077819 */ /* 0x000fe20000011615 */
[----:B--2---:R-:W-:Y:S03]  /*3890*/  STS.64 [UR5+0x34780], R4 ;  /* 0x03478004ff007988 */ /* 0x004fe60008000a05 */
[----:B-1----:R-:W-:-:S05]  /*38a0*/  LOP3.LUT R0, R0, 0xf, R7, 0xb8, !PT ;  /* 0x0000000f00007812 */ /* 0x002fca00078eb807 */
[----:B------:R1:W-:Y:S04]  /*38b0*/  STS [UR5+0x3479c], R0 ;  /* 0x03479c00ff007988 */ /* 0x0003e80008000805 */
[----:B------:R-:W2:Y:S01]  /*38c0*/  LDS R7, [UR5+0x3479c] ;  /* 0x03479c05ff077984 */ /* 0x000ea20008000800 */
[----:B-1----:R-:W-:-:S04]  /*38d0*/  SHF.L.U32 R0, R6, 0x1, RZ ;  /* 0x0000000106007819 */ /* 0x002fc800000006ff */
[----:B------:R-:W-:-:S04]  /*38e0*/  LOP3.LUT R0, R0, 0xfffffffe, RZ, 0xc0, !PT ;  /* 0xfffffffe00007812 */ /* 0x000fc800078ec0ff */
[----:B------:R-:W-:-:S05]  /*38f0*/  SHF.R.U64 R0, R0, 0x4, R21 ;  /* 0x0000000400007819 */ /* 0x000fca0000001215 */
[----:B------:R-:W-:Y:S01]  /*3900*/  STS [UR5+0x3478c], R0 ;  /* 0x03478c00ff007988 */ /* 0x000fe20008000805 */
[----:B--2---:R-:W-:-:S05]  /*3910*/  LOP3.LUT R7, R7, 0xf0, RZ, 0xb8, !PT ;  /* 0x000000f007077812 */ /* 0x004fca00078eb8ff */
[----:B------:R-:W-:Y:S04]  /*3920*/  STS [UR5+0x3479c], R7 ;  /* 0x03479c07ff007988 */ /* 0x000fe80008000805 */
[----:B------:R-:W1:Y:S02]  /*3930*/  LDS R8, [UR5+0x3479c] ;  /* 0x03479c05ff087984 */ /* 0x000e640008000800 */
[----:B-1----:R-:W-:Y:S01]  /*3940*/  LOP3.LUT R15, R8, 0xf00, RZ, 0xb8, !PT ;  /* 0x00000f00080f7812 */ /* 0x002fe200078eb8ff */
[----:B------:R-:W-:-:S04]  /*3950*/  VIADD R8, R13, 0xffffffff ;  /* 0xffffffff0d087836 */ /* 0x000fc80000000000 */
[----:B------:R-:W-:Y:S04]  /*3960*/  STS.64 [UR5+0x34798], R14 ;  /* 0x0347980eff007988 */ /* 0x000fe80008000a05 */
[----:B------:R-:W1:Y:S04]  /*3970*/  LDS R12, [UR5+0x3479c] ;  /* 0x03479c05ff0c7984 */ /* 0x000e680008000800 */
[----:B------:R3:W-:Y:S01]  /*3980*/  STS.128 [UR5+0x347a0], R8 ;  /* 0x0347a008ff007988 */ /* 0x0007e20008000c05 */
[----:B-1----:R-:W-:-:S05]  /*3990*/  LOP3.LUT R12, R12, 0xf000, RZ, 0xb8, !PT ;  /* 0x0000f0000c0c7812 */ /* 0x002fca00078eb8ff */
[----:B------:R3:W-:Y:S02]  /*39a0*/  STS [UR5+0x3479c], R12 ;  /* 0x03479c0cff007988 */ /* 0x0007e40008000805 */
.L_x_34:
[----:B------:R-:W-:Y:S05]  /*39b0*/  BSYNC B0 ;  /* 0x0000000000007941 */ /* 0x000fea0003800000 */
.L_x_33:
[----:B------:R-:W-:Y:S01]  /*39c0*/  ELECT P0, URZ, PT ;  /* 0x00000000003f782f */ /* 0x000fe20003800000 */
[----:B------:R-:W-:Y:S01]  /*39d0*/  NOP ;  /* 0x0000000000007918 */ /* 0x000fe20000000000 */
[----:B------:R-:W-:Y:S11]  /*39e0*/  BSSY B0, `(.L_x_35) ;  /* 0x0000004000007945 */ /* 0x000ff60003800000 */
[----:B------:R-:W-:Y:S05]  /*39f0*/  @!P0 BRA `(.L_x_36) ;  /* 0x0000000000088947 */ /* 0x000fea0003800000 */
[----:B------:R0:W-:Y:S01]  /*3a00*/  UTMACMDFLUSH ;  /* 0x00000000000079b7 */ /* 0x0001e20000000000 */
[----:B------:R-:W-:-:S04]  /*3a10*/  DEPBAR.LE SB0, 0x0 ;  /* 0x000080000000791a */ /* 0x000fc80000000000 */
.L_x_36:
[----:B------:R-:W-:Y:S05]  /*3a20*/  BSYNC B0 ;  /* 0x0000000000007941 */ /* 0x000fea0003800000 */
.L_x_35:
[----:B------:R-:W1:Y:S01]  /*3a30*/  S2UR UR5, SR_CgaCtaId ;  /* 0x00000000000579c3 */ /* 0x000e620000008800 */
[----:B-----5:R-:W2:Y:S01]  /*3a40*/  S2R R0, SR_LANEID ;  /* 0x0000000000007919 */ /* 0x020ea20000000000 */
[----:B------:R-:W-:Y:S01]  /*3a50*/  UISETP.NE.AND UP0, UPT, UR12, 0x1, UPT ;  /* 0x000000010c00788c */ /* 0x000fe2000bf05270 */
[----:B------:R-:W-:Y:S02]  /*3a60*/  UMOV UR4, 0x400 ;  /* 0x0000040000047882 */ /* 0x000fe40000000000 */
[----:B-1----:R-:W-:-:S04]  /*3a70*/  ULEA UR4, UR5, UR4, 0x18 ;  /* 0x0000000405047291 */ /* 0x002fc8000f8ec03f */
[----:B------:R-:W-:-:S04]  /*3a80*/  UIADD3 UR5, UR4, 0x80, URZ ;  /* 0x0000008004057890 */ /* 0x000fc8000fffe03f */
[----:B------:R-:W-:Y:S01]  /*3a90*/  @!UP0 UIADD3 UR5, UR4, URZ, URZ ;  /* 0x0000003f04058290 */ /* 0x000fe2000fffe03f */
[----:B--2---:R-:W-:-:S05]  /*3aa0*/  IMAD.SHL.U32 R0, R0, 0x4, RZ ;  /* 0x0000000400007824 */ /* 0x004fca00078e00ff */
[----:B------:R-:W-:Y:S02]  /*3ab0*/  MOV R5, UR5 ;  /* 0x0000000500057c02 */ /* 0x000fe40008000f00 */
[C---:B------:R-:W-:Y:S02]  /*3ac0*/  IADD3 R4, P0, R0.reuse, UR36, RZ ;  /* 0x0000002400047c10 */ /* 0x040fe4000ff1e0ff */
[----:B----4-:R-:W-:-:S03]  /*3ad0*/  IADD3 R6, R0, 0x34780, R5 ;  /* 0x0003478000067810 */ /* 0x010fc60007ffe005 */
[----:B------:R-:W-:Y:S02]  /*3ae0*/  IMAD.X R5, RZ, RZ, UR37, P0 ;  /* 0x00000025ff057e24 */ /* 0x000fe400080e06ff */
[----:B------:R-:W1:Y:S04]  /*3af0*/  LDS R7, [R6] ;  /* 0x0000000006077984 */ /* 0x000e680000000800 */
[----:B-1----:R1:W5:Y:S02]  /*3b00*/  ATOMG.E.EXCH.STRONG.GPU PT, RZ, [R4], R7 ;  /* 0x0000000704ff73a8 */ /* 0x00236400041ee100 */
.L_x_32:
[----:B-----5:R-:W-:Y:S01]  /*3b10*/  SHF.L.U32 R0, R158, 0x6, RZ ;  /* 0x000000069e007819 */ /* 0x020fe200000006ff */
[----:B------:R-:W3:Y:S01]  /*3b20*/  S2UR UR56, SR_CgaCtaId ;  /* 0x00000000003879c3 */ /* 0x000ee20000008800 */
[-C--:B-12---:R-:W-:Y:S01]  /*3b30*/  LEA.HI R5, R3, R158.reuse, RZ, 0x5 ;  /* 0x0000009e03057211 */ /* 0x086fe200078f28ff */
[----:B------:R-:W-:Y:S01]  /*3b40*/  IMAD.SHL.U32 R2, R2, 0x8, RZ ;  /* 0x0000000802027824 */ /* 0x000fe200078e00ff */
[----:B------:R-:W-:Y:S01]  /*3b50*/  LOP3.LUT R4, R0, 0x40, RZ, 0xc0, !PT ;  /* 0x0000004000047812 */ /* 0x000fe200078ec0ff */
[----:B------:R-:W-:Y:S01]  /*3b60*/  UISETP.NE.AND UP1, UPT, UR12, 0x1, UPT ;  /* 0x000000010c00788c */ /* 0x000fe2000bf25270 */
[----:B------:R-:W-:Y:S01]  /*3b70*/  SHF.R.U32.HI R5, RZ, 0x1, R5 ;  /* 0x00000001ff057819 */ /* 0x000fe20000011605 */
[----:B------:R-:W-:Y:S01]  /*3b80*/  UISETP.NE.AND UP0, UPT, UR18, URZ, UPT ;  /* 0x0000003f1200728c */ /* 0x000fe2000bf05270 */
[-C--:B------:R-:W-:Y:S01]  /*3b90*/  LEA.HI R0, R158, R158.reuse, RZ, 0x1 ;  /* 0x0000009e9e007211 */ /* 0x080fe200078f08ff */
[----:B------:R-:W-:Y:S01]  /*3ba0*/  UMOV UR50, 0x400 ;  /* 0x0000040000327882 */ /* 0x000fe20000000000 */
[----:B------:R-:W-:Y:S01]  /*3bb0*/  LOP3.LUT R5, R4, 0x30, R5, 0xf8, !PT ;  /* 0x0000003004057812 */ /* 0x000fe200078ef805 */
[----:B------:R-:W-:Y:S01]  /*3bc0*/  USEL UR4, URZ, 0x1, UP0 ;  /* 0x000000013f047887 */ /* 0x000fe20008000000 */
[----:B------:R-:W-:Y:S01]  /*3bd0*/  SHF.R.S32.HI R0, RZ, 0x1, R0 ;  /* 0x00000001ff007819 */ /* 0x000fe20000011400 */
[----:B------:R-:W-:Y:S01]  /*3be0*/  USHF.L.U32 UR47, UR18, 0x3, URZ ;  /* 0x00000003122f7899 */ /* 0x000fe2000800063f */
[----:B------:R-:W-:Y:S01]  /*3bf0*/  LOP3.LUT R2, R5, 0x8, R2, 0xf8, !PT ;  /* 0x0000000805027812 */ /* 0x000fe200078ef802 */
[----:B------:R-:W-:Y:S01]  /*3c00*/  IMAD.MOV.U32 R152, RZ, RZ, RZ ;  /* 0x000000ffff987224 */ /* 0x000fe200078e00ff */
[----:B------:R-:W-:Y:S01]  /*3c10*/  LEA.HI R5, R3, R158, RZ, 0x4 ;  /* 0x0000009e03057211 */ /* 0x000fe200078f20ff */
[----:B------:R-:W-:Y:S01]  /*3c20*/  ULOP3.LUT UR53, UR47, 0x8, URZ, 0xc0, !UPT ;  /* 0x000000082f357892 */ /* 0x000fe2000f8ec03f */
[----:B------:R-:W-:Y:S01]  /*3c30*/  SHF.L.U32 R0, R0, 0x7, RZ ;  /* 0x0000000700007819 */ /* 0x000fe200000006ff */
[----:B------:R-:W-:Y:S01]  /*3c40*/  ULOP3.LUT UR48, UR40, 0x1, URZ, 0xfc, !UPT ;  /* 0x0000000128307892 */ /* 0x000fe2000f8efc3f */
[----:B----4-:R-:W-:Y:S01]  /*3c50*/  SHF.R.S32.HI R6, RZ, 0x4, R5 ;  /* 0x00000004ff067819 */ /* 0x010fe20000011405 */
[----:B------:R-:W-:Y:S01]  /*3c60*/  ULOP3.LUT UR49, UR59, 0x1, URZ, 0xfc, !UPT ;  /* 0x000000013b317892 */ /* 0x000fe2000f8efc3f */
[----:B------:R-:W-:Y:S01]  /*3c70*/  LOP3.LUT R3, R0, 0x180, RZ, 0xc0, !PT ;  /* 0x0000018000037812 */ /* 0x000fe200078ec0ff */
[----:B------:R-:W-:Y:S01]  /*3c80*/  ULOP3.LUT UR54, UR61, 0x1, URZ, 0xfc, !UPT ;  /* 0x000000013d367892 */ /* 0x000fe2000f8efc3f */
[----:B------:R-:W-:Y:S01]  /*3c90*/  LEA.HI R5, R5, R6, RZ, 0x1 ;  /* 0x0000000605057211 */ /* 0x000fe200078f08ff */
[----:B---3--:R-:W-:Y:S01]  /*3ca0*/  ULEA UR50, UR56, UR50, 0x18 ;  /* 0x0000003238327291 */ /* 0x008fe2000f8ec03f */
[----:B------:R-:W-:Y:S01]  /*3cb0*/  LOP3.LUT R4, R3, R4, RZ, 0xfc, !PT ;  /* 0x0000000403047212 */ /* 0x000fe200078efcff */
[----:B------:R-:W-:Y:S01]  /*3cc0*/  ULOP3.LUT UR55, UR47, 0x8, URZ, 0xc, !UPT ;  /* 0x000000082f377892 */ /* 0x000fe2000f8e0c3f */
[----:B------:R-:W-:Y:S01]  /*3cd0*/  LOP3.LUT R5, R5, 0x7ffffe, RZ, 0xc0, !PT ;  /* 0x007ffffe05057812 */ /* 0x000fe200078ec0ff */
[----:B------:R-:W-:Y:S01]  /*3ce0*/  UIADD3 UR52, UR50, 0x80, URZ ;  /* 0x0000008032347890 */ /* 0x000fe2000fffe03f */
[----:B------:R-:W-:Y:S01]  /*3cf0*/  SHF.R.U32.HI R4, RZ, 0x3, R4 ;  /* 0x00000003ff047819 */ /* 0x000fe20000011604 */
[----:B------:R-:W-:Y:S01]  /*3d00*/  UIADD3 UR51, UR50, 0x34510, URZ ;  /* 0x0003451032337890 */ /* 0x000fe2000fffe03f */
[----:B------:R-:W-:Y:S01]  /*3d10*/  MOV R7, 0x1 ;  /* 0x0000000100077802 */ /* 0x000fe20000000f00 */
[----:B------:R-:W-:Y:S01]  /*3d20*/  IMAD.IADD R5, R6, 0x1, -R5 ;  /* 0x0000000106057824 */ /* 0x000fe200078e0a05 */
[----:B------:R-:W-:Y:S01]  /*3d30*/  LOP3.LUT R2, R4, R2, R3, 0x1e, !PT ;  /* 0x0000000204027212 */ /* 0x000fe200078e1e03 */
[----:B------:R-:W-:Y:S01]  /*3d40*/  @!UP1 UIADD3 UR52, UR50, URZ, URZ ;  /* 0x0000003f32349290 */ /* 0x000fe2000fffe03f */
[----:B------:R-:W-:Y:S01]  /*3d50*/  IADD3 R158, R158, 0x1f, RZ ;  /* 0x0000001f9e9e7810 */ /* 0x000fe20007ffe0ff */
[----:B------:R-:W-:Y:S01]  /*3d60*/  ULOP3.LUT UR53, UR53, 0x18, URZ, 0x3c, !UPT ;  /* 0x0000001835357892 */ /* 0x000fe2000f8e3c3f */
[----:B------:R-:W-:Y:S01]  /*3d70*/  MOV R153, UR4 ;  /* 0x0000000400997c02 */ /* 0x000fe20008000f00 */
[----:B------:R-:W-:Y:S01]  /*3d80*/  IMAD R157, R5, 0x200, R2 ;  /* 0x00000200059d7824 */ /* 0x000fe200078e0202 */
[----:B------:R-:W-:-:S02]  /*3d90*/  UIADD3 UR5, UR47, UR51, URZ ;  /* 0x000000332f057290 */ /* 0x000fc4000fffe03f */
[----:B------:R-:W-:-:S12]  /*3da0*/  UIADD3 UR52, UR52, 0x34780, URZ ;  /* 0x0003478034347890 */ /* 0x000fd8000fffe03f */
.L_x_160:
[----:B-1-3--:R-:W1:Y:S02]  /*3db0*/  LDC.64 R2, c[0x0][0x290] ;  /* 0x0000a400ff027b82 */ /* 0x00ae640000000a00 */
[----:B-1----:R-:W-:-:S05]  /*3dc0*/  IMAD.WIDE R2, R18, 0xc, R2 ;  /* 0x0000000c12027825 */ /* 0x002fca00078e0202 */
[----:B--2---:R-:W2:Y:S01]  /*3dd0*/  LDG.E R5, desc[UR38][R2.64+0x8] ;  /* 0x0000082602057981 */ /* 0x004ea2000c1e1900 */
[----:B------:R-:W-:Y:S01]  /*3de0*/  SHF.L.U32 R11, R153, 0x1f, RZ ;  /* 0x0000001f990b7819 */ /* 0x000fe200000006ff */
[----:B------:R-:W-:Y:S01]  /*3df0*/  IMAD.U32 R8, RZ, RZ, UR51 ;  /* 0x00000033ff087e24 */ /* 0x000fe2000f8e00ff */
[----:B------:R-:W-:-:S03]  /*3e00*/  UMOV UR9, UR41 ;  /* 0x0000002900097c82 */ /* 0x000fc60008000000 */
[----:B------:R-:W1:Y:S01]  /*3e10*/  SYNCS.PHASECHK.TRANS64.TRYWAIT P0, [R8+UR47], R11 ;  /* 0x0000000b080075a7 */ /* 0x000e62000800016f */
[----:B--2---:R-:W-:-:S04]  /*3e20*/  IADD3 R6, R5, 0x7f, RZ ;  /* 0x0000007f05067810 */ /* 0x004fc80007ffe0ff */
[----:B------:R-:W-:-:S04]  /*3e30*/  SHF.R.S32.HI R9, RZ, 0x1f, R6 ;  /* 0x0000001fff097819 */ /* 0x000fc80000011406 */
[----:B------:R-:W-:Y:S01]  /*3e40*/  LEA.HI R6, R9, R6, RZ, 0x7 ;  /* 0x0000000609067211 */ /* 0x000fe200078f38ff */
[----:B-1----:R-:W-:Y:S06]  /*3e50*/  @!P0 BRA `(.L_x_37) ;  /* 0x0000016000c08947 */ /* 0x002fec0003800000 */
.L_x_362:
[----:B------:R2:W-:Y:S01]  /*3e60*/  STL [R1], RZ ;  /* 0x000000ff01007387 */ /* 0x0005e20000100800 */
[----:B------:R-:W-:Y:S01]  /*3e70*/  ISETP.GE.AND P0, PT, R5, 0x1, PT ;  /* 0x000000010500780c */ /* 0x000fe20003f06270 */
[----:B------:R-:W-:Y:S01]  /*3e80*/  UMOV UR8, URZ ;  /* 0x0000003f00087c82 */ /* 0x000fe20008000000 */
[--C-:B------:R-:W-:Y:S01]  /*3e90*/  IMAD.MOV.U32 R155, RZ, RZ, R18.reuse ;  /* 0x000000ffff9b7224 */ /* 0x100fe200078e0012 */
[----:B------:R2:W-:Y:S01]  /*3ea0*/  STL [R1+0x4], RZ ;  /* 0x000004ff01007387 */ /* 0x0005e20000100800 */
[----:B------:R-:W-:Y:S02]  /*3eb0*/  SHF.R.S32.HI R19, RZ, 0x1f, R18 ;  /* 0x0000001fff137819 */ /* 0x000fe40000011412 */
[----:B------:R-:W-:Y:S02]  /*3ec0*/  CS2R R150, SRZ ;  /* 0x0000000000967805 */ /* 0x000fe4000001ff00 */
[----:B------:R-:W-:Y:S01]  /*3ed0*/  MOV R2, UR42 ;  /* 0x0000002a00027c02 */ /* 0x000fe20008000f00 */
[----:B------:R2:W-:Y:S01]  /*3ee0*/  STL [R1+0x8], RZ ;  /* 0x000008ff01007387 */ /* 0x0005e20000100800 */
[----:B------:R-:W-:-:S02]  /*3ef0*/  CS2R R24, SRZ ;  /* 0x0000000000187805 */ /* 0x000fc4000001ff00 */
[----:B------:R-:W-:Y:S02]  /*3f00*/  CS2R R26, SRZ ;  /* 0x00000000001a7805 */ /* 0x000fe4000001ff00 */
[----:B------:R-:W-:Y:S01]  /*3f10*/  CS2R R28, SRZ ;  /* 0x00000000001c7805 */ /* 0x000fe2000001ff00 */
[----:B------:R2:W-:Y:S01]  /*3f20*/  STL [R1+0xc], RZ ;  /* 0x00000cff01007387 */ /* 0x0005e20000100800 */
[----:B------:R-:W-:Y:S02]  /*3f30*/  CS2R R30, SRZ ;  /* 0x00000000001e7805 */ /* 0x000fe4000001ff00 */
[----:B------:R-:W-:Y:S02]  /*3f40*/  CS2R R32, SRZ ;  /* 0x0000000000207805 */ /* 0x000fe4000001ff00 */
[----:B------:R-:W-:Y:S01]  /*3f50*/  CS2R R34, SRZ ;  /* 0x0000000000227805 */ /* 0x000fe2000001ff00 */
        /* <DEDUP_REMOVED lines=65> */
[----:B------:R-:W-:-:S02]  /*4370*/  SHF.R.S32.HI R6, RZ, 0x7, R6 ;  /* 0x00000007ff067819 */ /* 0x000fc40000011406 */
        /* <DEDUP_REMOVED lines=11> */
[----:B------:R-:W-:-:S03]  /*4430*/  CS2R R148, SRZ ;  /* 0x0000000000947805 */ /* 0x000fc6000001ff00 */
[----:B------:R2:W-:Y:S04]  /*4440*/  STL [R1+0x60], RZ ;  /* 0x000060ff01007387 */ /* 0x0005e80000100800 */
        /* <DEDUP_REMOVED lines=102> */
[----:B------:R2:W-:Y:S01]  /*4ab0*/  STL [R1+0x1fc], RZ ;  /* 0x0001fcff01007387 */ /* 0x0005e20000100800 */
[----:B------:R-:W-:Y:S05]  /*4ac0*/  @!P0 BRA `(.L_x_38) ;  /* 0x0000003800348947 */ /* 0x000fea0003800000 */
[----:B------:R-:W-:-:S06]  /*4ad0*/  UISETP.NE.AND UP0, UPT, UR48, 0x3, UPT ;  /* 0x000000033000788c */ /* 0x000fcc000bf05270 */
[----:B------:R-:W-:-:S13]  /*4ae0*/  PLOP3.LUT P1, PT, PT, PT, UP0, 0x80, 0x0 ;  /* 0x000000000000781c */ /* 0x000fda0003f2f008 */
[----:B------:R-:W-:Y:S05]  /*4af0*/  @!P1 BRA `(.L_x_39) ;  /* 0x0000000000049947 */ /* 0x000fea0003800000 */
[----:B------:R-:W-:Y:S01]  /*4b00*/  BPT.TRAP 0x1 ;  /* 0x000000040000795c */ /* 0x000fe20000300000 */
.L_x_39:
[----:B------:R-:W-:Y:S01]  /*4b10*/  ULEA UR4, UR41, UR50, 0x3 ;  /* 0x0000003229047291 */ /* 0x000fe2000f8e183f */
[----:B-1----:R-:W-:-:S05]  /*4b20*/  IMAD.U32 R0, RZ, RZ, UR42 ;  /* 0x0000002aff007e24 */ /* 0x002fca000f8e00ff */
[----:B------:R-:W-:-:S04]  /*4b30*/  SHF.L.U32 R0, R0, 0x1f, RZ ;  /* 0x0000001f00007819 */ /* 0x000fc800000006ff */
[----:B------:R1:W3:Y:S01]  /*4b40*/  SYNCS.PHASECHK.TRANS64.TRYWAIT P0, [UR4+0x34480], R0 ;  /* 0x03448000ff0075a7 */ /* 0x0002e20008000144 */
[----:B------:R-:W-:Y:S05]  /*4b50*/  @!P1 BRA `(.L_x_40) ;  /* 0x0000000000049947 */ /* 0x000fea0003800000 */
[----:B------:R-:W-:Y:S01]  /*4b60*/  BPT.TRAP 0x1 ;  /* 0x000000040000795c */ /* 0x000fe20000300000 */
.L_x_40:
[----:B---3--:R-:W-:Y:S05]  /*4b70*/  @P0 BRA `(.L_x_41) ;  /* 0x0000000000080947 */ /* 0x008fea0003800000 */
[----:B------:R-:W3:Y:S02]  /*4b80*/  SYNCS.PHASECHK.TRANS64.TRYWAIT P0, [UR4+0x34480], R0 ;  /* 0x03448000ff0075a7 */ /* 0x000ee40008000144 */
[----:B---3--:R-:W-:Y:S05]  /*4b90*/  @!P0 BRA `(.L_x_42) ;  /* 0x00000154008c8947 */ /* 0x008fea0003800000 */
.L_x_41:
[----:B------:R-:W-:Y:S01]  /*4ba0*/  UIADD3 UR5, UR50, 0x10000, URZ ;  /* 0x0001000032057890 */ /* 0x000fe2000fffe03f */
[----:B------:R-:W-:Y:S01]  /*4bb0*/  WARPGROUP.ARRIVE ;  /* 0x00000000000079c5 */ /* 0x000fe20000000000 */
[----:B------:R-:W-:Y:S01]  /*4bc0*/  USHF.R.U32.HI UR4, URZ, 0x4, UR50 ;  /* 0x000000043f047899 */ /* 0x000fe20008011632 */
[----:B------:R4:W-:Y:S01]  /*4bd0*/  STL [R1+0x310], R23 ;  /* 0x0003101701007387 */ /* 0x0009e20000100800 */
[----:B------:R-:W-:Y:S02]  /*4be0*/  USHF.R.U32.HI UR5, URZ, 0x4, UR5 ;  /* 0x000000043f057899 */ /* 0x000fe40008011605 */
[----:B------:R-:W-:Y:S01]  /*4bf0*/  ULOP3.LUT UR4, UR4, 0x3fff, URZ, 0xc0, !UPT ;  /* 0x00003fff04047892 */ /* 0x000fe2000f8ec03f */
[----:B------:R1:W-:Y:S01]  /*4c00*/  STL [R1+0x30c], R22 ;  /* 0x00030c1601007387 */ /* 0x0003e20000100800 */
[----:B------:R-:W-:Y:S02]  /*4c10*/  ULOP3.LUT UR5, UR5, 0x3fff, URZ, 0xc0, !UPT ;  /* 0x00003fff05057892 */ /* 0x000fe4000f8ec03f */
[----:B------:R-:W-:Y:S01]  /*4c20*/  ULOP3.LUT UR4, UR4, 0x10000, URZ, 0xfc, !UPT ;  /* 0x0001000004047892 */ /* 0x000fe2000f8efc3f */
[----:B------:R2:W-:Y:S01]  /*4c30*/  STL [R1+0x308], R19 ;  /* 0x0003081301007387 */ /* 0x0005e20000100800 */
[----:B------:R-:W-:-:S02]  /*4c40*/  ULOP3.LUT UR5, UR5, 0x10000, URZ, 0xfc, !UPT ;  /* 0x0001000005057892 */ /* 0x000fc4000f8efc3f */
[----:B------:R-:W-:Y:S01]  /*4c50*/  ULEA UR8, UR41, UR4, 0xa ;  /* 0x0000000429087291 */ /* 0x000fe2000f8e503f */
[----:B------:R3:W-:Y:S01]  /*4c60*/  STL [R1+0x304], R18 ;  /* 0x0003041201007387 */ /* 0x0007e20000100800 */
[----:B------:R-:W-:Y:S01]  /*4c70*/  ULEA UR9, UR41, UR5, 0xb ;  /* 0x0000000529097291 */ /* 0x000fe2000f8e583f */
[----:B------:R-:W-:Y:S02]  /*4c80*/  UMOV UR7, 0x40000040 ;  /* 0x4000004000077882 */ /* 0x000fe40000000000 */
[----:B------:R-:W-:Y:S01]  /*4c90*/  UMOV UR5, 0x40000040 ;  /* 0x4000004000057882 */ /* 0x000fe20000000000 */
[----:B------:R3:W-:Y:S01]  /*4ca0*/  STL [R1+0x300], R17 ;  /* 0x0003001101007387 */ /* 0x0007e20000100800 */
[----:B------:R-:W-:Y:S02]  /*4cb0*/  UMOV UR4, UR8 ;  /* 0x0000000800047c82 */ /* 0x000fe40008000000 */
[----:B------:R-:W-:Y:S01]  /*4cc0*/  UMOV UR6, UR9 ;  /* 0x0000000900067c82 */ /* 0x000fe20008000000 */
[----:B------:R3:W-:Y:S01]  /*4cd0*/  STL [R1+0x2fc], R16 ;  /* 0x0002fc1001007387 */ /* 0x0007e20000100800 */
[----:B------:R-:W-:Y:S01]  /*4ce0*/  QGMMA.64x256x32.F32.E4M3.E4M3 R24, gdesc[UR4], RZ, !UPT, gsb0 ;  /* 0x03e00000041879f3 */ /* 0x000fe2000c0008ff */
[----:B------:R-:W-:-:S02]  /*4cf0*/  UIADD3 UR4, UR8, 0x200, URZ ;  /* 0x0000020008047890 */ /* 0x000fc4000fffe03f */
[----:B------:R3:W-:Y:S01]  /*4d00*/  STL [R1+0x2f8], R8 ;  /* 0x0002f80801007387 */ /* 0x0007e20000100800 */
[----:B------:R-:W-:-:S03]  /*4d10*/  UMOV UR5, 0x40000040 ;  /* 0x4000004000057882 */ /* 0x000fc60000000000 */
[----:B------:R3:W-:Y:S04]  /*4d20*/  STL [R1+0x2f4], R7 ;  /* 0x0002f40701007387 */ /* 0x0007e80000100800 */
[----:B------:R3:W-:Y:S04]  /*4d30*/  STL [R1+0x2f0], R6 ;  /* 0x0002f00601007387 */ /* 0x0007e80000100800 */
[----:B------:R3:W-:Y:S01]  /*4d40*/  STL [R1+0x2ec], R5 ;  /* 0x0002ec0501007387 */ /* 0x0007e20000100800 */
[----:B------:R-:W-:-:S03]  /*4d50*/  WARPGROUP.DEPBAR.LE gsb0, 0x0 ;  /* 0x00008000000079c5 */ /* 0x000fc60000010000 */
[----:B------:R-:W-:Y:S01]  /*4d60*/  STL.64 [R1], R24 ;  /* 0x0000001801007387 */ /* 0x000fe20000100a00 */
[----:B------:R-:W-:Y:S01]  /*4d70*/  MOV R227, R58 ;  /* 0x0000003a00e37202 */ /* 0x000fe20000000f00 */
[----:B------:R-:W-:Y:S01]  /*4d80*/  IMAD.MOV.U32 R226, RZ, RZ, R59 ;  /* 0x000000ffffe27224 */ /* 0x000fe200078e003b */
[----:B------:R-:W-:Y:S01]  /*4d90*/  MOV R225, R60 ;  /* 0x0000003c00e17202 */ /* 0x000fe20000000f00 */
[----:B------:R-:W-:Y:S01]  /*4da0*/  STL.64 [R1+0x8], R26 ;  /* 0x0000081a01007387 */ /* 0x000fe20000100a00 */
[----:B------:R-:W-:Y:S01]  /*4db0*/  IMAD.MOV.U32 R224, RZ, RZ, R61 ;  /* 0x000000ffffe07224 */ /* 0x000fe200078e003d */
[----:B------:R-:W-:Y:S01]  /*4dc0*/  MOV R223, R62 ;  /* 0x0000003e00df7202 */ /* 0x000fe20000000f00 */
[----:B------:R-:W-:Y:S01]  /*4dd0*/  IMAD.MOV.U32 R222, RZ, RZ, R63 ;  /* 0x000000ffffde7224 */ /* 0x000fe200078e003f */
[----:B------:R-:W-:Y:S01]  /*4de0*/  STL.64 [R1+0x10], R28 ;  /* 0x0000101c01007387 */ /* 0x000fe20000100a00 */
        /* <DEDUP_REMOVED lines=78> */
[----:B----4-:R-:W-:Y:S01]  /*52d0*/  IMAD.MOV.U32 R23, RZ, RZ, R129 ;  /* 0x000000ffff177224 */ /* 0x010fe200078e0081 */
[----:B-1----:R-:W-:Y:S01]  /*52e0*/  MOV R22, R130 ;  /* 0x0000008200167202 */ /* 0x002fe20000000f00 */
[----:B------:R-:W-:Y:S01]  /*52f0*/  IMAD.MOV.U32 R21, RZ, RZ, R131 ;  /* 0x000000ffff157224 */ /* 0x000fe200078e0083 */
[----:B------:R-:W-:Y:S01]  /*5300*/  MOV R20, R132 ;  /* 0x0000008400147202 */ /* 0x000fe20000000f00 */
[----:B--2---:R-:W-:Y:S01]  /*5310*/  IMAD.MOV.U32 R19, RZ, RZ, R133 ;  /* 0x000000ffff137224 */ /* 0x004fe200078e0085 */
[----:B---3--:R-:W-:Y:S01]  /*5320*/  MOV R18, R134 ;  /* 0x0000008600127202 */ /* 0x008fe20000000f00 */
        /* <DEDUP_REMOVED lines=16> */
[----:B------:R1:W-:Y:S01]  /*5430*/  STL.64 [R1+0x80], R56 ;  /* 0x0000803801007387 */ /* 0x0003e20000100a00 */
[----:B------:R-:W-:-:S03]  /*5440*/  IMAD.MOV.U32 R0, RZ, RZ, R151 ;  /* 0x000000ffff007224 */ /* 0x000fc600078e0097 */
[----:B------:R-:W-:Y:S04]  /*5450*/  STL [R1+0x5f8], R158 ;  /* 0x0005f89e01007387 */ /* 0x000fe80000100800 */
[----:B------:R-:W-:Y:S01]  /*5460*/  STL [R1+0x5f4], R157 ;  /* 0x0005f49d01007387 */ /* 0x000fe20000100800 */
[----:B-1----:R-:W-:-:S03]  /*5470*/  WARPGROUP.ARRIVE ;  /* 0x00000000000079c5 */ /* 0x002fc60000000000 */
[----:B------:R-:W-:Y:S04]  /*5480*/  STL [R1+0x5f0], R155 ;  /* 0x0005f09b01007387 */ /* 0x000fe80000100800 */
[----:B------:R-:W-:Y:S01]  /*5490*/  STL.64 [R1+0x5e8], R152 ;  /* 0x0005e89801007387 */ /* 0x000fe20000100a00 */
[----:B------:R-:W-:Y:S03]  /*54a0*/  QGMMA.64x256x32.F32.E4M3.E4M3 R24, gdesc[UR4], RZ, !UPT, gsb0 ;  /* 0x03e00000041879f3 */ /* 0x000fe6000c0008ff */
[----:B------:R-:W-:Y:S02]  /*54b0*/  WARPGROUP.DEPBAR.LE gsb0, 0x0 ;  /* 0x00008000000079c5 */ /* 0x000fe40000010000 */
[----:B------:R-:W-:Y:S04]  /*54c0*/  STL.64 [R1+0x5e0], R150 ;  /* 0x0005e09601007387 */ /* 0x000fe80000100a00 */
        /* <DEDUP_REMOVED lines=24> */
[----:B------:R1:W-:Y:S04]  /*5650*/  STL.64 [R1+0x518], R100 ;  /* 0x0005186401007387 */ /* 0x0003e80000100a00 */
[----:B-1----:R-:W2:Y:S04]  /*5660*/  LDL.LU R100, [R1] ;  /* 0x0000000001647983 */ /* 0x002ea80000300800 */
[----:B------:R-:W2:Y:S04]  /*5670*/  LDL.LU R101, [R1+0x4] ;  /* 0x0000040001657983 */ /* 0x000ea80000300800 */
        /* <DEDUP_REMOVED lines=31> */
[----:B------:R-:W2:Y:S01]  /*5870*/  LDL.LU R133, [R1+0x84] ;  /* 0x0000840001857983 */ /* 0x000ea20000300800 */
        /* <DEDUP_REMOVED lines=46> */
[----:B------:R-:W-:-:S02]  /*5b60*/  UIADD3 UR4, UR8, 0x2, URZ ;  /* 0x0000000208047890 */ /* 0x000fc4000fffe03f */
[----:B------:R-:W-:Y:S01]  /*5b70*/  UIADD3 UR6, UR9, 0x2, URZ ;  /* 0x0000000209067890 */ /* 0x000fe2000fffe03f */
[----:B------:R-:W-:Y:S01]  /*5b80*/  UMOV UR5, 0x40000040 ;  /* 0x4000004000057882 */ /* 0x000fe20000000000 */
[----:B------:R-:W-:Y:S01]  /*5b90*/  UMOV UR7, 0x40000040 ;  /* 0x4000004000077882 */ /* 0x000fe20000000000 */
[----:B--2---:R-:W-:-:S06]  /*5ba0*/  WARPGROUP.ARRIVE ;  /* 0x00000000000079c5 */ /* 0x004fcc0000000000 */
[----:B------:R-:W-:Y:S03]  /*5bb0*/  QGMMA.64x256x32.F32.E4M3.E4M3 R100, gdesc[UR4], R100, gsb0 ;  /* 0x03e00000046479f3 */ /* 0x000fe60008000864 */
[----:B------:R-:W-:Y:S02]  /*5bc0*/  WARPGROUP.DEPBAR.LE gsb0, 0x0 ;  /* 0x00008000000079c5 */ /* 0x000fe40000010000 */
[----:B------:R-:W-:Y:S04]  /*5bd0*/  STL.64 [R1], R100 ;  /* 0x0000006401007387 */ /* 0x000fe80000100a00 */
        /* <DEDUP_REMOVED lines=63> */
[----:B-1----:R-:W2:Y:S04]  /*5fd0*/  LDL.LU R158, [R1+0x5f8] ;  /* 0x0005f800019e7983 */ /* 0x002ea80000300800 */
[----:B------:R-:W3:Y:S04]  /*5fe0*/  LDL.LU R157, [R1+0x5f4] ;  /* 0x0005f400019d7983 */ /* 0x000ee80000300800 */
[----:B------:R-:W4:Y:S04]  /*5ff0*/  LDL.LU R155, [R1+0x5f0] ;  /* 0x0005f000019b7983 */ /* 0x000f280000300800 */
[----:B------:R-:W4:Y:S04]  /*6000*/  LDL.LU.64 R152, [R1+0x5e8] ;  /* 0x0005e80001987983 */ /* 0x000f280000300a00 */
[----:B------:R-:W2:Y:S04]  /*6010*/  LDL.LU.64 R150, [R1+0x5e0] ;  /* 0x0005e00001967983 */ /* 0x000ea80000300a00 */
        /* <DEDUP_REMOVED lines=24> */
[----:B------:R-:W2:Y:S01]  /*61a0*/  LDL.LU.64 R100, [R1+0x518] ;  /* 0x0005180001647983 */ /* 0x000ea20000300a00 */
[----:B------:R-:W-:Y:S01]  /*61b0*/  UIADD3 UR4, UR8, 0x202, URZ ;  /* 0x0000020208047890 */ /* 0x000fe2000fffe03f */
[----:B------:R-:W-:Y:S01]  /*61c0*/  UMOV UR5, 0x40000040 ;  /* 0x4000004000057882 */ /* 0x000fe20000000000 */
[----:B--2---:R-:W-:-:S07]  /*61d0*/  WARPGROUP.ARRIVE ;  /* 0x00000000000079c5 */ /* 0x004fce0000000000 */
[----:B------:R-:W-:Y:S03]  /*61e0*/  QGMMA.64x256x32.F32.E4M3.E4M3 R24, gdesc[UR4], R24, gsb0 ;  /* 0x03e00000041879f3 */ /* 0x000fe60008000818 */
        /* <DEDUP_REMOVED lines=65> */
[----:B-1----:R-:W2:Y:S04]  /*6600*/  LDL.LU.64 R24, [R1] ;  /* 0x0000000001187983 */ /* 0x002ea80000300a00 */
        /* <DEDUP_REMOVED lines=63> */
[----:B------:R-:W-:-:S02]  /*6a00*/  UIADD3 UR4, UR8, 0x4, URZ ;  /* 0x0000000408047890 */ /* 0x000fc4000fffe03f */
[----:B------:R-:W-:Y:S01]  /*6a10*/  UIADD3 UR6, UR9, 0x4, URZ ;  /* 0x0000000409067890 */ /* 0x000fe2000fffe03f */
[----:B------:R-:W-:Y:S01]  /*6a20*/  UMOV UR5, 0x40000040 ;  /* 0x4000004000057882 */ /* 0x000fe20000000000 */
[----:B------:R-:W-:Y:S01]  /*6a30*/  UMOV UR7, 0x40000040 ;  /* 0x4000004000077882 */ /* 0x000fe20000000000 */
[----:B--2---:R-:W-:-:S06]  /*6a40*/  WARPGROUP.ARRIVE ;  /* 0x00000000000079c5 */ /* 0x004fcc0000000000 */
[----:B------:R-:W-:Y:S03]  /*6a50*/  QGMMA.64x256x32.F32.E4M3.E4M3 R24, gdesc[UR4], R24, gsb0 ;  /* 0x03e00000041879f3 */ /* 0x000fe60008000818 */
[----:B------:R-:W-:Y:S02]  /*6a60*/  WARPGROUP.DEPBAR.LE gsb0, 0x0 ;  /* 0x00008000000079c5 */ /* 0x000fe40000010000 */
        /* <DEDUP_REMOVED lines=64> */
[----:B------:R1:W-:Y:S01]  /*6e70*/  STL.64 [R1+0x80], R56 ;  /* 0x0000803801007387 */ /* 0x0003e20000100a00 */
[----:B------:R-:W-:Y:S01]  /*6e80*/  MOV R178, R102 ;  /* 0x0000006600b27202 */ /* 0x000fe20000000f00 */
[----:B------:R-:W-:Y:S01]  /*6e90*/  IMAD.MOV.U32 R179, RZ, RZ, R103 ;  /* 0x000000ffffb37224 */ /* 0x000fe200078e0067 */
[----:B------:R-:W-:Y:S01]  /*6ea0*/  MOV R176, R100 ;  /* 0x0000006400b07202 */ /* 0x000fe20000000f00 */
[----:B------:R-:W2:Y:S01]  /*6eb0*/  LDL.LU.64 R150, [R1+0x510] ;  /* 0x0005100001967983 */ /* 0x000ea20000300a00 */
[----:B------:R-:W-:Y:S01]  /*6ec0*/  IMAD.MOV.U32 R177, RZ, RZ, R101 ;  /* 0x000000ffffb17224 */ /* 0x000fe200078e0065 */
[----:B------:R-:W-:Y:S01]  /*6ed0*/  MOV R174, R98 ;  /* 0x0000006200ae7202 */ /* 0x000fe20000000f00 */
[----:B------:R-:W-:Y:S01]  /*6ee0*/  IMAD.MOV.U32 R175, RZ, RZ, R99 ;  /* 0x000000ffffaf7224 */ /* 0x000fe200078e0063 */
[----:B------:R-:W2:Y:S01]  /*6ef0*/  LDL.LU.64 R148, [R1+0x508] ;  /* 0x0005080001947983 */ /* 0x000ea20000300a00 */
        /* <DEDUP_REMOVED lines=52> */
[----:B------:R-:W-:-:S03]  /*7240*/  IMAD.MOV.U32 R22, RZ, RZ, R59 ;  /* 0x000000ffff167224 */ /* 0x000fc600078e003b */
        /* <DEDUP_REMOVED lines=32> */
[----:B-1----:R-:W2:Y:S04]  /*7450*/  LDL.LU.64 R56, [R1+0x398] ;  /* 0x0003980001387983 */ /* 0x002ea80000300a00 */
        /* <DEDUP_REMOVED lines=17> */
[----:B------:R-:W-:-:S02]  /*7570*/  UMOV UR5, 0x40000040 ;  /* 0x4000004000057882 */ /* 0x000fc40000000000 */
[----:B------:R-:W-:Y:S04]  /*7580*/  STL [R1+0x2e8], R158 ;  /* 0x0002e89e01007387 */ /* 0x000fe80000100800 */
[----:B---3--:R-:W-:Y:S04]  /*7590*/  STL [R1+0x2e4], R157 ;  /* 0x0002e49d01007387 */ /* 0x008fe80000100800 */
[----:B----4-:R-:W-:Y:S04]  /*75a0*/  STL [R1+0x2e0], R155 ;  /* 0x0002e09b01007387 */ /* 0x010fe80000100800 */
[----:B------:R-:W-:Y:S01]  /*75b0*/  STL.64 [R1+0x2d8], R152 ;  /* 0x0002d89801007387 */ /* 0x000fe20000100a00 */
[----:B--2---:R-:W-:-:S06]  /*75c0*/  WARPGROUP.ARRIVE ;  /* 0x00000000000079c5 */ /* 0x004fcc0000000000 */
        /* <DEDUP_REMOVED lines=98> */
[----:B------:R-:W-:Y:S01]  /*7bf0*/  UIADD3 UR4, UR8, 0x6, URZ ;  /* 0x0000000608047890 */ /* 0x000fe2000fffe03f */
[----:B------:R3:W5:Y:S01]  /*7c00*/  LDL.LU R23, [R1+0x310] ;  /* 0x0003100001177983 */ /* 0x0007620000300800 */
[----:B------:R-:W-:Y:S01]  /*7c10*/  UIADD3 UR6, UR9, 0x6, URZ ;  /* 0x0000000609067890 */ /* 0x000fe2000fffe03f */
[----:B------:R-:W-:Y:S01]  /*7c20*/  UMOV UR5, 0x40000040 ;  /* 0x4000004000057882 */ /* 0x000fe20000000000 */
[----:B------:R-:W-:Y:S01]  /*7c30*/  UMOV UR7, 0x40000040 ;  /* 0x4000004000077882 */ /* 0x000fe20000000000 */
[----:B------:R3:W5:Y:S04]  /*7c40*/  LDL.LU R22, [R1+0x30c] ;  /* 0x00030c0001167983 */ /* 0x0007680000300800 */
[----:B------:R3:W5:Y:S04]  /*7c50*/  LDL.LU R19, [R1+0x308] ;  /* 0x0003080001137983 */ /* 0x0007680000300800 */
[----:B------:R3:W5:Y:S04]  /*7c60*/  LDL.LU R18, [R1+0x304] ;  /* 0x0003040001127983 */ /* 0x0007680000300800 */
[----:B------:R3:W5:Y:S04]  /*7c70*/  LDL.LU R17, [R1+0x300] ;  /* 0x0003000001117983 */ /* 0x0007680000300800 */
[----:B------:R3:W5:Y:S04]  /*7c80*/  LDL.LU R16, [R1+0x2fc] ;  /* 0x0002fc0001107983 */ /* 0x0007680000300800 */
[----:B------:R3:W5:Y:S04]  /*7c90*/  LDL.LU R8, [R1+0x2f8] ;  /* 0x0002f80001087983 */ /* 0x0007680000300800 */
[----:B------:R3:W5:Y:S04]  /*7ca0*/  LDL.LU R7, [R1+0x2f4] ;  /* 0x0002f40001077983 */ /* 0x0007680000300800 */
[----:B------:R3:W5:Y:S04]  /*7cb0*/  LDL.LU R6, [R1+0x2f0] ;  /* 0x0002f00001067983 */ /* 0x0007680000300800 */
[----:B------:R3:W5:Y:S01]  /*7cc0*/  LDL.LU R5, [R1+0x2ec] ;  /* 0x0002ec0001057983 */ /* 0x0007620000300800 */
        /* <DEDUP_REMOVED lines=67> */
[----:B-1----:R3:W5:Y:S04]  /*8100*/  LDL.LU R158, [R1+0x2e8] ;  /* 0x0002e800019e7983 */ /* 0x0027680000300800 */
[----:B------:R3:W5:Y:S04]  /*8110*/  LDL.LU R157, [R1+0x2e4] ;  /* 0x0002e400019d7983 */ /* 0x0007680000300800 */
[----:B------:R3:W5:Y:S04]  /*8120*/  LDL.LU R155, [R1+0x2e0] ;  /* 0x0002e000019b7983 */ /* 0x0007680000300800 */
[----:B------:R3:W5:Y:S04]  /*8130*/  LDL.LU.64 R152, [R1+0x2d8] ;  /* 0x0002d80001987983 */ /* 0x0007680000300a00 */
        /* <DEDUP_REMOVED lines=28> */
[----:B------:R-:W-:-:S04]  /*8300*/  UIADD3 UR9, UR41, 0x1, URZ ;  /* 0x0000000129097890 */ /* 0x000fc8000fffe03f */
[----:B------:R-:W-:Y:S01]  /*8310*/  UISETP.NE.AND UP0, UPT, UR9, 0x4, UPT ;  /* 0x000000040900788c */ /* 0x000fe2000bf05270 */
[----:B------:R-:W-:-:S03]  /*8320*/  UMOV UR8, 0x1 ;  /* 0x0000000100087882 */ /* 0x000fc60000000000 */
[----:B------:R-:W-:Y:S01]  /*8330*/  USEL UR9, UR9, URZ, UP0 ;  /* 0x0000003f09097287 */ /* 0x000fe20008000000 */
[----:B--2---:R-:W-:-:S06]  /*8340*/  WARPGROUP.ARRIVE ;  /* 0x00000000000079c5 */ /* 0x004fcc0000000000 */
[----:B------:R-:W-:Y:S01]  /*8350*/  QGMMA.64x256x32.F32.E4M3.E4M3 R24, gdesc[UR4], R24, gsb0 ;  /* 0x03e00000041879f3 */ /* 0x000fe20008000818 */
[----:B------:R-:W-:-:S04]  /*8360*/  USEL UR4, URZ, 0x1, UP0 ;  /* 0x000000013f047887 */ /* 0x000fc80008000000 */
[----:B------:R-:W-:-:S06]  /*8370*/  ULOP3.LUT UR4, UR42, UR4, URZ, 0x3c, !UPT ;  /* 0x000000042a047292 */ /* 0x000fcc000f8e3c3f */
[----:B---3--:R-:W-:Y:S01]  /*8380*/  MOV R2, UR4 ;  /* 0x0000000400027c02 */ /* 0x008fe20008000f00 */
[----:B------:R-:W-:-:S06]  /*8390*/  WARPGROUP.DEPBAR.LE gsb0, 0x0 ;  /* 0x00008000000079c5 */ /* 0x000fcc0000010000 */
.L_x_38:
[----:B-1---5:R-:W-:-:S05]  /*83a0*/  VIMNMX R0, R6, 0x1, PT ;  /* 0x0000000106007848 */ /* 0x022fca0003fe0100 */
[----:B------:R-:W-:-:S05]  /*83b0*/  IMAD.IADD R6, R6, 0x1, -R0 ;  /* 0x0000000106067824 */ /* 0x000fca00078e0a00 */
[----:B------:R-:W-:-:S13]  /*83c0*/  ISETP.GE.AND P0, PT, R6, 0x1, PT ;  /* 0x000000010600780c */ /* 0x000fda0003f06270 */
[----:B------:R-:W-:Y:S05]  /*83d0*/  @!P0 BRA `(.L_x_43) ;  /* 0x0000004400848947 */ /* 0x000fea0003800000 */
[----:B------:R-:W-:Y:S01]  /*83e0*/  MOV R3, R6 ;  /* 0x0000000600037202 */ /* 0x000fe20000000f00 */
[----:B------:R-:W-:-:S07]  /*83f0*/  IMAD.U32 R0, RZ, RZ, UR41 ;  /* 0x00000029ff007e24 */ /* 0x000fce000f8e00ff */
.L_x_50:
[----:B------:R-:W-:-:S06]  /*8400*/  UISETP.NE.AND UP0, UPT, UR48, 0x3, UPT ;  /* 0x000000033000788c */ /* 0x000fcc000bf05270 */
[----:B------:R-:W-:-:S13]  /*8410*/  PLOP3.LUT P1, PT, PT, PT, UP0, 0x80, 0x0 ;  /* 0x000000000000781c */ /* 0x000fda0003f2f008 */
[----:B------:R-:W-:Y:S05]  /*8420*/  @!P1 BRA `(.L_x_44) ;  /* 0x0000000000049947 */ /* 0x000fea0003800000 */
[----:B------:R-:W-:Y:S01]  /*8430*/  BPT.TRAP 0x1 ;  /* 0x000000040000795c */ /* 0x000fe20000300000 */
.L_x_44:
[----:B------:R-:W-:Y:S01]  /*8440*/  ULEA UR4, UR9, UR50, 0x3 ;  /* 0x0000003209047291 */ /* 0x000fe2000f8e183f */
[----:B------:R-:W-:-:S08]  /*8450*/  SHF.L.U32 R4, R2, 0x1f, RZ ;  /* 0x0000001f02047819 */ /* 0x000fd000000006ff */
[----:B------:R1:W3:Y:S01]  /*8460*/  SYNCS.PHASECHK.TRANS64.TRYWAIT P0, [UR4+0x34480], R4 ;  /* 0x03448004ff0075a7 */ /* 0x0002e20008000144 */
[----:B------:R-:W-:Y:S05]  /*8470*/  @!P1 BRA `(.L_x_45) ;  /* 0x0000000000049947 */ /* 0x000fea0003800000 */
[----:B------:R-:W-:Y:S01]  /*8480*/  BPT.TRAP 0x1 ;  /* 0x000000040000795c */ /* 0x000fe20000300000 */
.L_x_45:
[----:B---3--:R-:W-:Y:S05]  /*8490*/  @P0 BRA `(.L_x_46) ;  /* 0x0000000000080947 */ /* 0x008fea0003800000 */
[----:B------:R-:W3:Y:S02]  /*84a0*/  SYNCS.PHASECHK.TRANS64.TRYWAIT P0, [UR4+0x34480], R4 ;  /* 0x03448004ff0075a7 */ /* 0x000ee40008000144 */
[----:B---3--:R-:W-:Y:S05]  /*84b0*/  @!P0 BRA `(.L_x_47) ;  /* 0x0000011c005c8947 */ /* 0x008fea0003800000 */
.L_x_46:
        /* <DEDUP_REMOVED lines=64> */
[----:B----4-:R-:W4:Y:S04]  /*88c0*/  LDL.LU.64 R24, [R1] ;  /* 0x0000000001187983 */ /* 0x010f280000300a00 */
[----:B------:R-:W4:Y:S04]  /*88d0*/  LDL.LU.64 R26, [R1+0x8] ;  /* 0x00000800011a7983 */ /* 0x000f280000300a00 */
        /* <DEDUP_REMOVED lines=61> */
[----:B------:R-:W4:Y:S01]  /*8cb0*/  LDL.LU.64 R150, [R1+0x1f8] ;  /* 0x0001f80001967983 */ /* 0x000f220000300a00 */
[----:B------:R-:W-:-:S02]  /*8cc0*/  UIADD3 UR5, UR50, 0x10000, URZ ;  /* 0x0001000032057890 */ /* 0x000fc4000fffe03f */
[----:B------:R-:W-:Y:S01]  /*8cd0*/  USHF.R.U32.HI UR4, URZ, 0x4, UR50 ;  /* 0x000000043f047899 */ /* 0x000fe20008011632 */
[----:B------:R-:W-:Y:S01]  /*8ce0*/  STL [R1+0x31c], R23 ;  /* 0x00031c1701007387 */ /* 0x000fe20000100800 */
[----:B------:R-:W-:Y:S02]  /*8cf0*/  USHF.R.U32.HI UR5, URZ, 0x4, UR5 ;  /* 0x000000043f057899 */ /* 0x000fe40008011605 */
[----:B------:R-:W-:Y:S01]  /*8d00*/  ULOP3.LUT UR4, UR4, 0x3fff, URZ, 0xc0, !UPT ;  /* 0x00003fff04047892 */ /* 0x000fe2000f8ec03f */
[----:B------:R-:W-:Y:S01]  /*8d10*/  STL [R1+0x318], R22 ;  /* 0x0003181601007387 */ /* 0x000fe20000100800 */
[----:B------:R-:W-:Y:S02]  /*8d20*/  ULOP3.LUT UR5, UR5, 0x3fff, URZ, 0xc0, !UPT ;  /* 0x00003fff05057892 */ /* 0x000fe4000f8ec03f */
[----:B------:R-:W-:Y:S01]  /*8d30*/  ULOP3.LUT UR4, UR4, 0x10000, URZ, 0xfc, !UPT ;  /* 0x0001000004047892 */ /* 0x000fe2000f8efc3f */
[----:B------:R-:W-:Y:S01]  /*8d40*/  STL [R1+0x314], R19 ;  /* 0x0003141301007387 */ /* 0x000fe20000100800 */
[----:B------:R-:W-:-:S02]  /*8d50*/  ULOP3.LUT UR5, UR5, 0x10000, URZ, 0xfc, !UPT ;  /* 0x0001000005057892 */ /* 0x000fc4000f8efc3f */
[----:B------:R-:W-:Y:S01]  /*8d60*/  UISETP.NE.U32.AND UP0, UPT, UR8, URZ, UPT ;  /* 0x0000003f0800728c */ /* 0x000fe2000bf05070 */
[----:B------:R-:W-:Y:S01]  /*8d70*/  STL [R1+0x310], R18 ;  /* 0x0003101201007387 */ /* 0x000fe20000100800 */
[----:B------:R-:W-:Y:S02]  /*8d80*/  ULEA UR10, UR9, UR4, 0xa ;  /* 0x00000004090a7291 */ /* 0x000fe4000f8e503f */
[----:B------:R-:W-:Y:S01]  /*8d90*/  ULEA UR11, UR9, UR5, 0xb ;  /* 0x00000005090b7291 */ /* 0x000fe2000f8e583f */
[----:B------:R-:W-:Y:S01]  /*8da0*/  STL [R1+0x30c], R17 ;  /* 0x00030c1101007387 */ /* 0x000fe20000100800 */
[----:B------:R-:W-:Y:S01]  /*8db0*/  UMOV UR7, 0x40000040 ;  /* 0x4000004000077882 */ /* 0x000fe20000000000 */
[----:B------:R-:W-:Y:S02]  /*8dc0*/  UMOV UR5, 0x40000040 ;  /* 0x4000004000057882 */ /* 0x000fe40000000000 */
[----:B------:R-:W-:Y:S01]  /*8dd0*/  UMOV UR4, UR10 ;  /* 0x0000000a00047c82 */ /* 0x000fe20008000000 */
[----:B------:R-:W-:Y:S01]  /*8de0*/  STL [R1+0x308], R16 ;  /* 0x0003081001007387 */ /* 0x000fe20000100800 */
[----:B------:R-:W-:-:S03]  /*8df0*/  UMOV UR6, UR11 ;  /* 0x0000000b00067c82 */ /* 0x000fc60008000000 */
[----:B------:R-:W-:Y:S04]  /*8e00*/  STL [R1+0x304], R8 ;  /* 0x0003040801007387 */ /* 0x000fe80000100800 */
[----:B------:R-:W-:Y:S04]  /*8e10*/  STL [R1+0x300], R7 ;  /* 0x0003000701007387 */ /* 0x000fe80000100800 */
[----:B------:R-:W-:Y:S04]  /*8e20*/  STL [R1+0x2fc], R6 ;  /* 0x0002fc0601007387 */ /* 0x000fe80000100800 */
[----:B------:R-:W-:Y:S04]  /*8e30*/  STL [R1+0x2f8], R5 ;  /* 0x0002f80501007387 */ /* 0x000fe80000100800 */
[----:B------:R-:W-:Y:S04]  /*8e40*/  STL [R1+0x2f4], R3 ;  /* 0x0002f40301007387 */ /* 0x000fe80000100800 */
[----:B------:R1:W-:Y:S04]  /*8e50*/  STL [R1+0x2f0], R2 ;  /* 0x0002f00201007387 */ /* 0x0003e80000100800 */
[----:B------:R2:W-:Y:S01]  /*8e60*/  STL [R1+0x2ec], R0 ;  /* 0x0002ec0001007387 */ /* 0x0005e20000100800 */
[----:B----4-:R-:W-:-:S06]  /*8e70*/  WARPGROUP.ARRIVE ;  /* 0x00000000000079c5 */ /* 0x010fcc0000000000 */
[----:B------:R-:W-:Y:S03]  /*8e80*/  QGMMA.64x256x32.F32.E4M3.E4M3 R24, gdesc[UR4], R24, UP0, gsb0 ;  /* 0x03e00000041879f3 */ /* 0x000fe6000b800818 */
[----:B------:R-:W-:Y:S02]  /*8e90*/  WARPGROUP.DEPBAR.LE gsb0, 0x0 ;  /* 0x00008000000079c5 */ /* 0x000fe40000010000 */
[----:B------:R-:W-:Y:S01]  /*8ea0*/  STL.64 [R1], R24 ;  /* 0x0000001801007387 */ /* 0x000fe20000100a00 */
[----:B-1----:R-:W-:Y:S01]  /*8eb0*/  MOV R2, R150 ;  /* 0x0000009600027202 */ /* 0x002fe20000000f00 */
[----:B--2---:R-:W-:Y:S01]  /*8ec0*/  IMAD.MOV.U32 R0, RZ, RZ, R151 ;  /* 0x000000ffff007224 */ /* 0x004fe200078e0097 */
[----:B---3--:R-:W-:Y:S01]  /*8ed0*/  MOV R4, R148 ;  /* 0x0000009400047202 */ /* 0x008fe20000000f00 */
        /* <DEDUP_REMOVED lines=174> */
[----:B------:R-:W-:Y:S04]  /*99c0*/  STL [R1+0x5fc], R157 ;  /* 0x0005fc9d01007387 */ /* 0x000fe80000100800 */
[----:B------:R-:W-:Y:S04]  /*99d0*/  STL [R1+0x5f8], R155 ;  /* 0x0005f89b01007387 */ /* 0x000fe80000100800 */
[----:B------:R-:W-:Y:S01]  /*99e0*/  STL.64 [R1+0x5f0], R152 ;  /* 0x0005f09801007387 */ /* 0x000fe20000100a00 */
[----:B--2---:R-:W-:-:S06]  /*99f0*/  WARPGROUP.ARRIVE ;  /* 0x00000000000079c5 */ /* 0x004fcc0000000000 */
[----:B------:R-:W-:Y:S03]  /*9a00*/  QGMMA.64x256x32.F32.E4M3.E4M3 R24, gdesc[UR4], R24, UP0, gsb0 ;  /* 0x03e00000041879f3 */ /* 0x000fe6000b800818 */
        /* <DEDUP_REMOVED lines=112> */
[----:B------:R-:W-:Y:S03]  /*a110*/  QGMMA.64x256x32.F32.E4M3.E4M3 R100, gdesc[UR4], R100, UP0, gsb0 ;  /* 0x03e00000046479f3 */ /* 0x000fe6000b800864 */
        /* <DEDUP_REMOVED lines=247> */
[----:B------:R-:W-:Y:S01]  /*b090*/  STL.64 [R1+0x60], R48 ;  /* 0x0000603001007387 */ /* 0x000fe20000100a00 */
[----:B------:R-:W-:-:S03]  /*b0a0*/  MOV R9, R150 ;  /* 0x0000009600097202 */ /* 0x000fc60000000f00 */
[----:B------:R-:W-:Y:S01]  /*b0b0*/  STL.64 [R1+0x68], R50 ;  /* 0x0000683201007387 */ /* 0x000fe20000100a00 */
[----:B------:R-:W-:-:S03]  /*b0c0*/  IMAD.MOV.U32 R4, RZ, RZ, R151 ;  /* 0x000000ffff047224 */ /* 0x000fc600078e0097 */
[----:B------:R-:W-:Y:S01]  /*b0d0*/  STL.64 [R1+0x70], R52 ;  /* 0x0000703401007387 */ /* 0x000fe20000100a00 */
[----:B------:R-:W-:Y:S01]  /*b0e0*/  MOV R11, R148 ;  /* 0x00000094000b7202 */ /* 0x000fe20000000f00 */
[----:B------:R-:W-:Y:S02]  /*b0f0*/  IMAD.MOV.U32 R10, RZ, RZ, R149 ;  /* 0x000000ffff0a7224 */ /* 0x000fe400078e0095 */
[----:B------:R-:W-:Y:S01]  /*b100*/  STL.64 [R1+0x78], R54 ;  /* 0x0000783601007387 */ /* 0x000fe20000100a00 */
[----:B------:R-:W-:Y:S01]  /*b110*/  MOV R13, R146 ;  /* 0x00000092000d7202 */ /* 0x000fe20000000f00 */
[----:B------:R-:W-:Y:S02]  /*b120*/  IMAD.MOV.U32 R12, RZ, RZ, R147 ;  /* 0x000000ffff0c7224 */ /* 0x000fe400078e0093 */
[----:B------:R1:W-:Y:S01]  /*b130*/  STL.64 [R1+0x80], R56 ;  /* 0x0000803801007387 */ /* 0x0003e20000100a00 */
[----:B------:R-:W-:Y:S01]  /*b140*/  MOV R15, R144 ;  /* 0x00000090000f7202 */ /* 0x000fe20000000f00 */
[----:B------:R-:W-:-:S02]  /*b150*/  IMAD.MOV.U32 R14, RZ, RZ, R145 ;  /* 0x000000ffff0e7224 */ /* 0x000fc400078e0091 */
[----:B------:R-:W2:Y:S01]  /*b160*/  LDL.LU.64 R150, [R1+0x518] ;  /* 0x0005180001967983 */ /* 0x000ea20000300a00 */
[----:B------:R-:W-:Y:S01]  /*b170*/  MOV R21, R142 ;  /* 0x0000008e00157202 */ /* 0x000fe20000000f00 */
[----:B------:R-:W-:Y:S02]  /*b180*/  IMAD.MOV.U32 R20, RZ, RZ, R143 ;  /* 0x000000ffff147224 */ /* 0x000fe400078e008f */
[----:B------:R-:W2:Y:S01]  /*b190*/  LDL.LU.64 R148, [R1+0x510] ;  /* 0x0005100001947983 */ /* 0x000ea20000300a00 */
[----:B------:R-:W-:Y:S01]  /*b1a0*/  MOV R216, R140 ;  /* 0x0000008c00d87202 */ /* 0x000fe20000000f00 */
[----:B------:R-:W-:Y:S02]  /*b1b0*/  IMAD.MOV.U32 R217, RZ, RZ, R141 ;  /* 0x000000ffffd97224 */ /* 0x000fe400078e008d */
[----:B------:R-:W2:Y:S01]  /*b1c0*/  LDL.LU.64 R146, [R1+0x508] ;  /* 0x0005080001927983 */ /* 0x000ea20000300a00 */
        /* <DEDUP_REMOVED lines=244> */
[----:B------:R-:W-:Y:S01]  /*c110*/  UIADD3 UR4, UR10, 0x6, URZ ;  /* 0x000000060a047890 */ /* 0x000fe2000fffe03f */
[----:B------:R-:W-:Y:S01]  /*c120*/  MOV R227, R4 ;  /* 0x0000000400e37202 */ /* 0x000fe20000000f00 */
[----:B------:R-:W-:Y:S01]  /*c130*/  UIADD3 UR6, UR11, 0x6, URZ ;  /* 0x000000060b067890 */ /* 0x000fe2000fffe03f */
[----:B------:R1:W5:Y:S01]  /*c140*/  LDL.LU R23, [R1+0x31c] ;  /* 0x00031c0001177983 */ /* 0x0003620000300800 */
[----:B------:R-:W-:Y:S01]  /*c150*/  UMOV UR5, 0x40000040 ;  /* 0x4000004000057882 */ /* 0x000fe20000000000 */
[----:B------:R-:W-:-:S02]  /*c160*/  UMOV UR7, 0x40000040 ;  /* 0x4000004000077882 */ /* 0x000fc40000000000 */
        /* <DEDUP_REMOVED lines=79> */
[----:B--2---:R1:W5:Y:S04]  /*c660*/  LDL.LU R158, [R1+0x2e8] ;  /* 0x0002e800019e7983 */ /* 0x0043680000300800 */
        /* <DEDUP_REMOVED lines=34> */
[----:B-1----:R-:W-:Y:S05]  /*c890*/  @!P1 BRA `(.L_x_48) ;  /* 0x0000000000049947 */ /* 0x002fea0003800000 */
[----:B------:R-:W-:Y:S01]  /*c8a0*/  BPT.TRAP 0x1 ;  /* 0x000000040000795c */ /* 0x000fe20000300000 */
.L_x_48:
[----:B-----5:R-:W-:Y:S01]  /*c8b0*/  ISETP.NE.AND P0, PT, R22, RZ, PT ;  /* 0x000000ff1600720c */ /* 0x020fe20003f05270 */
[----:B------:R-:W-:-:S12]  /*c8c0*/  UISETP.GT.U32.AND UP0, UPT, UR40, 0x1, UPT ;  /* 0x000000012800788c */ /* 0x000fd8000bf04070 */
[----:B------:R-:W-:-:S05]  /*c8d0*/  @P0 LEA R4, R0, UR50, 0x3 ;  /* 0x0000003200040c11 */ /* 0x000fca000f8e18ff */
[----:B------:R-:W-:-:S05]  /*c8e0*/  @P0 VIADD R4, R4, 0x344a0 ;  /* 0x000344a004040836 */ /* 0x000fca0000000000 */
[----:B------:R-:W-:-:S04]  /*c8f0*/  @P0 PRMT R4, R23, 0x654, R4 ;  /* 0x0000065417040816 */ /* 0x000fc80000000004 */
[----:B------:R1:W-:Y:S01]  /*c900*/  @P0 SYNCS.ARRIVE.TRANS64.RED.A1T0 RZ, [R4+URZ], RZ ;  /* 0x000000ff04ff09a7 */ /* 0x0003e2000810043f */
[----:B------:R-:W-:-:S13]  /*c910*/  PLOP3.LUT P0, PT, PT, PT, UP0, 0x80, 0x0 ;  /* 0x000000000000781c */ /* 0x000fda0003f0f008 */
[----:B-1----:R-:W-:Y:S05]  /*c920*/  @P0 BRA `(.L_x_49) ;  /* 0x0000000000040947 */ /* 0x002fea0003800000 */
[----:B------:R-:W-:Y:S01]  /*c930*/  BPT.TRAP 0x1 ;  /* 0x000000040000795c */ /* 0x000fe20000300000 */
.L_x_49:
[----:B------:R-:W-:Y:S01]  /*c940*/  UIADD3 UR9, UR9, 0x1, URZ ;  /* 0x0000000109097890 */ /* 0x000fe2000fffe03f */
[C---:B------:R-:W-:Y:S01]  /*c950*/  ISETP.GT.AND P1, PT, R3.reuse, 0x1, PT ;  /* 0x000000010300780c */ /* 0x040fe20003f24270 */
[----:B------:R-:W-:Y:S01]  /*c960*/  VIADD R3, R3, 0xffffffff ;  /* 0xffffffff03037836 */ /* 0x000fe20000000000 */
[----:B------:R-:W-:Y:S01]  /*c970*/  IADD3 R0, R0, 0x1, RZ ;  /* 0x0000000100007810 */ /* 0x000fe20007ffe0ff */
[----:B------:R-:W-:-:S03]  /*c980*/  UISETP.NE.AND UP0, UPT, UR9, 0x4, UPT ;  /* 0x000000040900788c */ /* 0x000fc6000bf05270 */
[C---:B------:R-:W-:Y:S01]  /*c990*/  ISETP.NE.AND P0, PT, R0.reuse, 0x4, PT ;  /* 0x000000040000780c */ /* 0x040fe20003f05270 */
[----:B------:R-:W-:Y:S02]  /*c9a0*/  USEL UR4, URZ, 0x1, UP0 ;  /* 0x000000013f047887 */ /* 0x000fe40008000000 */
[----:B------:R-:W-:Y:S01]  /*c9b0*/  USEL UR9, UR9, URZ, UP0 ;  /* 0x0000003f09097287 */ /* 0x000fe20008000000 */
[----:B------:R-:W-:-:S03]  /*c9c0*/  SEL R0, R0, RZ, P0 ;  /* 0x000000ff00007207 */ /* 0x000fc60000000000 */
[----:B------:R-:W-:Y:S01]  /*c9d0*/  LOP3.LUT R2, R2, UR4, RZ, 0x3c, !PT ;  /* 0x0000000402027c12 */ /* 0x000fe2000f8e3cff */
[----:B------:R-:W-:Y:S07]  /*c9e0*/  @P1 BRA `(.L_x_50) ;  /* 0xffffffb800841947 */ /* 0x000fee000383ffff */
.L_x_43:
[----:B------:R-:W-:Y:S02]  /*c9f0*/  ISETP.GE.AND P0, PT, R5, 0x1, PT ;  /* 0x000000010500780c */ /* 0x000fe40003f06270 */
[----:B------:R-:W-:-:S04]  /*ca00*/  MOV R0, UR55 ;  /* 0x0000003700007c02 */ /* 0x000fc80008000f00 */
[----:B------:R1:W-:Y:S07]  /*ca10*/  SYNCS.ARRIVE.TRANS64.A1T0 RZ, [R0+UR51], RZ ;  /* 0x000000ff00ff79a7 */ /* 0x0003ee0008100033 */
[----:B------:R-:W-:Y:S05]  /*ca20*/  @!P0 BRA `(.L_x_51) ;  /* 0x0000000000408947 */ /* 0x000fea0003800000 */
[----:B------:R-:W-:-:S06]  /*ca30*/  UISETP.NE.AND UP0, UPT, UR48, 0x3, UPT ;  /* 0x000000033000788c */ /* 0x000fcc000bf05270 */
[----:B------:R-:W-:-:S13]  /*ca40*/  PLOP3.LUT P0, PT, PT, PT, UP0, 0x80, 0x0 ;  /* 0x000000000000781c */ /* 0x000fda0003f0f008 */
[----:B------:R-:W-:Y:S05]  /*ca50*/  @!P0 BRA `(.L_x_52) ;  /* 0x0000000000048947 */ /* 0x000fea0003800000 */
[----:B------:R-:W-:Y:S01]  /*ca60*/  BPT.TRAP 0x1 ;  /* 0x000000040000795c */ /* 0x000fe20000300000 */
.L_x_52:
[----:B------:R-:W-:Y:S01]  /*ca70*/  ISETP.NE.AND P0, PT, R22, RZ, PT ;  /* 0x000000ff1600720c */ /* 0x000fe20003f05270 */
[----:B------:R-:W-:Y:S01]  /*ca80*/  IMAD.U32 R2, RZ, RZ, UR50 ;  /* 0x00000032ff027e24 */ /* 0x000fe2000f8e00ff */
[----:B------:R-:W-:-:S11]  /*ca90*/  UISETP.GT.U32.AND UP0, UPT, UR40, 0x1, UPT ;  /* 0x000000012800788c */ /* 0x000fd6000bf04070 */
[----:B------:R-:W-:-:S05]  /*caa0*/  @P0 VIADD R6, R6, UR41 ;  /* 0x0000002906060c36 */ /* 0x000fca0008000000 */
[----:B-1----:R-:W-:-:S04]  /*cab0*/  @P0 SHF.L.U32 R0, R6, 0x3, RZ ;  /* 0x0000000306000819 */ /* 0x002fc800000006ff */
[----:B------:R-:W-:-:S04]  /*cac0*/  @P0 LOP3.LUT R0, R0, 0x18, RZ, 0xc0, !PT ;  /* 0x0000001800000812 */ /* 0x000fc800078ec0ff */
[----:B------:R-:W-:-:S04]  /*cad0*/  @P0 IADD3 R0, R2, 0x344a0, R0 ;  /* 0x000344a002000810 */ /* 0x000fc80007ffe000 */
[----:B------:R-:W-:-:S04]  /*cae0*/  @P0 PRMT R0, R23, 0x654, R0 ;  /* 0x0000065417000816 */ /* 0x000fc80000000000 */
[----:B------:R3:W-:Y:S01]  /*caf0*/  @P0 SYNCS.ARRIVE.TRANS64.RED.A1T0 RZ, [R0+URZ], RZ ;  /* 0x000000ff00ff09a7 */ /* 0x0007e2000810043f */
[----:B------:R-:W-:-:S13]  /*cb00*/  PLOP3.LUT P0, PT, PT, PT, UP0, 0x80, 0x0 ;  /* 0x000000000000781c */ /* 0x000fda0003f0f008 */
[----:B---3--:R-:W-:Y:S05]  /*cb10*/  @P0 BRA `(.L_x_51) ;  /* 0x0000000000040947 */ /* 0x008fea0003800000 */
[----:B------:R-:W-:Y:S01]  /*cb20*/  BPT.TRAP 0x1 ;  /* 0x000000040000795c */ /* 0x000fe20000300000 */
.L_x_51:
[----:B-1----:R-:W-:Y:S02]  /*cb30*/  SHF.L.U32 R0, R153, 0x1f, RZ ;  /* 0x0000001f99007819 */ /* 0x002fe400000006ff */
[----:B------:R-:W-:Y:S02]  /*cb40*/  R2UR UR4, R5 ;  /* 0x00000000050472ca */ /* 0x000fe400000e0000 */
[----:B------:R-:W1:Y:S11]  /*cb50*/  SYNCS.PHASECHK.TRANS64.TRYWAIT P0, [R8+UR47+0x10], R0 ;  /* 0x00001000080075a7 */ /* 0x000e76000800016f */
[----:B------:R-:W-:-:S04]  /*cb60*/  UIADD3 UR4, UR4, 0x7f, URZ ;  /* 0x0000007f04047890 */ /* 0x000fc8000fffe03f */
[----:B------:R-:W-:-:S04]  /*cb70*/  USHF.R.S32.HI UR5, URZ, 0x1f, UR4 ;  /* 0x0000001f3f057899 */ /* 0x000fc80008011404 */
[----:B------:R-:W-:-:S04]  /*cb80*/  ULEA.HI UR5, UR5, UR4, URZ, 0x7 ;  /* 0x0000000405057291 */ /* 0x000fc8000f8f383f */
[----:B------:R-:W-:Y:S01]  /*cb90*/  USHF.R.S32.HI UR5, URZ, 0x7, UR5 ;  /* 0x000000073f057899 */ /* 0x000fe20008011405 */
[----:B-1----:R-:W-:Y:S11]  /*cba0*/  @!P0 BRA `(.L_x_53) ;  /* 0x000000d400b88947 */ /* 0x002ff60003800000 */
.L_x_363:
[----:B------:R-:W-:Y:S01]  /*cbb0*/  UIADD3 UR41, UR5, UR41, URZ ;  /* 0x0000002905297290 */ /* 0x000fe2000fffe03f */
[----:B------:R-:W-:-:S03]  /*cbc0*/  LOP3.LUT P0, RZ, R7, 0xff, RZ, 0xc0, !PT ;  /* 0x000000ff07ff7812 */ /* 0x000fc6000780c0ff */
[----:B------:R-:W-:Y:S02]  /*cbd0*/  USHF.R.U32.HI UR4, URZ, 0x2, UR41 ;  /* 0x000000023f047899 */ /* 0x000fe40008011629 */
[----:B------:R-:W-:Y:S02]  /*cbe0*/  UISETP.GT.U32.AND UP0, UPT, UR41, 0x3, UPT ;  /* 0x000000032900788c */ /* 0x000fe4000bf04070 */
[----:B------:R-:W-:Y:S02]  /*cbf0*/  ULOP3.LUT UR4, UR4, 0x1, URZ, 0xc0, !UPT ;  /* 0x0000000104047892 */ /* 0x000fe4000f8ec03f */
[----:B------:R-:W-:Y:S02]  /*cc00*/  UISETP.LT.U32.AND UP0, UPT, UR5, 0x4, UP0 ;  /* 0x000000040500788c */ /* 0x000fe40008701070 */
[----:B------:R-:W-:Y:S02]  /*cc10*/  UISETP.NE.U32.AND UP1, UPT, UR4, 0x1, UPT ;  /* 0x000000010400788c */ /* 0x000fe4000bf25070 */
[----:B------:R-:W-:-:S02]  /*cc20*/  ULOP3.LUT UR41, UR41, 0x3, URZ, 0xc0, !UPT ;  /* 0x0000000329297892 */ /* 0x000fc4000f8ec03f */
[----:B------:R-:W-:Y:S02]  /*cc30*/  UISETP.GT.U32.AND UP1, UPT, UR5, 0x3, !UP1 ;  /* 0x000000030500788c */ /* 0x000fe4000cf24070 */
[----:B------:R-:W-:Y:S02]  /*cc40*/  USEL UR5, URZ, 0x1, !UP0 ;  /* 0x000000013f057887 */ /* 0x000fe4000c000000 */
[----:B------:R-:W-:-:S04]  /*cc50*/  USEL UR4, URZ, 0x1, !UP1 ;  /* 0x000000013f047887 */ /* 0x000fc8000c800000 */
[----:B------:R-:W-:Y:S01]  /*cc60*/  ULOP3.LUT UR42, UR4, UR42, UR5, 0x96, !UPT ;  /* 0x0000002a042a7292 */ /* 0x000fe2000f8e9605 */
[----:B------:R-:W-:Y:S11]  /*cc70*/  @!P0 BRA `(.L_x_54) ;  /* 0x00000000000c8947 */ /* 0x000ff60003800000 */
[----:B------:R-:W-:-:S04]  /*cc80*/  DEPBAR {5,4,3,2,1,0} ;  /* 0x0000003f0000791a */ /* 0x000fc80000000000 */
[----:B------:R3:W-:Y:S02]  /*cc90*/  UTMACCTL.IV [UR36] ;  /* 0x00000000240079b9 */ /* 0x0007e40008000000 */
[----:B---3--:R-:W-:Y:S01]  /*cca0*/  NOP ;  /* 0x0000000000007918 */ /* 0x008fe20000000000 */
.L_x_54:
[----:B------:R-:W-:Y:S01]  /*ccb0*/  UIADD3 UR4, UR50, 0x30000, URZ ;  /* 0x0003000032047890 */ /* 0x000fe2000fffe03f */
[----:B------:R-:W-:Y:S02]  /*ccc0*/  R2UR UR45, R16 ;  /* 0x00000000102d72ca */ /* 0x000fe400000e0000 */
[----:B------:R-:W-:Y:S01]  /*ccd0*/  R2UR UR46, R17 ;  /* 0x00000000112e72ca */ /* 0x000fe200000e0000 */
[----:B------:R-:W-:-:S06]  /*cce0*/  ULOP3.LUT UP0, URZ, UR4, 0x3ff, URZ, 0xc0, !UPT ;  /* 0x000003ff043f7892 */ /* 0x000fcc000f80c03f */
[----:B------:R-:W-:-:S04]  /*ccf0*/  PLOP3.LUT P0, PT, PT, PT, UP0, 0x80, 0x0 ;  /* 0x000000000000781c */ /* 0x000fc80003f0f008 */
[----:B------:R-:W-:Y:S02]  /*cd00*/  USHF.L.U32 UR45, UR45, 0x7, URZ ;  /* 0x000000072d2d7899 */ /* 0x000fe4000800063f */
[----:B------:R-:W-:-:S07]  /*cd10*/  USHF.L.U32 UR46, UR46, 0x8, URZ ;  /* 0x000000082e2e7899 */ /* 0x000fce000800063f */
[----:B------:R-:W-:Y:S05]  /*cd20*/  @!P0 BRA `(.L_x_55) ;  /* 0x00000000007c8947 */ /* 0x000fea0003800000 */
[----:B------:R-:W-:Y:S01]  /*cd30*/  MOV R16, 0x0 ;  /* 0x0000000000107802 */ /* 0x000fe20000000f00 */
[----:B------:R-:W-:Y:S01]  /*cd40*/  ULDC.64 UR4, c[0x4][0x68] ;  /* 0x01001a0000047ab9 */ /* 0x000fe20000000a00 */
[----:B------:R-:W-:Y:S01]  /*cd50*/  ULDC.64 UR6, c[0x4][0x70] ;  /* 0x01001c0000067ab9 */ /* 0x000fe20000000a00 */
[----:B------:R-:W-:Y:S01]  /*cd60*/  ULDC.64 UR8, c[0x4][0x8] ;  /* 0x0100020000087ab9 */ /* 0x000fe20000000a00 */
[----:B-1----:R1:W3:Y:S01]  /*cd70*/  LDC.64 R2, c[0x4][R16] ;  /* 0x0100000010027b82 */ /* 0x0022e20000000a00 */
[----:B------:R-:W-:Y:S01]  /*cd80*/  MOV R4, UR4 ;  /* 0x0000000400047c02 */ /* 0x000fe20008000f00 */
[----:B------:R-:W-:Y:S01]  /*cd90*/  IMAD.U32 R5, RZ, RZ, UR5 ;  /* 0x00000005ff057e24 */ /* 0x000fe2000f8e00ff */
[----:B------:R-:W-:Y:S01]  /*cda0*/  MOV R6, UR6 ;  /* 0x0000000600067c02 */ /* 0x000fe20008000f00 */
[----:B------:R-:W-:Y:S01]  /*cdb0*/  IMAD.U32 R7, RZ, RZ, UR7 ;  /* 0x00000007ff077e24 */ /* 0x000fe2000f8e00ff */
[----:B------:R-:W-:Y:S01]  /*cdc0*/  MOV R10, UR8 ;  /* 0x00000008000a7c02 */ /* 0x000fe20008000f00 */
[----:B------:R-:W-:Y:S01]  /*cdd0*/  IMAD.U32 R11, RZ, RZ, UR9 ;  /* 0x00000009ff0b7e24 */ /* 0x000fe2000f8e00ff */
[----:B------:R-:W-:Y:S01]  /*cde0*/  MOV R8, 0x70 ;  /* 0x0000007000087802 */ /* 0x000fe20000000f00 */
[----:B------:R-:W-:Y:S01]  /*cdf0*/  IMAD.MOV.U32 R12, RZ, RZ, 0x1 ;  /* 0x00000001ff0c7424 */ /* 0x000fe200078e00ff */
[----:B-1----:R-:W-:-:S07]  /*ce00*/  MOV R13, RZ ;  /* 0x000000ff000d7202 */ /* 0x002fce0000000f00 */
[----:B------:R-:W-:-:S07]  /*ce10*/  LEPC R20, `(.L_x_56) ;  /* 0x000000001014794e */ /* 0x000fce0000000000 */
[----:B--23--:R-:W-:Y:S05]  /*ce20*/  CALL.ABS.NOINC R2 ;  /* 0x0000000002007343 */ /* 0x00cfea0003c00000 */
.L_x_56:
[----:B------:R1:W2:Y:S01]  /*ce30*/  LDC.64 R2, c[0x4][R16] ;  /* 0x0100000010027b82 */ /* 0x0002a20000000a00 */
[----:B------:R-:W-:Y:S01]  /*ce40*/  ULDC.64 UR4, c[0x4][0x68] ;  /* 0x01001a0000047ab9 */ /* 0x000fe20000000a00 */
[----:B------:R-:W-:Y:S01]  /*ce50*/  ULDC.64 UR6, c[0x4][0x70] ;  /* 0x01001c0000067ab9 */ /* 0x000fe20000000a00 */
[----:B------:R-:W-:Y:S01]  /*ce60*/  ULDC.64 UR8, c[0x4][0x8] ;  /* 0x0100020000087ab9 */ /* 0x000fe20000000a00 */
[----:B------:R-:W-:Y:S01]  /*ce70*/  IMAD.U32 R4, RZ, RZ, UR4 ;  /* 0x00000004ff047e24 */ /* 0x000fe2000f8e00ff */
[----:B------:R-:W-:Y:S01]  /*ce80*/  MOV R5, UR5 ;  /* 0x0000000500057c02 */ /* 0x000fe20008000f00 */
[----:B------:R-:W-:Y:S01]  /*ce90*/  IMAD.U32 R6, RZ, RZ, UR6 ;  /* 0x00000006ff067e24 */ /* 0x000fe2000f8e00ff */
[----:B------:R-:W-:Y:S01]  /*cea0*/  MOV R7, UR7 ;  /* 0x0000000700077c02 */ /* 0x000fe20008000f00 */
[----:B------:R-:W-:Y:S01]  /*ceb0*/  IMAD.U32 R10, RZ, RZ, UR8 ;  /* 0x00000008ff0a7e24 */ /* 0x000fe2000f8e00ff */
[----:B------:R-:W-:Y:S01]  /*cec0*/  MOV R11, UR9 ;  /* 0x00000009000b7c02 */ /* 0x000fe20008000f00 */
[----:B------:R-:W-:Y:S01]  /*ced0*/  IMAD.MOV.U32 R8, RZ, RZ, 0x70 ;  /* 0x00000070ff087424 */ /* 0x000fe200078e00ff */
[----:B------:R-:W-:Y:S01]  /*cee0*/  MOV R12, 0x1 ;  /* 0x00000001000c7802 */ /* 0x000fe20000000f00 */
[----:B-1----:R-:W-:-:S07]  /*cef0*/  IMAD.MOV.U32 R13, RZ, RZ, RZ ;  /* 0x000000ffff0d7224 */ /* 0x002fce00078e00ff */
[----:B------:R-:W-:-:S07]  /*cf00*/  LEPC R20, `(.L_x_55) ;  /* 0x000000001014794e */ /* 0x000fce0000000000 */
[----:B--2---:R-:W-:Y:S05]  /*cf10*/  CALL.ABS.NOINC R2 ;  /* 0x0000000002007343 */ /* 0x004fea0003c00000 */
.L_x_55:
[----:B------:R-:W-:Y:S02]  /*cf20*/  ULDC.64 UR4, c[0x0][0x590] ;  /* 0x0001640000047ab9 */ /* 0x000fe40000000a00 */
[----:B------:R-:W-:-:S04]  /*cf30*/  ISETP.NE.U32.AND P0, PT, RZ, UR4, PT ;  /* 0x00000004ff007c0c */ /* 0x000fc8000bf05070 */
[----:B------:R-:W-:-:S13]  /*cf40*/  ISETP.NE.AND.EX P0, PT, RZ, UR5, PT, P0 ;  /* 0x00000005ff007c0c */ /* 0x000fda000bf05300 */
[----:B------:R-:W-:Y:S05]  /*cf50*/  @!P0 BRA `(.L_x_57) ;  /* 0x0000000000148947 */ /* 0x000fea0003800000 */
[----:B-1----:R-:W-:-:S04]  /*cf60*/  LEA R2, P0, R18, UR4, 0x3 ;  /* 0x0000000412027c11 */ /* 0x002fc8000f8018ff */
[----:B------:R-:W-:-:S06]  /*cf70*/  LEA.HI.X R3, R18, UR5, R19, 0x3, P0 ;  /* 0x0000000512037c11 */ /* 0x000fcc00080f1c13 */
[----:B------:R-:W3:Y:S04]  /*cf80*/  LDG.E.64 R2, desc[UR38][R2.64] ;  /* 0x0000002602027981 */ /* 0x000ee8000c1e1b00 */
[----:B---3--:R1:W5:Y:S01]  /*cf90*/  LD.E R0, desc[UR38][R2.64] ;  /* 0x0000002602007980 */ /* 0x008362000c101900 */
[----:B------:R-:W-:Y:S05]  /*cfa0*/  BRA `(.L_x_58) ;  /* 0x0000000000307947 */ /* 0x000fea0003800000 */
.L_x_57:
[----:B------:R-:W-:Y:S02]  /*cfb0*/  ULDC.64 UR4, c[0x0][0x588] ;  /* 0x0001620000047ab9 */ /* 0x000fe40000000a00 */
[----:B------:R-:W-:-:S04]  /*cfc0*/  ISETP.NE.U32.AND P0, PT, RZ, UR4, PT ;  /* 0x00000004ff007c0c */ /* 0x000fc8000bf05070 */
[----:B------:R-:W-:-:S13]  /*cfd0*/  ISETP.NE.AND.EX P0, PT, RZ, UR5, PT, P0 ;  /* 0x00000005ff007c0c */ /* 0x000fda000bf05300 */
[----:B------:R-:W-:Y:S05]  /*cfe0*/  @!P0 BRA `(.L_x_59) ;  /* 0x0000000000188947 */ /* 0x000fea0003800000 */
[----:B------:R-:W3:Y:S01]  /*cff0*/  LDC.64 R4, c[0x0][0x588] ;  /* 0x00016200ff047b82 */ /* 0x000ee20000000a00 */
[----:B------:R-:W-:Y:S02]  /*d000*/  ULDC UR4, c[0x0][0x598] ;  /* 0x0001660000047ab9 */ /* 0x000fe40000000800 */
[----:B-1----:R-:W-:-:S04]  /*d010*/  IMAD R2, R18, UR4, RZ ;  /* 0x0000000412027c24 */ /* 0x002fc8000f8e02ff */
[----:B---3--:R-:W-:-:S05]  /*d020*/  IMAD.WIDE R2, R2, 0x4, R4 ;  /* 0x0000000402027825 */ /* 0x008fca00078e0204 */
[----:B------:R3:W5:Y:S01]  /*d030*/  LDG.E R0, desc[UR38][R2.64] ;  /* 0x0000002602007981 */ /* 0x000762000c1e1900 */
[----:B------:R-:W-:Y:S05]  /*d040*/  BRA `(.L_x_58) ;  /* 0x0000000000087947 */ /* 0x000fea0003800000 */
.L_x_59:
[----:B------:R-:W-:Y:S02]  /*d050*/  ULDC UR4, c[0x0][0x580] ;  /* 0x0001600000047ab9 */ /* 0x000fe40000000800 */
[----:B-1----:R-:W-:-:S07]  /*d060*/  MOV R0, UR4 ;  /* 0x0000000400007c02 */ /* 0x002fce0008000f00 */
.L_x_58:
[----:B------:R-:W-:Y:S02]  /*d070*/  ULDC.64 UR4, c[0x0][0x5b8] ;  /* 0x00016e0000047ab9 */ /* 0x000fe40000000a00 */
[----:B------:R-:W-:-:S04]  /*d080*/  ISETP.NE.U32.AND P0, PT, RZ, UR4, PT ;  /* 0x00000004ff007c0c */ /* 0x000fc8000bf05070 */
[----:B------:R-:W-:-:S13]  /*d090*/  ISETP.NE.AND.EX P0, PT, RZ, UR5, PT, P0 ;  /* 0x00000005ff007c0c */ /* 0x000fda000bf05300 */
[----:B------:R-:W-:Y:S05]  /*d0a0*/  @!P0 BRA `(.L_x_60) ;  /* 0x0000000000148947 */ /* 0x000fea0003800000 */
[----:B-1-3--:R-:W-:-:S04]  /*d0b0*/  LEA R2, P0, R18, UR4, 0x3 ;  /* 0x0000000412027c11 */ /* 0x00afc8000f8018ff */
[----:B------:R-:W-:-:S06]  /*d0c0*/  LEA.HI.X R3, R18, UR5, R19, 0x3, P0 ;  /* 0x0000000512037c11 */ /* 0x000fcc00080f1c13 */
[----:B------:R-:W3:Y:S04]  /*d0d0*/  LDG.E.64 R2, desc[UR38][R2.64] ;  /* 0x0000002602027981 */ /* 0x000ee8000c1e1b00 */
[----:B---3--:R3:W5:Y:S01]  /*d0e0*/  LD.E R2, desc[UR38][R2.64] ;  /* 0x0000002602027980 */ /* 0x008762000c101900 */
[----:B------:R-:W-:Y:S05]  /*d0f0*/  BRA `(.L_x_61) ;  /* 0x0000000000307947 */ /* 0x000fea0003800000 */
.L_x_60:
[----:B------:R-:W-:Y:S02]  /*d100*/  ULDC.64 UR4, c[0x0][0x5b0] ;  /* 0x00016c0000047ab9 */ /* 0x000fe40000000a00 */
[----:B------:R-:W-:-:S04]  /*d110*/  ISETP.NE.U32.AND P0, PT, RZ, UR4, PT ;  /* 0x00000004ff007c0c */ /* 0x000fc8000bf05070 */
[----:B------:R-:W-:-:S13]  /*d120*/  ISETP.NE.AND.EX P0, PT, RZ, UR5, PT, P0 ;  /* 0x00000005ff007c0c */ /* 0x000fda000bf05300 */
[----:B------:R-:W-:Y:S05]  /*d130*/  @!P0 BRA `(.L_x_62) ;  /* 0x0000000000188947 */ /* 0x000fea0003800000 */
[----:B------:R-:W4:Y:S01]  /*d140*/  LDC.64 R4, c[0x0][0x5b0] ;  /* 0x00016c00ff047b82 */ /* 0x000f220000000a00 */
[----:B------:R-:W-:Y:S02]  /*d150*/  ULDC UR4, c[0x0][0x5c0] ;  /* 0x0001700000047ab9 */ /* 0x000fe40000000800 */
[----:B-1-3--:R-:W-:-:S04]  /*d160*/  IMAD R2, R18, UR4, RZ ;  /* 0x0000000412027c24 */ /* 0x00afc8000f8e02ff */
[----:B----4-:R-:W-:-:S06]  /*d170*/  IMAD.WIDE R2, R2, 0x4, R4 ;  /* 0x0000000402027825 */ /* 0x010fcc00078e0204 */
[----:B------:R1:W5:Y:S01]  /*d180*/  LDG.E R2, desc[UR38][R2.64] ;  /* 0x0000002602027981 */ /* 0x000362000c1e1900 */
[----:B------:R-:W-:Y:S05]  /*d190*/  BRA `(.L_x_61) ;  /* 0x0000000000087947 */ /* 0x000fea0003800000 */
.L_x_62:
[----:B------:R-:W-:Y:S02]  /*d1a0*/  ULDC UR4, c[0x0][0x5a8] ;  /* 0x00016a0000047ab9 */ /* 0x000fe40000000800 */
[----:B-1-3--:R-:W-:-:S07]  /*d1b0*/  IMAD.U32 R2, RZ, RZ, UR4 ;  /* 0x00000004ff027e24 */ /* 0x00afce000f8e00ff */
.L_x_61:
[----:B------:R-:W-:Y:S01]  /*d1c0*/  ISETP.GT.U32.AND P0, PT, R158, 0x3e, PT ;  /* 0x0000003e9e00780c */ /* 0x000fe20003f04070 */
[----:B------:R-:W-:Y:S01]  /*d1d0*/  BSSY B0, `(.L_x_63) ;  /* 0x0000007000007945 */ /* 0x000fe20003800000 */
[----:B------:R-:W-:-:S11]  /*d1e0*/  PRMT R16, RZ, 0x7610, R16 ;  /* 0x00007610ff107816 */ /* 0x000fd60000000010 */
[----:B------:R-:W-:Y:S05]  /*d1f0*/  @P0 BRA `(.L_x_64) ;  /* 0x0000000000100947 */ /* 0x000fea0003800000 */
[----:B------:R-:W-:-:S03]  /*d200*/  UMOV UR4, 0xffffffff ;  /* 0xffffffff00047882 */ /* 0x000fc60000000000 */
[----:B------:R-:W-:Y:S05]  /*d210*/  BRA.DIV UR4, `(.L_x_65) ;  /* 0x000000d204387947 */ /* 0x000fea000b800000 */
[----:B------:R-:W-:-:S13]  /*d220*/  ELECT P6, URZ, PT ;  /* 0x00000000003f782f */ /* 0x000fda00038c0000 */
.L_x_365:
[----:B------:R-:W-:-:S07]  /*d230*/  SEL R16, RZ, 0x1, !P6 ;  /* 0x00000001ff107807 */ /* 0x000fce0007000000 */
.L_x_64:
[----:B------:R-:W-:Y:S05]  /*d240*/  BSYNC B0 ;  /* 0x0000000000007941 */ /* 0x000fea0003800000 */
.L_x_63:
[----:B-1-3--:R-:W-:-:S04]  /*d250*/  MOV R3, UR54 ;  /* 0x0000003600037c02 */ /* 0x00afc80008000f00 */
[----:B------:R-:W-:-:S13]  /*d260*/  ISETP.NE.AND P0, PT, R3, 0x3, PT ;  /* 0x000000030300780c */ /* 0x000fda0003f05270 */
[----:B------:R-:W-:Y:S05]  /*d270*/  @!P0 BRA `(.L_x_66) ;  /* 0x0000000000048947 */ /* 0x000fea0003800000 */
[----:B------:R-:W-:Y:S01]  /*d280*/  BPT.TRAP 0x1 ;  /* 0x000000040000795c */ /* 0x000fe20000300000 */
.L_x_66:
[----:B------:R-:W-:Y:S02]  /*d290*/  SHF.L.U32 R159, RZ, 0x1f, RZ ;  /* 0x0000001fff9f7819 */ /* 0x000fe400000006ff */
[----:B-----5:R-:W-:Y:S02]  /*d2a0*/  FSETP.NEU.AND P1, PT, R0, RZ, PT ;  /* 0x000000ff0000720b */ /* 0x020fe40003f2d000 */
[----:B------:R-:W1:Y:S02]  /*d2b0*/  SYNCS.PHASECHK.TRANS64.TRYWAIT P2, [UR50+0x344c0], R159 ;  /* 0x0344c09fff0075a7 */ /* 0x000e640008040172 */
[----:B-1----:R-:W-:Y:S09]  /*d2c0*/  @!P2 BRA `(.L_x_67) ;  /* 0x000000d00024a947 */ /* 0x002ff20003800000 */
.L_x_366:
[----:B------:R-:W3:Y:S04]  /*d2d0*/  LDL.LU R3, [R1] ;  /* 0x0000000001037983 */ /* 0x000ee80000300800 */
[----:B------:R-:W4:Y:S04]  /*d2e0*/  LDL.LU R7, [R1+0x4] ;  /* 0x0000040001077983 */ /* 0x000f280000300800 */
[----:B------:R-:W5:Y:S01]  /*d2f0*/  LDL.LU R6, [R1+0x8] ;  /* 0x0000080001067983 */ /* 0x000f620000300800 */
[----:B------:R-:W-:Y:S01]  /*d300*/  IMAD.MOV.U32 R8, RZ, RZ, RZ ;  /* 0x000000ffff087224 */ /* 0x000fe200078e00ff */
[----:B-1----:R-:W-:Y:S01]  /*d310*/  @P1 LEA R4, R157, UR50, 0x1 ;  /* 0x000000329d041c11 */ /* 0x002fe2000f8e08ff */
[----:B------:R-:W-:Y:S05]  /*d320*/  @P1 WARPSYNC.ALL ;  /* 0x0000000000001948 */ /* 0x000fea0003800000 */
[----:B------:R-:W1:Y:S01]  /*d330*/  @P1 LDSM.16.MT88.4 R8, [R4+0x30000] ;  /* 0x030000000408183b */ /* 0x000e620000004200 */
[----:B------:R-:W-:Y:S01]  /*d340*/  BSSY B0, `(.L_x_68) ;  /* 0x000000f000007945 */ /* 0x000fe20003800000 */
[----:B-1----:R-:W-:-:S02]  /*d350*/  HADD2.F32 R5, -RZ, R8.H0_H0 ;  /* 0x20000008ff057230 */ /* 0x002fc40000004100 */
[----:B---3--:R-:W-:-:S04]  /*d360*/  FMUL R3, R3, R2 ;  /* 0x0000000203037220 */ /* 0x008fc80000400000 */
[----:B------:R-:W-:Y:S01]  /*d370*/  FFMA R5, R5, R0, R3 ;  /* 0x0000000005057223 */ /* 0x000fe20000000003 */
[----:B------:R-:W-:Y:S02]  /*d380*/  HADD2.F32 R3, -RZ, R8.H1_H1 ;  /* 0x30000008ff037230 */ /* 0x000fe40000004100 */
[-C--:B----4-:R-:W-:Y:S01]  /*d390*/  FMUL R12, R7, R2.reuse ;  /* 0x00000002070c7220 */ /* 0x090fe20000400000 */
[----:B-----5:R-:W-:-:S03]  /*d3a0*/  FMUL R13, R6, R2 ;  /* 0x00000002060d7220 */ /* 0x020fc60000400000 */
[----:B------:R-:W-:-:S05]  /*d3b0*/  FFMA R12, R3, R0, R12 ;  /* 0x00000000030c7223 */ /* 0x000fca000000000c */
[----:B------:R-:W-:Y:S02]  /*d3c0*/  F2FP.F16.F32.PACK_AB R12, R12, R5 ;  /* 0x000000050c0c723e */ /* 0x000fe400000000ff */
[----:B------:R-:W1:Y:S01]  /*d3d0*/  @P1 LDSM.16.MT88.4 R4, [R4+0x30800] ;  /* 0x030800000404183b */ /* 0x000e620000004200 */
[----:B------:R-:W-:Y:S05]  /*d3e0*/  @P1 BRA `(.L_x_69) ;  /* 0x0000000000101947 */ /* 0x000fea0003800000 */
[----:B------:R-:W-:Y:S02]  /*d3f0*/  MOV R9, RZ ;  /* 0x000000ff00097202 */ /* 0x000fe40000000f00 */
[----:B------:R-:W-:Y:S02]  /*d400*/  CS2R R10, SRZ ;  /* 0x00000000000a7805 */ /* 0x000fe4000001ff00 */
[----:B-1----:R-:W-:Y:S02]  /*d410*/  CS2R R4, SRZ ;  /* 0x0000000000047805 */ /* 0x002fe4000001ff00 */
[----:B------:R-:W-:-:S07]  /*d420*/  CS2R R6, SRZ ;  /* 0x0000000000067805 */ /* 0x000fce000001ff00 */
.L_x_69:
[----:B------:R-:W-:Y:S05]  /*d430*/  BSYNC B0 ;  /* 0x0000000000007941 */ /* 0x000fea0003800000 */
.L_x_68:
[----:B------:R-:W3:Y:S04]  /*d440*/  LDL.LU R164, [R1+0xc] ;  /* 0x00000c0001a47983 */ /* 0x000ee80000300800 */
[----:B------:R-:W4:Y:S04]  /*d450*/  LDL.LU R18, [R1+0x10] ;  /* 0x0000100001127983 */ /* 0x000f280000300800 */
[----:B------:R-:W5:Y:S04]  /*d460*/  LDL.LU R17, [R1+0x14] ;  /* 0x0000140001117983 */ /* 0x000f680000300800 */
        /* <DEDUP_REMOVED lines=10> */
[--C-:B------:R-:W-:Y:S01]  /*d510*/  HADD2.F32 R3, -RZ, R9.reuse.H0_H0 ;  /* 0x20000009ff037230 */ /* 0x100fe20000004100 */
[----:B------:R-:W-:Y:S05]  /*d520*/  WARPSYNC.ALL ;  /* 0x0000000000007948 */ /* 0x000fea0003800000 */
[----:B------:R-:W-:Y:S01]  /*d530*/  FFMA R14, R3, R0, R13 ;  /* 0x00000000030e7223 */ /* 0x000fe2000000000d */
[----:B------:R-:W-:Y:S01]  /*d540*/  HADD2.F32 R3, -RZ, R9.H1_H1 ;  /* 0x30000009ff037230 */ /* 0x000fe20000004100 */
[----:B------:R-:W-:Y:S01]  /*d550*/  PRMT R16, R16, 0x9910, RZ ;  /* 0x0000991010107816 */ /* 0x000fe200000000ff */
[----:B------:R-:W-:Y:S01]  /*d560*/  BSSY B0, `(.L_x_70) ;  /* 0x000003f000007945 */ /* 0x000fe20003800000 */
[----:B---3--:R-:W-:-:S04]  /*d570*/  FMUL R13, R164, R2 ;  /* 0x00000002a40d7220 */ /* 0x008fc80000400000 */
[----:B------:R-:W-:Y:S01]  /*d580*/  FFMA R13, R3, R0, R13 ;  /* 0x00000000030d7223 */ /* 0x000fe2000000000d */
[----:B----4-:R-:W-:-:S04]  /*d590*/  FMUL R3, R18, R2 ;  /* 0x0000000212037220 */ /* 0x010fc80000400000 */
[----:B------:R-:W-:Y:S01]  /*d5a0*/  F2FP.F16.F32.PACK_AB R13, R13, R14 ;  /* 0x0000000e0d0d723e */ /* 0x000fe200000000ff */
[----:B------:R-:W-:-:S05]  /*d5b0*/  HADD2.F32 R14, -RZ, R10.H0_H0 ;  /* 0x2000000aff0e7230 */ /* 0x000fca0000004100 */
[----:B------:R-:W-:Y:S01]  /*d5c0*/  FFMA R18, R14, R0, R3 ;  /* 0x000000000e127223 */ /* 0x000fe20000000003 */
[----:B------:R-:W-:Y:S02]  /*d5d0*/  HADD2.F32 R14, -RZ, R10.H1_H1 ;  /* 0x3000000aff0e7230 */ /* 0x000fe40000004100 */
[----:B-----5:R-:W-:-:S04]  /*d5e0*/  FMUL R3, R17, R2 ;  /* 0x0000000211037220 */ /* 0x020fc80000400000 */
[----:B------:R-:W-:Y:S01]  /*d5f0*/  FFMA R17, R14, R0, R3 ;  /* 0x000000000e117223 */ /* 0x000fe20000000003 */
[----:B------:R-:W-:Y:S02]  /*d600*/  HADD2.F32 R14, -RZ, R11.H0_H0 ;  /* 0x2000000bff0e7230 */ /* 0x000fe40000004100 */
[----:B--2---:R-:W-:-:S04]  /*d610*/  FMUL R3, R15, R2 ;  /* 0x000000020f037220 */ /* 0x004fc80000400000 */
[----:B------:R-:W-:Y:S01]  /*d620*/  FFMA R15, R14, R0, R3 ;  /* 0x000000000e0f7223 */ /* 0x000fe20000000003 */
[----:B------:R-:W-:Y:S02]  /*d630*/  HADD2.F32 R14, -RZ, R11.H1_H1 ;  /* 0x3000000bff0e7230 */ /* 0x000fe40000004100 */
[----:B------:R-:W-:-:S04]  /*d640*/  FMUL R3, R163, R2 ;  /* 0x00000002a3037220 */ /* 0x000fc80000400000 */
[----:B------:R-:W-:Y:S01]  /*d650*/  FFMA R3, R14, R0, R3 ;  /* 0x000000000e037223 */ /* 0x000fe20000000003 */
[----:B------:R-:W-:-:S04]  /*d660*/  F2FP.F16.F32.PACK_AB R14, R17, R18 ;  /* 0x00000012110e723e */ /* 0x000fc800000000ff */
[----:B------:R-:W-:Y:S02]  /*d670*/  F2FP.F16.F32.PACK_AB R15, R3, R15 ;  /* 0x0000000f030f723e */ /* 0x000fe400000000ff */
[----:B------:R-:W-:-:S05]  /*d680*/  LEA R3, R157, UR50, 0x1 ;  /* 0x000000329d037c11 */ /* 0x000fca000f8e08ff */
[----:B------:R1:W-:Y:S02]  /*d690*/  STSM.16.MT88.4 [R3+0x30000], R12 ;  /* 0x0300000c03007844 */ /* 0x0003e40000004200 */
[--C-:B-1----:R-:W-:Y:S02]  /*d6a0*/  HADD2.F32 R13, -RZ, R4.reuse.H1_H1 ;  /* 0x30000004ff0d7230 */ /* 0x102fe40000004100 */
[-C--:B------:R-:W-:Y:S01]  /*d6b0*/  FMUL R12, R21, R2.reuse ;  /* 0x00000002150c7220 */ /* 0x080fe20000400000 */
[----:B------:R-:W-:Y:S02]  /*d6c0*/  HADD2.F32 R14, -RZ, R4.H0_H0 ;  /* 0x20000004ff0e7230 */ /* 0x000fe40000004100 */
[----:B------:R-:W-:Y:S01]  /*d6d0*/  FMUL R15, R154, R2 ;  /* 0x000000029a0f7220 */ /* 0x000fe20000400000 */
[-C--:B------:R-:W-:Y:S01]  /*d6e0*/  FFMA R21, R13, R0.reuse, R12 ;  /* 0x000000000d157223 */ /* 0x080fe2000000000c */
[--C-:B------:R-:W-:Y:S02]  /*d6f0*/  HADD2.F32 R13, -RZ, R5.reuse.H1_H1 ;  /* 0x30000005ff0d7230 */ /* 0x100fe40000004100 */
[----:B------:R-:W-:Y:S01]  /*d700*/  FFMA R154, R14, R0, R15 ;  /* 0x000000000e9a7223 */ /* 0x000fe2000000000f */
[----:B------:R-:W-:Y:S01]  /*d710*/  FMUL R12, R19, R2 ;  /* 0x00000002130c7220 */ /* 0x000fe20000400000 */
[----:B------:R-:W-:-:S02]  /*d720*/  HADD2.F32 R14, -RZ, R5.H0_H0 ;  /* 0x20000005ff0e7230 */ /* 0x000fc40000004100 */
[----:B------:R-:W-:Y:S01]  /*d730*/  FMUL R15, R20, R2 ;  /* 0x00000002140f7220 */ /* 0x000fe20000400000 */
[-C--:B------:R-:W-:Y:S01]  /*d740*/  FFMA R19, R13, R0.reuse, R12 ;  /* 0x000000000d137223 */ /* 0x080fe2000000000c */
[--C-:B------:R-:W-:Y:S02]  /*d750*/  HADD2.F32 R13, -RZ, R6.reuse.H1_H1 ;  /* 0x30000006ff0d7230 */ /* 0x100fe40000004100 */
[----:B------:R-:W-:Y:S01]  /*d760*/  FFMA R20, R14, R0, R15 ;  /* 0x000000000e147223 */ /* 0x000fe2000000000f */
[-C--:B------:R-:W-:Y:S01]  /*d770*/  FMUL R12, R161, R2.reuse ;  /* 0x00000002a10c7220 */ /* 0x080fe20000400000 */
[----:B------:R-:W-:Y:S02]  /*d780*/  HADD2.F32 R14, -RZ, R6.H0_H0 ;  /* 0x20000006ff0e7230 */ /* 0x000fe40000004100 */
[----:B------:R-:W-:Y:S01]  /*d790*/  FMUL R15, R162, R2 ;  /* 0x00000002a20f7220 */ /* 0x000fe20000400000 */
[----:B------:R-:W-:Y:S01]  /*d7a0*/  FFMA R17, R13, R0, R12 ;  /* 0x000000000d117223 */ /* 0x000fe2000000000c */
[----:B------:R-:W-:-:S02]  /*d7b0*/  HADD2.F32 R13, -RZ, R7.H0_H0 ;  /* 0x20000007ff0d7230 */ /* 0x000fc40000004100 */
[----:B------:R-:W-:Y:S01]  /*d7c0*/  FFMA R18, R14, R0, R15 ;  /* 0x000000000e127223 */ /* 0x000fe2000000000f */
[----:B------:R-:W-:Y:S02]  /*d7d0*/  HADD2.F32 R12, -RZ, R7.H1_H1 ;  /* 0x30000007ff0c7230 */ /* 0x000fe40000004100 */
[-C--:B------:R-:W-:Y:S01]  /*d7e0*/  FMUL R14, R160, R2.reuse ;  /* 0x00000002a00e7220 */ /* 0x080fe20000400000 */
[----:B------:R-:W-:Y:S01]  /*d7f0*/  FMUL R15, R156, R2 ;  /* 0x000000029c0f7220 */ /* 0x000fe20000400000 */
[----:B------:R-:W-:Y:S02]  /*d800*/  IMAD.MOV.U32 R156, RZ, RZ, R16 ;  /* 0x000000ffff9c7224 */ /* 0x000fe400078e0010 */
[-C--:B------:R-:W-:Y:S01]  /*d810*/  FFMA R16, R13, R0.reuse, R14 ;  /* 0x000000000d107223 */ /* 0x080fe2000000000e */
[----:B------:R-:W-:Y:S01]  /*d820*/  FFMA R15, R12, R0, R15 ;  /* 0x000000000c0f7223 */ /* 0x000fe2000000000f */
[----:B------:R-:W-:Y:S02]  /*d830*/  F2FP.F16.F32.PACK_AB R12, R21, R154 ;  /* 0x0000009a150c723e */ /* 0x000fe400000000ff */
[----:B------:R-:W-:-:S02]  /*d840*/  F2FP.F16.F32.PACK_AB R13, R19, R20 ;  /* 0x00000014130d723e */ /* 0x000fc400000000ff */
[----:B------:R-:W-:Y:S02]  /*d850*/  F2FP.F16.F32.PACK_AB R14, R17, R18 ;  /* 0x00000012110e723e */ /* 0x000fe400000000ff */
[----:B------:R-:W-:Y:S02]  /*d860*/  F2FP.F16.F32.PACK_AB R15, R15, R16 ;  /* 0x000000100f0f723e */ /* 0x000fe400000000ff */
[----:B------:R-:W-:-:S03]  /*d870*/  ISETP.NE.AND P2, PT, R156, RZ, PT ;  /* 0x000000ff9c00720c */ /* 0x000fc60003f45270 */
[----:B------:R1:W-:Y:S01]  /*d880*/  STSM.16.MT88.4 [R3+0x30800], R12 ;  /* 0x0308000c03007844 */ /* 0x0003e20000004200 */
[----:B------:R-:W-:Y:S01]  /*d890*/  @!PT LDS RZ, [RZ] ;  /* 0x00000000fffff984 */ /* 0x000fe20000000800 */
[----:B------:R-:W-:Y:S01]  /*d8a0*/  @!PT LDS RZ, [RZ] ;  /* 0x00000000fffff984 */ /* 0x000fe20000000800 */
[----:B------:R-:W-:Y:S01]  /*d8b0*/  @!PT LDS RZ, [RZ] ;  /* 0x00000000fffff984 */ /* 0x000fe20000000800 */
[----:B------:R-:W-:Y:S01]  /*d8c0*/  @!PT LDS RZ, [RZ] ;  /* 0x00000000fffff984 */ /* 0x000fe20000000800 */
[----:B------:R2:W-:Y:S06]  /*d8d0*/  MEMBAR.ALL.CTA ;  /* 0x0000000000007992 */ /* 0x0005ec0000008000 */
[----:B--2---:R-:W2:Y:S02]  /*d8e0*/  FENCE.VIEW.ASYNC.S ;  /* 0x00000000000073c6 */ /* 0x004ea40000000000 */
[----:B--2---:R-:W-:Y:S06]  /*d8f0*/  BAR.SYNC.DEFER_BLOCKING 0x1, 0x80 ;  /* 0x0042000000007b1d */ /* 0x004fec0000010000 */
[----:B------:R-:W-:Y:S05]  /*d900*/  @!P2 BRA `(.L_x_71) ;  /* 0x000000000010a947 */ /* 0x000fea0003800000 */
[----:B------:R-:W-:-:S09]  /*d910*/  UIADD3 UR44, UR50, 0x30000, URZ ;  /* 0x00030000322c7890 */ /* 0x000fd2000fffe03f */
[----:B------:R2:W-:Y:S01]  /*d920*/  UTMASTG.2D [UR44], [UR36] ;  /* 0x0000002c240073b5 */ /* 0x0005e20008008000 */
[----:B------:R0:W-:Y:S01]  /*d930*/  UTMACMDFLUSH ;  /* 0x00000000000079b7 */ /* 0x0001e20000000000 */
[----:B--2---:R-:W-:-:S04]  /*d940*/  DEPBAR.LE SB0, 0x1 ;  /* 0x000080400000791a */ /* 0x004fc80000000000 */
.L_x_71:
[----:B------:R-:W-:Y:S05]  /*d950*/  BSYNC B0 ;  /* 0x0000000000007941 */ /* 0x000fea0003800000 */
.L_x_70:
[----:B------:R-:W-:Y:S06]  /*d960*/  BAR.SYNC.DEFER_BLOCKING 0x1, 0x80 ;  /* 0x0042000000007b1d */ /* 0x000fec0000010000 */
[----:B------:R-:W-:Y:S05]  /*d970*/  @!P0 BRA `(.L_x_72) ;  /* 0x0000000000048947 */ /* 0x000fea0003800000 */
[----:B------:R-:W-:Y:S01]  /*d980*/  BPT.TRAP 0x1 ;  /* 0x000000040000795c */ /* 0x000fe20000300000 */
.L_x_72:
[----:B------:R-:W2:Y:S02]  /*d990*/  SYNCS.PHASECHK.TRANS64.TRYWAIT P3, [UR50+0x344c8], R159 ;  /* 0x0344c89fff0075a7 */ /* 0x000ea40008060172 */
[----:B--2---:R-:W-:Y:S05]  /*d9a0*/  @!P3 BRA `(.L_x_73) ;  /* 0x000000c80084b947 */ /* 0x004fea0003800000 */
.L_x_367:
[----:B------:R-:W-:Y:S05]  /*d9b0*/  @P1 WARPSYNC.ALL ;  /* 0x0000000000001948 */ /* 0x000fea0003800000 */
[----:B------:R-:W2:Y:S01]  /*d9c0*/  @P1 LDSM.16.MT88.4 R8, [R3+0x31000] ;  /* 0x031000000308183b */ /* 0x000ea20000004200 */
[-C--:B------:R-:W-:Y:S01]  /*d9d0*/  FMUL R28, R28, R2.reuse ;  /* 0x000000021c1c7220 */ /* 0x080fe20000400000 */
[-C--:B------:R-:W-:Y:S01]  /*d9e0*/  FMUL R29, R29, R2.reuse ;  /* 0x000000021d1d7220 */ /* 0x080fe20000400000 */
[-C--:B------:R-:W-:Y:S01]  /*d9f0*/  FMUL R24, R24, R2.reuse ;  /* 0x0000000218187220 */ /* 0x080fe20000400000 */
[----:B------:R-:W3:Y:S01]  /*da00*/  @P1 LDSM.16.MT88.4 R4, [R3+0x31800] ;  /* 0x031800000304183b */ /* 0x000ee20000004200 */
[-C--:B------:R-:W-:Y:S01]  /*da10*/  FMUL R26, R26, R2.reuse ;  /* 0x000000021a1a7220 */ /* 0x080fe20000400000 */
[-C--:B------:R-:W-:Y:S01]  /*da20*/  FMUL R30, R30, R2.reuse ;  /* 0x000000021e1e7220 */ /* 0x080fe20000400000 */
[-C--:B------:R-:W-:Y:S01]  /*da30*/  FMUL R25, R25, R2.reuse ;  /* 0x0000000219197220 */ /* 0x080fe20000400000 */
[-C--:B------:R-:W-:Y:S01]  /*da40*/  FMUL R27, R27, R2.reuse ;  /* 0x000000021b1b7220 */ /* 0x080fe20000400000 */
[-C--:B-1----:R-:W-:Y:S01]  /*da50*/  FMUL R15, R31, R2.reuse ;  /* 0x000000021f0f7220 */ /* 0x082fe20000400000 */
[----:B------:R-:W-:Y:S05]  /*da60*/  WARPSYNC.ALL ;  /* 0x0000000000007948 */ /* 0x000fea0003800000 */
[-C--:B------:R-:W-:Y:S01]  /*da70*/  FMUL R32, R32, R2.reuse ;  /* 0x0000000220207220 */ /* 0x080fe20000400000 */
[-C--:B------:R-:W-:Y:S01]  /*da80*/  FMUL R33, R33, R2.reuse ;  /* 0x0000000221217220 */ /* 0x080fe20000400000 */
[-C--:B------:R-:W-:Y:S01]  /*da90*/  FMUL R34, R34, R2.reuse ;  /* 0x0000000222227220 */ /* 0x080fe20000400000 */
[-C--:B------:R-:W-:Y:S01]  /*daa0*/  FMUL R35, R35, R2.reuse ;  /* 0x0000000223237220 */ /* 0x080fe20000400000 */
[-C--:B------:R-:W-:Y:S01]  /*dab0*/  FMUL R36, R36, R2.reuse ;  /* 0x0000000224247220 */ /* 0x080fe20000400000 */
[-C--:B------:R-:W-:Y:S01]  /*dac0*/  FMUL R37, R37, R2.reuse ;  /* 0x0000000225257220 */ /* 0x080fe20000400000 */
[-C--:B------:R-:W-:Y:S01]  /*dad0*/  FMUL R38, R38, R2.reuse ;  /* 0x0000000226267220 */ /* 0x080fe20000400000 */
[----:B------:R-:W-:Y:S01]  /*dae0*/  FMUL R39, R39, R2 ;  /* 0x0000000227277220 */ /* 0x000fe20000400000 */
[----:B------:R-:W-:Y:S01]  /*daf0*/  BSSY B0, `(.L_x_74) ;  /* 0x0000039000007945 */ /* 0x000fe20003800000 */
[----:B--2---:R-:W-:-:S02]  /*db00*/  HADD2.F32 R14, -RZ, R10.H0_H0 ;  /* 0x2000000aff0e7230 */ /* 0x004fc40000004100 */
[----:B------:R-:W-:Y:S02]  /*db10*/  HADD2.F32 R12, -RZ, R8.H0_H0 ;  /* 0x20000008ff0c7230 */ /* 0x000fe40000004100 */
[--C-:B------:R-:W-:Y:S02]  /*db20*/  HADD2.F32 R13, -RZ, R9.reuse.H0_H0 ;  /* 0x20000009ff0d7230 */ /* 0x100fe40000004100 */
[-C--:B------:R-:W-:Y:S01]  /*db30*/  FFMA R28, R14, R0.reuse, R28 ;  /* 0x000000000e1c7223 */ /* 0x080fe2000000001c */
[----:B------:R-:W-:Y:S02]  /*db40*/  HADD2.F32 R14, -RZ, R10.H1_H1 ;  /* 0x3000000aff0e7230 */ /* 0x000fe40000004100 */
[-C--:B------:R-:W-:Y:S01]  /*db50*/  FFMA R24, R12, R0.reuse, R24 ;  /* 0x000000000c187223 */ /* 0x080fe20000000018 */
[----:B------:R-:W-:Y:S02]  /*db60*/  HADD2.F32 R12, -RZ, R8.H1_H1 ;  /* 0x30000008ff0c7230 */ /* 0x000fe40000004100 */
[----:B------:R-:W-:Y:S01]  /*db70*/  FFMA R26, R13, R0, R26 ;  /* 0x000000000d1a7223 */ /* 0x000fe2000000001a */
[----:B------:R-:W-:-:S02]  /*db80*/  HADD2.F32 R13, -RZ, R9.H1_H1 ;  /* 0x30000009ff0d7230 */ /* 0x000fc40000004100 */
[-C--:B------:R-:W-:Y:S01]  /*db90*/  FFMA R29, R14, R0.reuse, R29 ;  /* 0x000000000e1d7223 */ /* 0x080fe2000000001d */
[--C-:B------:R-:W-:Y:S02]  /*dba0*/  HADD2.F32 R14, -RZ, R11.reuse.H0_H0 ;  /* 0x2000000bff0e7230 */ /* 0x100fe40000004100 */
[-C--:B------:R-:W-:Y:S01]  /*dbb0*/  FFMA R12, R12, R0.reuse, R25 ;  /* 0x000000000c0c7223 */ /* 0x080fe20000000019 */
[-C--:B------:R-:W-:Y:S02]  /*dbc0*/  FFMA R13, R13, R0.reuse, R27 ;  /* 0x000000000d0d7223 */ /* 0x080fe4000000001b */
[----:B------:R-:W-:Y:S01]  /*dbd0*/  FFMA R30, R14, R0, R30 ;  /* 0x000000000e1e7223 */ /* 0x000fe2000000001e */
[----:B------:R-:W-:Y:S01]  /*dbe0*/  HADD2.F32 R14, -RZ, R11.H1_H1 ;  /* 0x3000000bff0e7230 */ /* 0x000fe20000004100 */
[----:B------:R-:W-:Y:S02]  /*dbf0*/  F2FP.F16.F32.PACK_AB R12, R12, R24 ;  /* 0x000000180c0c723e */ /* 0x000fe400000000ff */
[----:B------:R-:W-:-:S02]  /*dc00*/  F2FP.F16.F32.PACK_AB R13, R13, R26 ;  /* 0x0000001a0d0d723e */ /* 0x000fc400000000ff */
[----:B------:R-:W-:Y:S01]  /*dc10*/  FFMA R15, R14, R0, R15 ;  /* 0x000000000e0f7223 */ /* 0x000fe2000000000f */
[----:B------:R-:W-:-:S04]  /*dc20*/  F2FP.F16.F32.PACK_AB R14, R29, R28 ;  /* 0x0000001c1d0e723e */ /* 0x000fc800000000ff */
[----:B------:R-:W-:-:S05]  /*dc30*/  F2FP.F16.F32.PACK_AB R15, R15, R30 ;  /* 0x0000001e0f0f723e */ /* 0x000fca00000000ff */
[----:B------:R3:W-:Y:S02]  /*dc40*/  STSM.16.MT88.4 [R3+0x31000], R12 ;  /* 0x0310000c03007844 */ /* 0x0007e40000004200 */
[--C-:B---3--:R-:W-:Y:S02]  /*dc50*/  HADD2.F32 R13, -RZ, R4.reuse.H0_H0 ;  /* 0x20000004ff0d7230 */ /* 0x108fe40000004100 */
[----:B------:R-:W-:-:S03]  /*dc60*/  HADD2.F32 R12, -RZ, R4.H1_H1 ;  /* 0x30000004ff0c7230 */ /* 0x000fc60000004100 */
[-C--:B------:R-:W-:Y:S01]  /*dc70*/  FFMA R32, R13, R0.reuse, R32 ;  /* 0x000000000d207223 */ /* 0x080fe20000000020 */
[--C-:B------:R-:W-:Y:S02]  /*dc80*/  HADD2.F32 R13, -RZ, R5.reuse.H0_H0 ;  /* 0x20000005ff0d7230 */ /* 0x100fe40000004100 */
[-C--:B------:R-:W-:Y:S01]  /*dc90*/  FFMA R33, R12, R0.reuse, R33 ;  /* 0x000000000c217223 */ /* 0x080fe20000000021 */
[----:B------:R-:W-:Y:S02]  /*dca0*/  HADD2.F32 R12, -RZ, R5.H1_H1 ;  /* 0x30000005ff0c7230 */ /* 0x000fe40000004100 */
[-C--:B------:R-:W-:Y:S01]  /*dcb0*/  FFMA R34, R13, R0.reuse, R34 ;  /* 0x000000000d227223 */ /* 0x080fe20000000022 */
[--C-:B------:R-:W-:Y:S02]  /*dcc0*/  HADD2.F32 R13, -RZ, R6.reuse.H0_H0 ;  /* 0x20000006ff0d7230 */ /* 0x100fe40000004100 */
[----:B------:R-:W-:Y:S01]  /*dcd0*/  FFMA R35, R12, R0, R35 ;  /* 0x000000000c237223 */ /* 0x000fe20000000023 */
[----:B------:R-:W-:-:S02]  /*dce0*/  HADD2.F32 R12, -RZ, R6.H1_H1 ;  /* 0x30000006ff0c7230 */ /* 0x000fc40000004100 */
[-C--:B------:R-:W-:Y:S01]  /*dcf0*/  FFMA R36, R13, R0.reuse, R36 ;  /* 0x000000000d247223 */ /* 0x080fe20000000024 */
[--C-:B------:R-:W-:Y:S02]  /*dd00*/  HADD2.F32 R13, -RZ, R7.reuse.H0_H0 ;  /* 0x20000007ff0d7230 */ /* 0x100fe40000004100 */
[-C--:B------:R-:W-:Y:S01]  /*dd10*/  FFMA R14, R12, R0.reuse, R37 ;  /* 0x000000000c0e7223 */ /* 0x080fe20000000025 */
[----:B------:R-:W-:Y:S02]  /*dd20*/  HADD2.F32 R12, -RZ, R7.H1_H1 ;  /* 0x30000007ff0c7230 */ /* 0x000fe40000004100 */
[----:B------:R-:W-:Y:S01]  /*dd30*/  FFMA R38, R13, R0, R38 ;  /* 0x000000000d267223 */ /* 0x000fe20000000026 */
[----:B------:R-:W-:Y:S02]  /*dd40*/  F2FP.F16.F32.PACK_AB R13, R35, R34 ;  /* 0x00000022230d723e */ /* 0x000fe400000000ff */
[----:B------:R-:W-:Y:S01]  /*dd50*/  FFMA R15, R12, R0, R39 ;  /* 0x000000000c0f7223 */ /* 0x000fe20000000027 */
[----:B------:R-:W-:-:S02]  /*dd60*/  F2FP.F16.F32.PACK_AB R12, R33, R32 ;  /* 0x00000020210c723e */ /* 0x000fc400000000ff */
[----:B------:R-:W-:Y:S02]  /*dd70*/  F2FP.F16.F32.PACK_AB R14, R14, R36 ;  /* 0x000000240e0e723e */ /* 0x000fe400000000ff */
[----:B------:R-:W-:-:S05]  /*dd80*/  F2FP.F16.F32.PACK_AB R15, R15, R38 ;  /* 0x000000260f0f723e */ /* 0x000fca00000000ff */
        /* <DEDUP_REMOVED lines=9> */
[----:B------:R-:W-:Y:S02]  /*de20*/  UIADD3 UR5, UR45, 0x40, URZ ;  /* 0x000000402d057890 */ /* 0x000fe4000fffe03f */
[----:B------:R-:W-:Y:S01]  /*de30*/  UIADD3 UR4, UR50, 0x31000, URZ ;  /* 0x0003100032047890 */ /* 0x000fe2000fffe03f */
[----:B------:R-:W-:-:S08]  /*de40*/  UMOV UR6, UR46 ;  /* 0x0000002e00067c82 */ /* 0x000fd00008000000 */
[----:B------:R2:W-:Y:S01]  /*de50*/  UTMASTG.2D [UR4], [UR36] ;  /* 0x00000004240073b5 */ /* 0x0005e20008008000 */
[----:B------:R0:W-:Y:S01]  /*de60*/  UTMACMDFLUSH ;  /* 0x00000000000079b7 */ /* 0x0001e20000000000 */
[----:B--2---:R-:W-:-:S04]  /*de70*/  DEPBAR.LE SB0, 0x1 ;  /* 0x000080400000791a */ /* 0x004fc80000000000 */
.L_x_75:
[----:B------:R-:W-:Y:S05]  /*de80*/  BSYNC B0 ;  /* 0x0000000000007941 */ /* 0x000fea0003800000 */
.L_x_74:
[----:B------:R-:W-:Y:S06]  /*de90*/  BAR.SYNC.DEFER_BLOCKING 0x1, 0x80 ;  /* 0x0042000000007b1d */ /* 0x000fec0000010000 */
[----:B------:R-:W-:Y:S05]  /*dea0*/  @!P0 BRA `(.L_x_76) ;  /* 0x0000000000048947 */ /* 0x000fea0003800000 */
[----:B------:R-:W-:Y:S01]  /*deb0*/  BPT.TRAP 0x1 ;  /* 0x000000040000795c */ /* 0x000fe20000300000 */
.L_x_76:
[----:B------:R-:W-:-:S04]  /*dec0*/  UIADD3 UR7, UR50, 0x344e0, URZ ;  /* 0x000344e032077890 */ /* 0x000fc8000fffe03f */
[----:B------:R-:W-:-:S09]  /*ded0*/  UPRMT UR7, UR56, 0x654, UR7 ;  /* 0x0000065438077896 */ /* 0x000fd20008000007 */
[----:B------:R-:W-:Y:S01]  /*dee0*/  SYNCS.ARRIVE.TRANS64.RED.A1T0 RZ, [UR7], RZ ;  /* 0x000000ffffff79a7 */ /* 0x000fe20008100407 */
[----:B------:R-:W-:Y:S05]  /*def0*/  @!P0 BRA `(.L_x_77) ;  /* 0x0000000000048947 */ /* 0x000fea0003800000 */
[----:B------:R-:W-:Y:S01]  /*df00*/  BPT.TRAP 0x1 ;  /* 0x000000040000795c */ /* 0x000fe20000300000 */
.L_x_77:
[----:B------:R-:W2:Y:S02]  /*df10*/  SYNCS.PHASECHK.TRANS64.TRYWAIT P3, [UR50+0x344d0], R159 ;  /* 0x0344d09fff0075a7 */ /* 0x000ea40008060172 */
[----:B--2---:R-:W-:Y:S05]  /*df20*/  @!P3 BRA `(.L_x_78) ;  /* 0x000000c4003cb947 */ /* 0x004fea0003800000 */
.L_x_368:
[----:B-1----:R-:W2:Y:S04]  /*df30*/  LDL.LU R12, [R1+0x40] ;  /* 0x00004000010c7983 */ /* 0x002ea80000300800 */
[----:B------:R-:W3:Y:S04]  /*df40*/  LDL.LU R31, [R1+0x44] ;  /* 0x00004400011f7983 */ /* 0x000ee80000300800 */
[----:B------:R-:W4:Y:S04]  /*df50*/  LDL.LU R15, [R1+0x48] ;  /* 0x00004800010f7983 */ /* 0x000f280000300800 */
[----:B------:R-:W5:Y:S04]  /*df60*/  LDL.LU R30, [R1+0x4c] ;  /* 0x00004c00011e7983 */ /* 0x000f680000300800 */
        /* <DEDUP_REMOVED lines=11> */
[----:B------:R-:W5:Y:S01]  /*e020*/  LDL.LU R24, [R1+0x7c] ;  /* 0x00007c0001187983 */ /* 0x000f620000300800 */
[----:B------:R-:W-:Y:S05]  /*e030*/  @P1 WARPSYNC.ALL ;  /* 0x0000000000001948 */ /* 0x000fea0003800000 */
[----:B------:R-:W1:Y:S04]  /*e040*/  @P1 LDSM.16.MT88.4 R8, [R3+0x32000] ;  /* 0x032000000308183b */ /* 0x000e680000004200 */
[----:B------:R-:W5:Y:S01]  /*e050*/  @P1 LDSM.16.MT88.4 R4, [R3+0x32800] ;  /* 0x032800000304183b */ /* 0x000f620000004200 */
[----:B------:R-:W-:Y:S05]  /*e060*/  WARPSYNC.ALL ;  /* 0x0000000000007948 */ /* 0x000fea0003800000 */
[----:B------:R-:W-:Y:S01]  /*e070*/  BSSY B0, `(.L_x_79) ;  /* 0x0000049000007945 */ /* 0x000fe20003800000 */
[----:B--2---:R-:W-:Y:S01]  /*e080*/  FMUL R13, R12, R2 ;  /* 0x000000020c0d7220 */ /* 0x004fe20000400000 */
[----:B-1----:R-:W-:-:S05]  /*e090*/  HADD2.F32 R12, -RZ, R8.H0_H0 ;  /* 0x20000008ff0c7230 */ /* 0x002fca0000004100 */
[----:B------:R-:W-:Y:S01]  /*e0a0*/  FFMA R14, R12, R0, R13 ;  /* 0x000000000c0e7223 */ /* 0x000fe2000000000d */
[----:B------:R-:W-:Y:S02]  /*e0b0*/  HADD2.F32 R12, -RZ, R8.H1_H1 ;  /* 0x30000008ff0c7230 */ /* 0x000fe40000004100 */
[----:B---3--:R-:W-:-:S04]  /*e0c0*/  FMUL R13, R31, R2 ;  /* 0x000000021f0d7220 */ /* 0x008fc80000400000 */
[----:B------:R-:W-:Y:S01]  /*e0d0*/  FFMA R12, R12, R0, R13 ;  /* 0x000000000c0c7223 */ /* 0x000fe2000000000d */
[----:B------:R-:W-:-:S04]  /*e0e0*/  HADD2.F32 R13, -RZ, R9.H0_H0 ;  /* 0x20000009ff0d7230 */ /* 0x000fc80000004100 */
[----:B------:R-:W-:Y:S01]  /*e0f0*/  F2FP.F16.F32.PACK_AB R12, R12, R14 ;  /* 0x0000000e0c0c723e */ /* 0x000fe200000000ff */
[----:B----4-:R-:W-:-:S04]  /*e100*/  FMUL R14, R15, R2 ;  /* 0x000000020f0e7220 */ /* 0x010fc80000400000 */
[----:B------:R-:W-:Y:S01]  /*e110*/  FFMA R15, R13, R0, R14 ;  /* 0x000000000d0f7223 */ /* 0x000fe2000000000e */
[----:B------:R-:W-:Y:S02]  /*e120*/  HADD2.F32 R13, -RZ, R9.H1_H1 ;  /* 0x30000009ff0d7230 */ /* 0x000fe40000004100 */
[----:B-----5:R-:W-:-:S04]  /*e130*/  FMUL R14, R30, R2 ;  /* 0x000000021e0e7220 */ /* 0x020fc80000400000 */
[----:B------:R-:W-:Y:S01]  /*e140*/  FFMA R13, R13, R0, R14 ;  /* 0x000000000d0d7223 */ /* 0x000fe2000000000e */
[----:B------:R-:W-:-:S04]  /*e150*/  HADD2.F32 R14, -RZ, R10.H0_H0 ;  /* 0x2000000aff0e7230 */ /* 0x000fc80000004100 */
[----:B------:R-:W-:Y:S01]  /*e160*/  F2FP.F16.F32.PACK_AB R13, R13, R15 ;  /* 0x0000000f0d0d723e */ /* 0x000fe200000000ff */
[----:B------:R-:W-:-:S04]  /*e170*/  FMUL R15, R18, R2 ;  /* 0x00000002120f7220 */ /* 0x000fc80000400000 */
[----:B------:R-:W-:Y:S01]  /*e180*/  FFMA R18, R14, R0, R15 ;  /* 0x000000000e127223 */ /* 0x000fe2000000000f */
[----:B------:R-:W-:Y:S02]  /*e190*/  HADD2.F32 R14, -RZ, R10.H1_H1 ;  /* 0x3000000aff0e7230 */ /* 0x000fe40000004100 */
[----:B------:R-:W-:-:S04]  /*e1a0*/  FMUL R15, R17, R2 ;  /* 0x00000002110f7220 */ /* 0x000fc80000400000 */
[----:B------:R-:W-:Y:S01]  /*e1b0*/  FFMA R17, R14, R0, R15 ;  /* 0x000000000e117223 */ /* 0x000fe2000000000f */
[----:B------:R-:W-:Y:S02]  /*e1c0*/  HADD2.F32 R14, -RZ, R11.H0_H0 ;  /* 0x2000000bff0e7230 */ /* 0x000fe40000004100 */
[----:B------:R-:W-:-:S04]  /*e1d0*/  FMUL R15, R16, R2 ;  /* 0x00000002100f7220 */ /* 0x000fc80000400000 */
[----:B------:R-:W-:Y:S01]  /*e1e0*/  FFMA R16, R14, R0, R15 ;  /* 0x000000000e107223 */ /* 0x000fe2000000000f */
[----:B------:R-:W-:Y:S02]  /*e1f0*/  HADD2.F32 R14, -RZ, R11.H1_H1 ;  /* 0x3000000bff0e7230 */ /* 0x000fe40000004100 */
[----:B------:R-:W-:-:S04]  /*e200*/  FMUL R15, R29, R2 ;  /* 0x000000021d0f7220 */ /* 0x000fc80000400000 */
[----:B------:R-:W-:Y:S01]  /*e210*/  FFMA R15, R14, R0, R15 ;  /* 0x000000000e0f7223 */ /* 0x000fe2000000000f */
[----:B------:R-:W-:-:S04]  /*e220*/  F2FP.F16.F32.PACK_AB R14, R17, R18 ;  /* 0x00000012110e723e */ /* 0x000fc800000000ff */
[----:B------:R-:W-:Y:S01]  /*e230*/  F2FP.F16.F32.PACK_AB R15, R15, R16 ;  /* 0x000000100f0f723e */ /* 0x000fe200000000ff */
[----:B------:R-:W-:-:S04]  /*e240*/  FMUL R16, R24, R2 ;  /* 0x0000000218107220 */ /* 0x000fc80000400000 */
[----:B------:R1:W-:Y:S02]  /*e250*/  STSM.16.MT88.4 [R3+0x32000], R12 ;  /* 0x0320000c03007844 */ /* 0x0003e40000004200 */
[--C-:B-1----:R-:W-:Y:S02]  /*e260*/  HADD2.F32 R13, -RZ, R4.reuse.H0_H0 ;  /* 0x20000004ff0d7230 */ /* 0x102fe40000004100 */
[-C--:B------:R-:W-:Y:S01]  /*e270*/  FMUL R15, R21, R2.reuse ;  /* 0x00000002150f7220 */ /* 0x080fe20000400000 */
[----:B------:R-:W-:Y:S02]  /*e280*/  HADD2.F32 R12, -RZ, R4.H1_H1 ;  /* 0x30000004ff0c7230 */ /* 0x000fe40000004100 */
[----:B------:R-:W-:Y:S01]  /*e290*/  FMUL R14, R20, R2 ;  /* 0x00000002140e7220 */ /* 0x000fe20000400000 */
[-C--:B------:R-:W-:Y:S01]  /*e2a0*/  FFMA R21, R13, R0.reuse, R15 ;  /* 0x000000000d157223 */ /* 0x080fe2000000000f */
[--C-:B------:R-:W-:Y:S02]  /*e2b0*/  HADD2.F32 R13, -RZ, R5.reuse.H0_H0 ;  /* 0x20000005ff0d7230 */ /* 0x100fe40000004100 */
[----:B------:R-:W-:Y:S01]  /*e2c0*/  FFMA R20, R12, R0, R14 ;  /* 0x000000000c147223 */ /* 0x000fe2000000000e */
[----:B------:R-:W-:-:S02]  /*e2d0*/  HADD2.F32 R12, -RZ, R5.H1_H1 ;  /* 0x30000005ff0c7230 */ /* 0x000fc40000004100 */
[-C--:B------:R-:W-:Y:S01]  /*e2e0*/  FMUL R15, R28, R2.reuse ;  /* 0x000000021c0f7220 */ /* 0x080fe20000400000 */
[----:B------:R-:W-:-:S03]  /*e2f0*/  FMUL R14, R19, R2 ;  /* 0x00000002130e7220 */ /* 0x000fc60000400000 */
[-C--:B------:R-:W-:Y:S01]  /*e300*/  FFMA R19, R13, R0.reuse, R15 ;  /* 0x000000000d137223 */ /* 0x080fe2000000000f */
[----:B------:R-:W-:Y:S01]  /*e310*/  FFMA R18, R12, R0, R14 ;  /* 0x000000000c127223 */ /* 0x000fe2000000000e */
[--C-:B------:R-:W-:Y:S02]  /*e320*/  HADD2.F32 R12, -RZ, R6.reuse.H0_H0 ;  /* 0x20000006ff0c7230 */ /* 0x100fe40000004100 */
[-C--:B------:R-:W-:Y:S01]  /*e330*/  FMUL R15, R27, R2.reuse ;  /* 0x000000021b0f7220 */ /* 0x080fe20000400000 */
[----:B------:R-:W-:Y:S02]  /*e340*/  HADD2.F32 R13, -RZ, R6.H1_H1 ;  /* 0x30000006ff0d7230 */ /* 0x000fe40000004100 */
[----:B------:R-:W-:Y:S01]  /*e350*/  FMUL R14, R26, R2 ;  /* 0x000000021a0e7220 */ /* 0x000fe20000400000 */
[-C--:B------:R-:W-:Y:S01]  /*e360*/  FFMA R17, R12, R0.reuse, R15 ;  /* 0x000000000c117223 */ /* 0x080fe2000000000f */
[--C-:B------:R-:W-:Y:S02]  /*e370*/  HADD2.F32 R12, -RZ, R7.reuse.H1_H1 ;  /* 0x30000007ff0c7230 */ /* 0x100fe40000004100 */
[----:B------:R-:W-:Y:S01]  /*e380*/  FFMA R14, R13, R0, R14 ;  /* 0x000000000d0e7223 */ /* 0x000fe2000000000e */
[----:B------:R-:W-:-:S02]  /*e390*/  HADD2.F32 R13, -RZ, R7.H0_H0 ;  /* 0x20000007ff0d7230 */ /* 0x000fc40000004100 */
[----:B------:R-:W-:Y:S01]  /*e3a0*/  FMUL R15, R25, R2 ;  /* 0x00000002190f7220 */ /* 0x000fe20000400000 */
[-C--:B------:R-:W-:Y:S01]  /*e3b0*/  FFMA R16, R12, R0.reuse, R16 ;  /* 0x000000000c107223 */ /* 0x080fe20000000010 */
[----:B------:R-:W-:Y:S02]  /*e3c0*/  F2FP.F16.F32.PACK_AB R12, R20, R21 ;  /* 0x00000015140c723e */ /* 0x000fe400000000ff */
[----:B------:R-:W-:Y:S01]  /*e3d0*/  FFMA R15, R13, R0, R15 ;  /* 0x000000000d0f7223 */ /* 0x000fe2000000000f */
[----:B------:R-:W-:Y:S02]  /*e3e0*/  F2FP.F16.F32.PACK_AB R13, R18, R19 ;  /* 0x00000013120d723e */ /* 0x000fe400000000ff */
        /* <DEDUP_REMOVED lines=17> */
.L_x_80:
[----:B------:R-:W-:Y:S05]  /*e500*/  BSYNC B0 ;  /* 0x0000000000007941 */ /* 0x000fea0003800000 */
.L_x_79:
[----:B------:R-:W-:Y:S06]  /*e510*/  BAR.SYNC.DEFER_BLOCKING 0x1, 0x80 ;  /* 0x0042000000007b1d */ /* 0x000fec0000010000 */
[----:B------:R-:W-:Y:S05]  /*e520*/  @!P0 BRA `(.L_x_81) ;  /* 0x0000000000048947 */ /* 0x000fea0003800000 */
[----:B------:R-:W-:Y:S01]  /*e530*/  BPT.TRAP 0x1 ;  /* 0x000000040000795c */ /* 0x000fe20000300000 */
.L_x_81:
[----:B------:R-:W-:-:S04]  /*e540*/  UIADD3 UR8, UR50, 0x344e8, URZ ;  /* 0x000344e832087890 */ /* 0x000fc8000fffe03f */
[----:B------:R-:W-:-:S09]  /*e550*/  UPRMT UR8, UR56, 0x654, UR8 ;  /* 0x0000065438087896 */ /* 0x000fd20008000008 */
[----:B------:R-:W-:Y:S01]  /*e560*/  SYNCS.ARRIVE.TRANS64.RED.A1T0 RZ, [UR8], RZ ;  /* 0x000000ffffff79a7 */ /* 0x000fe20008100408 */
[----:B------:R-:W-:Y:S05]  /*e570*/  @!P0 BRA `(.L_x_82) ;  /* 0x0000000000048947 */ /* 0x000fea0003800000 */
[----:B------:R-:W-:Y:S01]  /*e580*/  BPT.TRAP 0x1 ;  /* 0x000000040000795c */ /* 0x000fe20000300000 */
.L_x_82:
[----:B------:R-:W2:Y:S02]  /*e590*/  SYNCS.PHASECHK.TRANS64.TRYWAIT P3, [UR50+0x344d8], R159 ;  /* 0x0344d89fff0075a7 */ /* 0x000ea40008060172 */
[----:B--2---:R-:W-:Y:S05]  /*e5a0*/  @!P3 BRA `(.L_x_83) ;  /* 0x000000bc00b4b947 */ /* 0x004fea0003800000 */
.L_x_369:
[----:B------:R-:W-:Y:S05]  /*e5b0*/  @P1 WARPSYNC.ALL ;  /* 0x0000000000001948 */ /* 0x000fea0003800000 */
[----:B------:R-:W2:Y:S01]  /*e5c0*/  @P1 LDSM.16.MT88.4 R8, [R3+0x33000] ;  /* 0x033000000308183b */ /* 0x000ea20000004200 */
[-C--:B------:R-:W-:Y:S01]  /*e5d0*/  FMUL R41, R41, R2.reuse ;  /* 0x0000000229297220 */ /* 0x080fe20000400000 */
[-C--:B-1----:R-:W-:Y:S01]  /*e5e0*/  FMUL R13, R40, R2.reuse ;  /* 0x00000002280d7220 */ /* 0x082fe20000400000 */
[-C--:B------:R-:W-:Y:S01]  /*e5f0*/  FMUL R43, R43, R2.reuse ;  /* 0x000000022b2b7220 */ /* 0x080fe20000400000 */
[----:B------:R-:W1:Y:S01]  /*e600*/  @P1 LDSM.16.MT88.4 R4, [R3+0x33800] ;  /* 0x033800000304183b */ /* 0x000e620000004200 */
[-C--:B------:R-:W-:Y:S01]  /*e610*/  FMUL R15, R44, R2.reuse ;  /* 0x000000022c0f7220 */ /* 0x080fe20000400000 */
[-C--:B------:R-:W-:Y:S01]  /*e620*/  FMUL R17, R46, R2.reuse ;  /* 0x000000022e117220 */ /* 0x080fe20000400000 */
[-C--:B------:R-:W-:Y:S01]  /*e630*/  FMUL R47, R47, R2.reuse ;  /* 0x000000022f2f7220 */ /* 0x080fe20000400000 */
[-C--:B------:R-:W-:Y:S01]  /*e640*/  FMUL R49, R49, R2.reuse ;  /* 0x0000000231317220 */ /* 0x080fe20000400000 */
[----:B------:R-:W-:Y:S05]  /*e650*/  WARPSYNC.ALL ;  /* 0x0000000000007948 */ /* 0x000fea0003800000 */
[-C--:B------:R-:W-:Y:S01]  /*e660*/  FMUL R19, R50, R2.reuse ;  /* 0x0000000232137220 */ /* 0x080fe20000400000 */
[-C--:B------:R-:W-:Y:S01]  /*e670*/  FMUL R51, R51, R2.reuse ;  /* 0x0000000233337220 */ /* 0x080fe20000400000 */
[-C--:B------:R-:W-:Y:S01]  /*e680*/  FMUL R53, R53, R2.reuse ;  /* 0x0000000235357220 */ /* 0x080fe20000400000 */
[----:B------:R-:W-:Y:S01]  /*e690*/  FMUL R55, R55, R2 ;  /* 0x0000000237377220 */ /* 0x000fe20000400000 */
[----:B------:R-:W-:Y:S01]  /*e6a0*/  BSSY B0, `(.L_x_84) ;  /* 0x000003e000007945 */ /* 0x000fe20003800000 */
[----:B--2---:R-:W-:-:S02]  /*e6b0*/  HADD2.F32 R14, -RZ, R8.H1_H1 ;  /* 0x30000008ff0e7230 */ /* 0x004fc40000004100 */
[----:B------:R-:W-:Y:S02]  /*e6c0*/  HADD2.F32 R12, -RZ, R8.H0_H0 ;  /* 0x20000008ff0c7230 */ /* 0x000fe40000004100 */
[----:B------:R-:W-:Y:S02]  /*e6d0*/  HADD2.F32 R16, -RZ, R10.H1_H1 ;  /* 0x3000000aff107230 */ /* 0x000fe40000004100 */
[-C--:B------:R-:W-:Y:S01]  /*e6e0*/  FFMA R41, R14, R0.reuse, R41 ;  /* 0x000000000e297223 */ /* 0x080fe20000000029 */
[----:B------:R-:W-:Y:S02]  /*e6f0*/  HADD2.F32 R14, -RZ, R9.H0_H0 ;  /* 0x20000009ff0e7230 */ /* 0x000fe40000004100 */
[----:B------:R-:W-:Y:S01]  /*e700*/  FFMA R12, R12, R0, R13 ;  /* 0x000000000c0c7223 */ /* 0x000fe2000000000d */
[----:B------:R-:W-:Y:S01]  /*e710*/  FMUL R13, R42, R2 ;  /* 0x000000022a0d7220 */ /* 0x000fe20000400000 */
[----:B------:R-:W-:Y:S02]  /*e720*/  HADD2.F32 R18, -RZ, R11.H1_H1 ;  /* 0x3000000bff127230 */ /* 0x000fe40000004100 */
[----:B-1----:R-:W-:-:S02]  /*e730*/  HADD2.F32 R20, -RZ, R5.H1_H1 ;  /* 0x30000005ff147230 */ /* 0x002fc40000004100 */
[-C--:B------:R-:W-:Y:S01]  /*e740*/  FFMA R13, R14, R0.reuse, R13 ;  /* 0x000000000e0d7223 */ /* 0x080fe2000000000d */
[----:B------:R-:W-:Y:S02]  /*e750*/  HADD2.F32 R14, -RZ, R9.H1_H1 ;  /* 0x30000009ff0e7230 */ /* 0x000fe40000004100 */
[----:B------:R-:W-:Y:S01]  /*e760*/  FFMA R47, R18, R0, R47 ;  /* 0x00000000122f7223 */ /* 0x000fe2000000002f */
[----:B------:R-:W-:Y:S01]  /*e770*/  HADD2.F32 R18, -RZ, R4.H1_H1 ;  /* 0x30000004ff127230 */ /* 0x000fe20000004100 */
[----:B------:R-:W-:Y:S01]  /*e780*/  F2FP.F16.F32.PACK_AB R12, R41, R12 ;  /* 0x0000000c290c723e */ /* 0x000fe200000000ff */
[----:B------:R-:W-:-:S05]  /*e790*/  FFMA R14, R14, R0, R43 ;  /* 0x000000000e0e7223 */ /* 0x000fca000000002b */
[----:B------:R-:W-:Y:S01]  /*e7a0*/  F2FP.F16.F32.PACK_AB R13, R14, R13 ;  /* 0x0000000d0e0d723e */ /* 0x000fe200000000ff */
[----:B------:R-:W-:-:S05]  /*e7b0*/  HADD2.F32 R14, -RZ, R10.H0_H0 ;  /* 0x2000000aff0e7230 */ /* 0x000fca0000004100 */
[----:B------:R-:W-:Y:S01]  /*e7c0*/  FFMA R14, R14, R0, R15 ;  /* 0x000000000e0e7223 */ /* 0x000fe2000000000f */
[----:B------:R-:W-:-:S04]  /*e7d0*/  FMUL R15, R45, R2 ;  /* 0x000000022d0f7220 */ /* 0x000fc80000400000 */
[----:B------:R-:W-:Y:S01]  /*e7e0*/  FFMA R15, R16, R0, R15 ;  /* 0x00000000100f7223 */ /* 0x000fe2000000000f */
[----:B------:R-:W-:-:S04]  /*e7f0*/  HADD2.F32 R16, -RZ, R11.H0_H0 ;  /* 0x2000000bff107230 */ /* 0x000fc80000004100 */
[----:B------:R-:W-:Y:S01]  /*e800*/  F2FP.F16.F32.PACK_AB R14, R15, R14 ;  /* 0x0000000e0f0e723e */ /* 0x000fe200000000ff */
[----:B------:R-:W-:Y:S01]  /*e810*/  FFMA R16, R16, R0, R17 ;  /* 0x0000000010107223 */ /* 0x000fe20000000011 */
[----:B------:R-:W-:-:S04]  /*e820*/  FMUL R17, R48, R2 ;  /* 0x0000000230117220 */ /* 0x000fc80000400000 */
[----:B------:R-:W-:Y:S01]  /*e830*/  F2FP.F16.F32.PACK_AB R15, R47, R16 ;  /* 0x000000102f0f723e */ /* 0x000fe200000000ff */
[----:B------:R-:W-:-:S04]  /*e840*/  HADD2.F32 R16, -RZ, R4.H0_H0 ;  /* 0x20000004ff107230 */ /* 0x000fc80000004100 */
[----:B------:R1:W-:Y:S01]  /*e850*/  STSM.16.MT88.4 [R3+0x33000], R12 ;  /* 0x0330000c03007844 */ /* 0x0003e20000004200 */
[-C--:B------:R-:W-:Y:S01]  /*e860*/  FFMA R16, R16, R0.reuse, R17 ;  /* 0x0000000010107223 */ /* 0x080fe20000000011 */
[----:B------:R-:W-:Y:S01]  /*e870*/  FFMA R17, R18, R0, R49 ;  /* 0x0000000012117223 */ /* 0x000fe20000000031 */
[----:B------:R-:W-:Y:S02]  /*e880*/  HADD2.F32 R18, -RZ, R5.H0_H0 ;  /* 0x20000005ff127230 */ /* 0x000fe40000004100 */
[--C-:B-1----:R-:W-:Y:S02]  /*e890*/  HADD2.F32 R12, -RZ, R6.reuse.H0_H0 ;  /* 0x20000006ff0c7230 */ /* 0x102fe40000004100 */
[----:B------:R-:W-:Y:S01]  /*e8a0*/  FMUL R15, R52, R2 ;  /* 0x00000002340f7220 */ /* 0x000fe20000400000 */
[-C--:B------:R-:W-:Y:S01]  /*e8b0*/  FFMA R13, R18, R0.reuse, R19 ;  /* 0x00000000120d7223 */ /* 0x080fe20000000013 */
[----:B------:R-:W-:Y:S01]  /*e8c0*/  FFMA R14, R20, R0, R51 ;  /* 0x00000000140e7223 */ /* 0x000fe20000000033 */
[----:B------:R-:W-:-:S02]  /*e8d0*/  HADD2.F32 R18, -RZ, R6.H1_H1 ;  /* 0x30000006ff127230 */ /* 0x000fc40000004100 */
[----:B------:R-:W-:Y:S01]  /*e8e0*/  FFMA R15, R12, R0, R15 ;  /* 0x000000000c0f7223 */ /* 0x000fe2000000000f */
[--C-:B------:R-:W-:Y:S02]  /*e8f0*/  HADD2.F32 R12, -RZ, R7.reuse.H0_H0 ;  /* 0x20000007ff0c7230 */ /* 0x100fe40000004100 */
[----:B------:R-:W-:Y:S01]  /*e900*/  FMUL R19, R54, R2 ;  /* 0x0000000236137220 */ /* 0x000fe20000400000 */
[----:B------:R-:W-:Y:S02]  /*e910*/  HADD2.F32 R20, -RZ, R7.H1_H1 ;  /* 0x30000007ff147230 */ /* 0x000fe40000004100 */
[-C--:B------:R-:W-:Y:S01]  /*e920*/  FFMA R18, R18, R0.reuse, R53 ;  /* 0x0000000012127223 */ /* 0x080fe20000000035 */
[----:B------:R-:W-:Y:S01]  /*e930*/  F2FP.F16.F32.PACK_AB R13, R14, R13 ;  /* 0x0000000d0e0d723e */ /* 0x000fe200000000ff */
[----:B------:R-:W-:Y:S01]  /*e940*/  FFMA R19, R12, R0, R19 ;  /* 0x000000000c137223 */ /* 0x000fe20000000013 */
[----:B------:R-:W-:Y:S01]  /*e950*/  F2FP.F16.F32.PACK_AB R12, R17, R16 ;  /* 0x00000010110c723e */ /* 0x000fe200000000ff */
[----:B------:R-:W-:Y:S01]  /*e960*/  FFMA R20, R20, R0, R55 ;  /* 0x0000000014147223 */ /* 0x000fe20000000037 */
[----:B------:R-:W-:-:S04]  /*e970*/  F2FP.F16.F32.PACK_AB R14, R18, R15 ;  /* 0x0000000f120e723e */ /* 0x000fc800000000ff */
        /* <DEDUP_REMOVED lines=11> */
[----:B------:R-:W-:Y:S02]  /*ea30*/  UIADD3 UR5, UR45, 0x40, URZ ;  /* 0x000000402d057890 */ /* 0x000fe4000fffe03f */
[----:B------:R-:W-:-:S09]  /*ea40*/  UIADD3 UR4, UR50, 0x33000, URZ ;  /* 0x0003300032047890 */ /* 0x000fd2000fffe03f */
[----:B------:R2:W-:Y:S01]  /*ea50*/  UTMASTG.2D [UR4], [UR36] ;  /* 0x00000004240073b5 */ /* 0x0005e20008008000 */
[----:B------:R0:W-:Y:S01]  /*ea60*/  UTMACMDFLUSH ;  /* 0x00000000000079b7 */ /* 0x0001e20000000000 */
[----:B--2---:R-:W-:-:S04]  /*ea70*/  DEPBAR.LE SB0, 0x1 ;  /* 0x000080400000791a */ /* 0x004fc80000000000 */
.L_x_85:
[----:B------:R-:W-:Y:S05]  /*ea80*/  BSYNC B0 ;  /* 0x0000000000007941 */ /* 0x000fea0003800000 */
.L_x_84:
[----:B------:R-:W-:Y:S06]  /*ea90*/  BAR.SYNC.DEFER_BLOCKING 0x1, 0x80 ;  /* 0x0042000000007b1d */ /* 0x000fec0000010000 */
[----:B------:R-:W-:Y:S05]  /*eaa0*/  @!P0 BRA `(.L_x_86) ;  /* 0x0000000000048947 */ /* 0x000fea0003800000 */
[----:B------:R-:W-:Y:S01]  /*eab0*/  BPT.TRAP 0x1 ;  /* 0x000000040000795c */ /* 0x000fe20000300000 */
.L_x_86:
[----:B------:R-:W-:-:S04]  /*eac0*/  UIADD3 UR9, UR50, 0x344f0, URZ ;  /* 0x000344f032097890 */ /* 0x000fc8000fffe03f */
[----:B------:R-:W-:-:S09]  /*ead0*/  UPRMT UR9, UR56, 0x654, UR9 ;  /* 0x0000065438097896 */ /* 0x000fd20008000009 */
[----:B------:R-:W-:Y:S01]  /*eae0*/  SYNCS.ARRIVE.TRANS64.RED.A1T0 RZ, [UR9], RZ ;  /* 0x000000ffffff79a7 */ /* 0x000fe20008100409 */
[----:B------:R-:W-:Y:S05]  /*eaf0*/  @!P0 BRA `(.L_x_87) ;  /* 0x0000000000048947 */ /* 0x000fea0003800000 */
[----:B------:R-:W-:Y:S01]  /*eb00*/  BPT.TRAP 0x1 ;  /* 0x000000040000795c */ /* 0x000fe20000300000 */
.L_x_87:
[----:B------:R-:W-:-:S04]  /*eb10*/  MOV R20, 0x1 ;  /* 0x0000000100147802 */ /* 0x000fc80000000f00 */
[----:B------:R-:W-:-:S04]  /*eb20*/  SHF.L.U32 R20, R20, 0x1f, RZ ;  /* 0x0000001f14147819 */ /* 0x000fc800000006ff */
[----:B------:R-:W2:Y:S02]  /*eb30*/  SYNCS.PHASECHK.TRANS64.TRYWAIT P3, [UR50+0x344c0], R20 ;  /* 0x0344c014ff0075a7 */ /* 0x000ea40008060172 */
[----:B--2---:R-:W-:Y:S05]  /*eb40*/  @!P3 BRA `(.L_x_88) ;  /* 0x000000b80064b947 */ /* 0x004fea0003800000 */
.L_x_370:
        /* <DEDUP_REMOVED lines=21> */
[----:B-1----:R-:W-:-:S02]  /*eca0*/  HADD2.F32 R14, -RZ, R8.H1_H1 ;  /* 0x30000008ff0e7230 */ /* 0x002fc40000004100 */
[-C--:B--2---:R-:W-:Y:S01]  /*ecb0*/  FMUL R13, R13, R2.reuse ;  /* 0x000000020d0d7220 */ /* 0x084fe20000400000 */
[----:B---3--:R-:W-:Y:S01]  /*ecc0*/  FMUL R15, R12, R2 ;  /* 0x000000020c0f7220 */ /* 0x008fe20000400000 */
[----:B------:R-:W-:-:S03]  /*ecd0*/  HADD2.F32 R12, -RZ, R8.H0_H0 ;  /* 0x20000008ff0c7230 */ /* 0x000fc60000004100 */
[-C--:B------:R-:W-:Y:S01]  /*ece0*/  FFMA R15, R14, R0.reuse, R15 ;  /* 0x000000000e0f7223 */ /* 0x080fe2000000000f */
[--C-:B------:R-:W-:Y:S02]  /*ecf0*/  HADD2.F32 R14, -RZ, R9.reuse.H0_H0 ;  /* 0x20000009ff0e7230 */ /* 0x100fe40000004100 */
[----:B------:R-:W-:Y:S01]  /*ed00*/  FFMA R12, R12, R0, R13 ;  /* 0x000000000c0c7223 */ /* 0x000fe2000000000d */
[-C--:B----4-:R-:W-:Y:S01]  /*ed10*/  FMUL R13, R17, R2.reuse ;  /* 0x00000002110d7220 */ /* 0x090fe20000400000 */
[----:B-----5:R-:W-:Y:S01]  /*ed20*/  FMUL R17, R16, R2 ;  /* 0x0000000210117220 */ /* 0x020fe20000400000 */
[----:B------:R-:W-:Y:S02]  /*ed30*/  HADD2.F32 R16, -RZ, R9.H1_H1 ;  /* 0x30000009ff107230 */ /* 0x000fe40000004100 */
[----:B------:R-:W-:Y:S01]  /*ed40*/  FFMA R13, R14, R0, R13 ;  /* 0x000000000e0d7223 */ /* 0x000fe2000000000d */
[----:B------:R-:W-:Y:S01]  /*ed50*/  F2FP.F16.F32.PACK_AB R12, R15, R12 ;  /* 0x0000000c0f0c723e */ /* 0x000fe200000000ff */
[----:B------:R-:W-:Y:S01]  /*ed60*/  FMUL R15, R32, R2 ;  /* 0x00000002200f7220 */ /* 0x000fe20000400000 */
[----:B------:R-:W-:Y:S01]  /*ed70*/  FFMA R14, R16, R0, R17 ;  /* 0x00000000100e7223 */ /* 0x000fe20000000011 */
[----:B------:R-:W-:-:S02]  /*ed80*/  HADD2.F32 R16, -RZ, R10.H1_H1 ;  /* 0x3000000aff107230 */ /* 0x000fc40000004100 */
[----:B------:R-:W-:Y:S02]  /*ed90*/  FMUL R17, R31, R2 ;  /* 0x000000021f117220 */ /* 0x000fe40000400000 */
[----:B------:R-:W-:Y:S01]  /*eda0*/  F2FP.F16.F32.PACK_AB R13, R14, R13 ;  /* 0x0000000d0e0d723e */ /* 0x000fe200000000ff */
[----:B------:R-:W-:-:S05]  /*edb0*/  HADD2.F32 R14, -RZ, R10.H0_H0 ;  /* 0x2000000aff0e7230 */ /* 0x000fca0000004100 */
[-C--:B------:R-:W-:Y:S01]  /*edc0*/  FFMA R14, R14, R0.reuse, R15 ;  /* 0x000000000e0e7223 */ /* 0x080fe2000000000f */
[----:B------:R-:W-:Y:S01]  /*edd0*/  FFMA R15, R16, R0, R17 ;  /* 0x00000000100f7223 */ /* 0x000fe20000000011 */
[-C--:B------:R-:W-:Y:S01]  /*ede0*/  FMUL R17, R19, R2.reuse ;  /* 0x0000000213117220 */ /* 0x080fe20000400000 */
[-C--:B------:R-:W-:Y:S01]  /*edf0*/  FMUL R19, R18, R2.reuse ;  /* 0x0000000212137220 */ /* 0x080fe20000400000 */
[--C-:B------:R-:W-:Y:S02]  /*ee00*/  HADD2.F32 R16, -RZ, R11.reuse.H0_H0 ;  /* 0x2000000bff107230 */ /* 0x100fe40000004100 */
[----:B------:R-:W-:Y:S02]  /*ee10*/  HADD2.F32 R18, -RZ, R11.H1_H1 ;  /* 0x3000000bff127230 */ /* 0x000fe40000004100 */
[----:B------:R-:W-:Y:S01]  /*ee20*/  FMUL R21, R21, R2 ;  /* 0x0000000215157220 */ /* 0x000fe20000400000 */
[----:B------:R-:W-:Y:S01]  /*ee30*/  F2FP.F16.F32.PACK_AB R14, R15, R14 ;  /* 0x0000000e0f0e723e */ /* 0x000fe200000000ff */
[-C--:B------:R-:W-:Y:S01]  /*ee40*/  FFMA R16, R16, R0.reuse, R17 ;  /* 0x0000000010107223 */ /* 0x080fe20000000011 */
[----:B------:R-:W-:Y:S01]  /*ee50*/  FFMA R17, R18, R0, R19 ;  /* 0x0000000012117223 */ /* 0x000fe20000000013 */
[----:B------:R-:W-:Y:S01]  /*ee60*/  FMUL R19, R24, R2 ;  /* 0x0000000218137220 */ /* 0x000fe20000400000 */
[----:B------:R-:W-:-:S02]  /*ee70*/  HADD2.F32 R18, -RZ, R4.H0_H0 ;  /* 0x20000004ff127230 */ /* 0x000fc40000004100 */
[----:B------:R-:W-:Y:S02]  /*ee80*/  HADD2.F32 R24, -RZ, R4.H1_H1 ;  /* 0x30000004ff187230 */ /* 0x000fe40000004100 */
[----:B------:R-:W-:Y:S01]  /*ee90*/  FMUL R25, R25, R2 ;  /* 0x0000000219197220 */ /* 0x000fe20000400000 */
[----:B------:R-:W-:Y:S01]  /*eea0*/  F2FP.F16.F32.PACK_AB R15, R17, R16 ;  /* 0x00000010110f723e */ /* 0x000fe200000000ff */
[-C--:B------:R-:W-:Y:S01]  /*eeb0*/  FFMA R18, R18, R0.reuse, R19 ;  /* 0x0000000012127223 */ /* 0x080fe20000000013 */
[----:B------:R-:W-:Y:S01]  /*eec0*/  FFMA R19, R24, R0, R21 ;  /* 0x0000000018137223 */ /* 0x000fe20000000015 */
[-C--:B------:R-:W-:Y:S01]  /*eed0*/  FMUL R21, R26, R2.reuse ;  /* 0x000000021a157220 */ /* 0x080fe20000400000 */
[--C-:B------:R-:W-:Y:S02]  /*eee0*/  HADD2.F32 R24, -RZ, R5.reuse.H0_H0 ;  /* 0x20000005ff187230 */ /* 0x100fe40000004100 */
[----:B------:R-:W-:Y:S01]  /*eef0*/  FMUL R27, R27, R2 ;  /* 0x000000021b1b7220 */ /* 0x000fe20000400000 */
[----:B------:R-:W-:Y:S01]  /*ef00*/  HADD2.F32 R26, -RZ, R5.H1_H1 ;  /* 0x30000005ff1a7230 */ /* 0x000fe20000004100 */
[----:B------:R-:W-:Y:S01]  /*ef10*/  F2FP.F16.F32.PACK_AB R16, R19, R18 ;  /* 0x000000121310723e */ /* 0x000fe200000000ff */
[----:B------:R1:W-:Y:S01]  /*ef20*/  STSM.16.MT88.4 [R3+0x30000], R12 ;  /* 0x0300000c03007844 */ /* 0x0003e20000004200 */
[----:B------:R-:W-:-:S02]  /*ef30*/  FFMA R21, R24, R0, R21 ;  /* 0x0000000018157223 */ /* 0x000fc40000000015 */
[----:B------:R-:W-:Y:S01]  /*ef40*/  FFMA R24, R26, R0, R25 ;  /* 0x000000001a187223 */ /* 0x000fe20000000019 */
[-C--:B------:R-:W-:Y:S01]  /*ef50*/  FMUL R25, R28, R2.reuse ;  /* 0x000000021c197220 */ /* 0x080fe20000400000 */
[--C-:B------:R-:W-:Y:S02]  /*ef60*/  HADD2.F32 R26, -RZ, R6.reuse.H0_H0 ;  /* 0x20000006ff1a7230 */ /* 0x100fe40000004100 */
[----:B------:R-:W-:Y:S01]  /*ef70*/  FMUL R29, R29, R2 ;  /* 0x000000021d1d7220 */ /* 0x000fe20000400000 */
[----:B------:R-:W-:Y:S01]  /*ef80*/  HADD2.F32 R28, -RZ, R6.H1_H1 ;  /* 0x30000006ff1c7230 */ /* 0x000fe20000004100 */
[----:B------:R-:W-:Y:S01]  /*ef90*/  F2FP.F16.F32.PACK_AB R17, R24, R21 ;  /* 0x000000151811723e */ /* 0x000fe200000000ff */
[----:B------:R-:W-:-:S03]  /*efa0*/  FFMA R25, R26, R0, R25 ;  /* 0x000000001a197223 */ /* 0x000fc60000000019 */
[----:B------:R-:W-:Y:S01]  /*efb0*/  FFMA R26, R28, R0, R27 ;  /* 0x000000001c1a7223 */ /* 0x000fe2000000001b */
[----:B------:R-:W-:Y:S01]  /*efc0*/  FMUL R27, R30, R2 ;  /* 0x000000021e1b7220 */ /* 0x000fe20000400000 */
[--C-:B------:R-:W-:Y:S02]  /*efd0*/  HADD2.F32 R28, -RZ, R7.reuse.H0_H0 ;  /* 0x20000007ff1c7230 */ /* 0x100fe40000004100 */
[----:B------:R-:W-:Y:S01]  /*efe0*/  HADD2.F32 R30, -RZ, R7.H1_H1 ;  /* 0x30000007ff1e7230 */ /* 0x000fe20000004100 */
[----:B------:R-:W-:Y:S02]  /*eff0*/  F2FP.F16.F32.PACK_AB R18, R26, R25 ;  /* 0x000000191a12723e */ /* 0x000fe400000000ff */
[-C--:B------:R-:W-:Y:S02]  /*f000*/  FFMA R27, R28, R0.reuse, R27 ;  /* 0x000000001c1b7223 */ /* 0x080fe4000000001b */
[----:B------:R-:W-:-:S05]  /*f010*/  FFMA R28, R30, R0, R29 ;  /* 0x000000001e1c7223 */ /* 0x000fca000000001d */
        /* <DEDUP_REMOVED lines=16> */
.L_x_90:
[----:B------:R-:W-:Y:S05]  /*f120*/  BSYNC B0 ;  /* 0x0000000000007941 */ /* 0x000fea0003800000 */
.L_x_89:
[----:B------:R-:W-:Y:S06]  /*f130*/  BAR.SYNC.DEFER_BLOCKING 0x1, 0x80 ;  /* 0x0042000000007b1d */ /* 0x000fec0000010000 */
[----:B------:R-:W-:Y:S05]  /*f140*/  @!P0 BRA `(.L_x_91) ;  /* 0x0000000000048947 */ /* 0x000fea0003800000 */
[----:B------:R-:W-:Y:S01]  /*f150*/  BPT.TRAP 0x1 ;  /* 0x000000040000795c */ /* 0x000fe20000300000 */
.L_x_91:
[----:B------:R-:W-:-:S04]  /*f160*/  UIADD3 UR10, UR50, 0x344f8, URZ ;  /* 0x000344f8320a7890 */ /* 0x000fc8000fffe03f */
[----:B------:R-:W-:-:S09]  /*f170*/  UPRMT UR10, UR56, 0x654, UR10 ;  /* 0x00000654380a7896 */ /* 0x000fd2000800000a */
[----:B------:R-:W-:Y:S01]  /*f180*/  SYNCS.ARRIVE.TRANS64.RED.A1T0 RZ, [UR10], RZ ;  /* 0x000000ffffff79a7 */ /* 0x000fe2000810040a */
[----:B------:R-:W-:Y:S05]  /*f190*/  @!P0 BRA `(.L_x_92) ;  /* 0x0000000000048947 */ /* 0x000fea0003800000 */
[----:B------:R-:W-:Y:S01]  /*f1a0*/  BPT.TRAP 0x1 ;  /* 0x000000040000795c */ /* 0x000fe20000300000 */
.L_x_92:
[----:B------:R-:W2:Y:S02]  /*f1b0*/  SYNCS.PHASECHK.TRANS64.TRYWAIT P3, [UR50+0x344c8], R20 ;  /* 0x0344c814ff0075a7 */ /* 0x000ea40008060172 */
[----:B--2---:R-:W-:Y:S05]  /*f1c0*/  @!P3 BRA `(.L_x_93) ;  /* 0x000000b000dcb947 */ /* 0x004fea0003800000 */
.L_x_371:
[----:B------:R-:W-:Y:S05]  /*f1d0*/  @P1 WARPSYNC.ALL ;  /* 0x0000000000001948 */ /* 0x000fea0003800000 */
[----:B------:R-:W2:Y:S01]  /*f1e0*/  @P1 LDSM.16.MT88.4 R8, [R3+0x31000] ;  /* 0x031000000308183b */ /* 0x000ea20000004200 */
[-C--:B-1----:R-:W-:Y:S01]  /*f1f0*/  FMUL R13, R56, R2.reuse ;  /* 0x00000002380d7220 */ /* 0x082fe20000400000 */
[-C--:B------:R-:W-:Y:S01]  /*f200*/  FMUL R57, R57, R2.reuse ;  /* 0x0000000239397220 */ /* 0x080fe20000400000 */
[-C--:B------:R-:W-:Y:S01]  /*f210*/  FMUL R15, R58, R2.reuse ;  /* 0x000000023a0f7220 */ /* 0x080fe20000400000 */
[----:B------:R-:W1:Y:S01]  /*f220*/  @P1 LDSM.16.MT88.4 R4, [R3+0x31800] ;  /* 0x031800000304183b */ /* 0x000e620000004200 */
[-C--:B------:R-:W-:Y:S01]  /*f230*/  FMUL R59, R59, R2.reuse ;  /* 0x000000023b3b7220 */ /* 0x080fe20000400000 */
        /* <DEDUP_REMOVED lines=12> */
[----:B------:R-:W-:Y:S05]  /*f300*/  WARPSYNC.ALL ;  /* 0x0000000000007948 */ /* 0x000fea0003800000 */
[----:B------:R-:W-:Y:S01]  /*f310*/  BSSY B0, `(.L_x_94) ;  /* 0x0000039000007945 */ /* 0x000fe20003800000 */
[----:B--2---:R-:W-:-:S02]  /*f320*/  HADD2.F32 R12, -RZ, R8.H0_H0 ;  /* 0x20000008ff0c7230 */ /* 0x004fc40000004100 */
[----:B------:R-:W-:Y:S02]  /*f330*/  HADD2.F32 R14, -RZ, R8.H1_H1 ;  /* 0x30000008ff0e7230 */ /* 0x000fe40000004100 */
[--C-:B------:R-:W-:Y:S02]  /*f340*/  HADD2.F32 R16, -RZ, R9.reuse.H0_H0 ;  /* 0x20000009ff107230 */ /* 0x100fe40000004100 */
[-C--:B------:R-:W-:Y:S01]  /*f350*/  FFMA R12, R12, R0.reuse, R13 ;  /* 0x000000000c0c7223 */ /* 0x080fe2000000000d */
[----:B------:R-:W-:Y:S02]  /*f360*/  HADD2.F32 R18, -RZ, R9.H1_H1 ;  /* 0x30000009ff127230 */ /* 0x000fe40000004100 */
[-C--:B------:R-:W-:Y:S01]  /*f370*/  FFMA R13, R14, R0.reuse, R57 ;  /* 0x000000000e0d7223 */ /* 0x080fe20000000039 */
[----:B------:R-:W-:Y:S02]  /*f380*/  HADD2.F32 R24, -RZ, R11.H0_H0 ;  /* 0x2000000bff187230 */ /* 0x000fe40000004100 */
[----:B------:R-:W-:Y:S01]  /*f390*/  FFMA R14, R16, R0, R15 ;  /* 0x00000000100e7223 */ /* 0x000fe2000000000f */
[----:B------:R-:W-:-:S02]  /*f3a0*/  HADD2.F32 R16, -RZ, R10.H0_H0 ;  /* 0x2000000aff107230 */ /* 0x000fc40000004100 */
[-C--:B------:R-:W-:Y:S01]  /*f3b0*/  FFMA R15, R18, R0.reuse, R59 ;  /* 0x00000000120f7223 */ /* 0x080fe2000000003b */
[----:B------:R-:W-:Y:S02]  /*f3c0*/  HADD2.F32 R18, -RZ, R10.H1_H1 ;  /* 0x3000000aff127230 */ /* 0x000fe40000004100 */
[-C--:B------:R-:W-:Y:S01]  /*f3d0*/  FFMA R19, R24, R0.reuse, R19 ;  /* 0x0000000018137223 */ /* 0x080fe20000000013 */
[----:B------:R-:W-:Y:S02]  /*f3e0*/  HADD2.F32 R26, -RZ, R11.H1_H1 ;  /* 0x3000000bff1a7230 */ /* 0x000fe40000004100 */
[-C--:B------:R-:W-:Y:S01]  /*f3f0*/  FFMA R17, R16, R0.reuse, R17 ;  /* 0x0000000010117223 */ /* 0x080fe20000000011 */
[----:B-1----:R-:W-:Y:S02]  /*f400*/  HADD2.F32 R24, -RZ, R4.H0_H0 ;  /* 0x20000004ff187230 */ /* 0x002fe40000004100 */
[----:B------:R-:W-:Y:S01]  /*f410*/  FFMA R16, R18, R0, R61 ;  /* 0x0000000012107223 */ /* 0x000fe2000000003d */
[----:B------:R-:W-:-:S02]  /*f420*/  HADD2.F32 R28, -RZ, R5.H0_H0 ;  /* 0x20000005ff1c7230 */ /* 0x000fc40000004100 */
[-C--:B------:R-:W-:Y:S01]  /*f430*/  FFMA R18, R26, R0.reuse, R63 ;  /* 0x000000001a127223 */ /* 0x080fe2000000003f */
[----:B------:R-:W-:Y:S02]  /*f440*/  HADD2.F32 R26, -RZ, R4.H1_H1 ;  /* 0x30000004ff1a7230 */ /* 0x000fe40000004100 */
        /* <DEDUP_REMOVED lines=10> */
[----:B------:R-:W-:Y:S01]  /*f4f0*/  FFMA R29, R32, R0, R29 ;  /* 0x00000000201d7223 */ /* 0x000fe2000000001d */
[----:B------:R-:W-:Y:S01]  /*f500*/  F2FP.F16.F32.PACK_AB R12, R13, R12 ;  /* 0x0000000c0d0c723e */ /* 0x000fe200000000ff */
[----:B------:R-:W-:Y:S01]  /*f510*/  FFMA R28, R30, R0, R69 ;  /* 0x000000001e1c7223 */ /* 0x000fe20000000045 */
[----:B------:R-:W-:Y:S01]  /*f520*/  F2FP.F16.F32.PACK_AB R13, R15, R14 ;  /* 0x0000000e0f0d723e */ /* 0x000fe200000000ff */
[----:B------:R-:W-:Y:S01]  /*f530*/  FFMA R30, R34, R0, R71 ;  /* 0x00000000221e7223 */ /* 0x000fe20000000047 */
[----:B------:R-:W-:-:S02]  /*f540*/  F2FP.F16.F32.PACK_AB R14, R16, R17 ;  /* 0x00000011100e723e */ /* 0x000fc400000000ff */
[----:B------:R-:W-:Y:S02]  /*f550*/  F2FP.F16.F32.PACK_AB R15, R18, R19 ;  /* 0x00000013120f723e */ /* 0x000fe400000000ff */
[----:B------:R-:W-:Y:S02]  /*f560*/  F2FP.F16.F32.PACK_AB R16, R24, R21 ;  /* 0x000000151810723e */ /* 0x000fe400000000ff */
[----:B------:R-:W-:Y:S01]  /*f570*/  F2FP.F16.F32.PACK_AB R17, R26, R25 ;  /* 0x000000191a11723e */ /* 0x000fe200000000ff */
[----:B------:R1:W-:Y:S01]  /*f580*/  STSM.16.MT88.4 [R3+0x31000], R12 ;  /* 0x0310000c03007844 */ /* 0x0003e20000004200 */
        /* <DEDUP_REMOVED lines=17> */
.L_x_95:
[----:B------:R-:W-:Y:S05]  /*f6a0*/  BSYNC B0 ;  /* 0x0000000000007941 */ /* 0x000fea0003800000 */
.L_x_94:
[----:B------:R-:W-:Y:S06]  /*f6b0*/  BAR.SYNC.DEFER_BLOCKING 0x1, 0x80 ;  /* 0x0042000000007b1d */ /* 0x000fec0000010000 */
[----:B------:R-:W-:Y:S05]  /*f6c0*/  @!P0 BRA `(.L_x_96) ;  /* 0x0000000000048947 */ /* 0x000fea0003800000 */
[----:B------:R-:W-:Y:S01]  /*f6d0*/  BPT.TRAP 0x1 ;  /* 0x000000040000795c */ /* 0x000fe20000300000 */
.L_x_96:
[----:B------:R-:W-:Y:S01]  /*f6e0*/  SYNCS.ARRIVE.TRANS64.RED.A1T0 RZ, [UR7], RZ ;  /* 0x000000ffffff79a7 */ /* 0x000fe20008100407 */
[----:B------:R-:W-:Y:S05]  /*f6f0*/  @!P0 BRA `(.L_x_97) ;  /* 0x0000000000048947 */ /* 0x000fea0003800000 */
[----:B------:R-:W-:Y:S01]  /*f700*/  BPT.TRAP 0x1 ;  /* 0x000000040000795c */ /* 0x000fe20000300000 */
.L_x_97:
[----:B------:R-:W2:Y:S02]  /*f710*/  SYNCS.PHASECHK.TRANS64.TRYWAIT P3, [UR50+0x344d0], R20 ;  /* 0x0344d014ff0075a7 */ /* 0x000ea40008060172 */
[----:B--2---:R-:W-:Y:S05]  /*f720*/  @!P3 BRA `(.L_x_98) ;  /* 0x000000ac009cb947 */ /* 0x004fea0003800000 */
.L_x_372:
        /* <DEDUP_REMOVED lines=21> */
[----:B-1----:R-:W-:-:S02]  /*f880*/  HADD2.F32 R16, -RZ, R9.H0_H0 ;  /* 0x20000009ff107230 */ /* 0x002fc40000004100 */
[----:B------:R-:W-:Y:S02]  /*f890*/  HADD2.F32 R18, -RZ, R9.H1_H1 ;  /* 0x30000009ff127230 */ /* 0x000fe40000004100 */
[-C--:B--2---:R-:W-:Y:S01]  /*f8a0*/  FMUL R13, R13, R2.reuse ;  /* 0x000000020d0d7220 */ /* 0x084fe20000400000 */
[-C--:B---3--:R-:W-:Y:S01]  /*f8b0*/  FMUL R15, R14, R2.reuse ;  /* 0x000000020e0f7220 */ /* 0x088fe20000400000 */
[--C-:B------:R-:W-:Y:S02]  /*f8c0*/  HADD2.F32 R14, -RZ, R8.reuse.H1_H1 ;  /* 0x30000008ff0e7230 */ /* 0x100fe40000004100 */
[----:B----4-:R-:W-:Y:S01]  /*f8d0*/  FMUL R17, R12, R2 ;  /* 0x000000020c117220 */ /* 0x010fe20000400000 */
[----:B------:R-:W-:Y:S02]  /*f8e0*/  HADD2.F32 R12, -RZ, R8.H0_H0 ;  /* 0x20000008ff0c7230 */ /* 0x000fe40000004100 */
[----:B------:R-:W-:Y:S01]  /*f8f0*/  FFMA R15, R14, R0, R15 ;  /* 0x000000000e0f7223 */ /* 0x000fe2000000000f */
[----:B-----5:R-:W-:-:S02]  /*f900*/  FMUL R19, R19, R2 ;  /* 0x0000000213137220 */ /* 0x020fc40000400000 */
[-C--:B------:R-:W-:Y:S01]  /*f910*/  FFMA R12, R12, R0.reuse, R13 ;  /* 0x000000000c0c7223 */ /* 0x080fe2000000000d */
[-C--:B------:R-:W-:Y:S01]  /*f920*/  FFMA R13, R16, R0.reuse, R17 ;  /* 0x00000000100d7223 */ /* 0x080fe20000000011 */
[----:B------:R-:W-:Y:S01]  /*f930*/  FFMA R14, R18, R0, R19 ;  /* 0x00000000120e7223 */ /* 0x000fe20000000013 */
[--C-:B------:R-:W-:Y:S02]  /*f940*/  HADD2.F32 R16, -RZ, R10.reuse.H0_H0 ;  /* 0x2000000aff107230 */ /* 0x100fe40000004100 */
[-C--:B------:R-:W-:Y:S01]  /*f950*/  FMUL R17, R26, R2.reuse ;  /* 0x000000021a117220 */ /* 0x080fe20000400000 */
[----:B------:R-:W-:Y:S02]  /*f960*/  HADD2.F32 R18, -RZ, R10.H1_H1 ;  /* 0x3000000aff127230 */ /* 0x000fe40000004100 */
[----:B------:R-:W-:Y:S01]  /*f970*/  FMUL R19, R24, R2 ;  /* 0x0000000218137220 */ /* 0x000fe20000400000 */
[--C-:B------:R-:W-:Y:S02]  /*f980*/  HADD2.F32 R24, -RZ, R11.reuse.H0_H0 ;  /* 0x2000000bff187230 */ /* 0x100fe40000004100 */
[----:B------:R-:W-:Y:S01]  /*f990*/  FFMA R17, R16, R0, R17 ;  /* 0x0000000010117223 */ /* 0x000fe20000000011 */
[----:B------:R-:W-:-:S02]  /*f9a0*/  HADD2.F32 R26, -RZ, R11.H1_H1 ;  /* 0x3000000bff1a7230 */ /* 0x000fc40000004100 */
[----:B------:R-:W-:Y:S01]  /*f9b0*/  FMUL R21, R21, R2 ;  /* 0x0000000215157220 */ /* 0x000fe20000400000 */
[----:B------:R-:W-:Y:S01]  /*f9c0*/  FFMA R16, R18, R0, R19 ;  /* 0x0000000012107223 */ /* 0x000fe20000000013 */
[----:B------:R-:W-:Y:S01]  /*f9d0*/  F2FP.F16.F32.PACK_AB R13, R14, R13 ;  /* 0x0000000d0e0d723e */ /* 0x000fe200000000ff */
[----:B------:R-:W-:Y:S01]  /*f9e0*/  FMUL R25, R25, R2 ;  /* 0x0000000219197220 */ /* 0x000fe20000400000 */
[----:B------:R-:W-:Y:S01]  /*f9f0*/  FFMA R21, R24, R0, R21 ;  /* 0x0000000018157223 */ /* 0x000fe20000000015 */
[--C-:B------:R-:W-:Y:S01]  /*fa00*/  HADD2.F32 R24, -RZ, R4.reuse.H0_H0 ;  /* 0x20000004ff187230 */ /* 0x100fe20000004100 */
[----:B------:R-:W-:Y:S01]  /*fa10*/  F2FP.F16.F32.PACK_AB R12, R15, R12 ;  /* 0x0000000c0f0c723e */ /* 0x000fe200000000ff */
[----:B------:R-:W-:Y:S01]  /*fa20*/  FFMA R18, R26, R0, R25 ;  /* 0x000000001a127223 */ /* 0x000fe20000000019 */
[-C--:B------:R-:W-:Y:S01]  /*fa30*/  FMUL R19, R30, R2.reuse ;  /* 0x000000021e137220 */ /* 0x080fe20000400000 */
[----:B------:R-:W-:Y:S01]  /*fa40*/  HADD2.F32 R26, -RZ, R4.H1_H1 ;  /* 0x30000004ff1a7230 */ /* 0x000fe20000004100 */
[----:B------:R-:W-:Y:S01]  /*fa50*/  F2FP.F16.F32.PACK_AB R14, R16, R17 ;  /* 0x00000011100e723e */ /* 0x000fe200000000ff */
[----:B------:R-:W-:Y:S01]  /*fa60*/  FMUL R25, R28, R2 ;  /* 0x000000021c197220 */ /* 0x000fe20000400000 */
[----:B------:R-:W-:-:S02]  /*fa70*/  HADD2.F32 R28, -RZ, R5.H0_H0 ;  /* 0x20000005ff1c7230 */ /* 0x000fc40000004100 */
[----:B------:R-:W-:Y:S01]  /*fa80*/  FFMA R19, R24, R0, R19 ;  /* 0x0000000018137223 */ /* 0x000fe20000000013 */
[----:B------:R-:W-:Y:S02]  /*fa90*/  HADD2.F32 R30, -RZ, R5.H1_H1 ;  /* 0x30000005ff1e7230 */ /* 0x000fe40000004100 */
[----:B------:R-:W-:Y:S01]  /*faa0*/  FMUL R27, R27, R2 ;  /* 0x000000021b1b7220 */ /* 0x000fe20000400000 */
[----:B------:R-:W-:Y:S01]  /*fab0*/  FFMA R24, R26, R0, R25 ;  /* 0x000000001a187223 */ /* 0x000fe20000000019 */
[----:B------:R-:W-:Y:S01]  /*fac0*/  F2FP.F16.F32.PACK_AB R15, R18, R21 ;  /* 0x00000015120f723e */ /* 0x000fe200000000ff */
[----:B------:R-:W-:Y:S01]  /*fad0*/  FMUL R29, R29, R2 ;  /* 0x000000021d1d7220 */ /* 0x000fe20000400000 */
[-C--:B------:R-:W-:Y:S01]  /*fae0*/  FFMA R27, R28, R0.reuse, R27 ;  /* 0x000000001c1b7223 */ /* 0x080fe2000000001b */
[--C-:B------:R-:W-:Y:S01]  /*faf0*/  HADD2.F32 R28, -RZ, R6.reuse.H0_H0 ;  /* 0x20000006ff1c7230 */ /* 0x100fe20000004100 */
[----:B------:R-:W-:Y:S01]  /*fb00*/  F2FP.F16.F32.PACK_AB R16, R24, R19 ;  /* 0x000000131810723e */ /* 0x000fe200000000ff */
[----:B------:R-:W-:Y:S01]  /*fb10*/  FFMA R26, R30, R0, R29 ;  /* 0x000000001e1a7223 */ /* 0x000fe2000000001d */
[-C--:B------:R-:W-:Y:S01]  /*fb20*/  FMUL R25, R34, R2.reuse ;  /* 0x0000000222197220 */ /* 0x080fe20000400000 */
[----:B------:R-:W-:Y:S01]  /*fb30*/  HADD2.F32 R30, -RZ, R6.H1_H1 ;  /* 0x30000006ff1e7230 */ /* 0x000fe20000004100 */
[----:B------:R1:W-:Y:S01]  /*fb40*/  STSM.16.MT88.4 [R3+0x32000], R12 ;  /* 0x0320000c03007844 */ /* 0x0003e20000004200 */
        /* <DEDUP_REMOVED lines=8> */
[-C--:B------:R-:W-:Y:S02]  /*fbd0*/  FFMA R31, R32, R0.reuse, R31 ;  /* 0x00000000201f7223 */ /* 0x080fe4000000001f */
[----:B------:R-:W-:Y:S01]  /*fbe0*/  F2FP.F16.F32.PACK_AB R18, R28, R25 ;  /* 0x000000191c12723e */ /* 0x000fe200000000ff */
        /* <DEDUP_REMOVED lines=17> */
.L_x_100:
[----:B------:R-:W-:Y:S05]  /*fd00*/  BSYNC B0 ;  /* 0x0000000000007941 */ /* 0x000fea0003800000 */
.L_x_99:
[----:B------:R-:W-:Y:S06]  /*fd10*/  BAR.SYNC.DEFER_BLOCKING 0x1, 0x80 ;  /* 0x0042000000007b1d */ /* 0x000fec0000010000 */
[----:B------:R-:W-:Y:S05]  /*fd20*/  @!P0 BRA `(.L_x_101) ;  /* 0x0000000000048947 */ /* 0x000fea0003800000 */
[----:B------:R-:W-:Y:S01]  /*fd30*/  BPT.TRAP 0x1 ;  /* 0x000000040000795c */ /* 0x000fe20000300000 */
.L_x_101:
[----:B------:R-:W-:Y:S01]  /*fd40*/  SYNCS.ARRIVE.TRANS64.RED.A1T0 RZ, [UR8], RZ ;  /* 0x000000ffffff79a7 */ /* 0x000fe20008100408 */
[----:B------:R-:W-:Y:S05]  /*fd50*/  @!P0 BRA `(.L_x_102) ;  /* 0x0000000000048947 */ /* 0x000fea0003800000 */
[----:B------:R-:W-:Y:S01]  /*fd60*/  BPT.TRAP 0x1 ;  /* 0x000000040000795c */ /* 0x000fe20000300000 */
.L_x_102:
[----:B------:R-:W2:Y:S02]  /*fd70*/  SYNCS.PHASECHK.TRANS64.TRYWAIT P3, [UR50+0x344d8], R20 ;  /* 0x0344d814ff0075a7 */ /* 0x000ea40008060172 */
[----:B--2---:R-:W-:Y:S05]  /*fd80*/  @!P3 BRA `(.L_x_103) ;  /* 0x000000a8001cb947 */ /* 0x004fea0003800000 */
.L_x_373:
        /* <DEDUP_REMOVED lines=29> */
[----:B------:R-:W-:Y:S01]  /*ff60*/  FFMA R14, R18, R0, R75 ;  /* 0x00000000120e7223 */ /* 0x000fe2000000004b */
[----:B------:R-:W-:Y:S01]  /*ff70*/  FMUL R15, R76, R2 ;  /* 0x000000024c0f7220 */ /* 0x000fe20000400000 */
        /* <DEDUP_REMOVED lines=20> */
[----:B------:R-:W-:Y:S01]  /*100c0*/  F2FP.F16.F32.PACK_AB R13, R14, R13 ;  /* 0x0000000d0e0d723e */ /* 0x000fe200000000ff */
[-C--:B------:R-:W-:Y:S01]  /*100d0*/  FFMA R28, R30, R0.reuse, R85 ;  /* 0x000000001e1c7223 */ /* 0x080fe20000000055 */
        /* <DEDUP_REMOVED lines=24> */
.L_x_105:
[----:B------:R-:W-:Y:S05]  /*10260*/  BSYNC B0 ;  /* 0x0000000000007941 */ /* 0x000fea0003800000 */
.L_x_104:
[----:B------:R-:W-:Y:S06]  /*10270*/  BAR.SYNC.DEFER_BLOCKING 0x1, 0x80 ;  /* 0x0042000000007b1d */ /* 0x000fec0000010000 */
[----:B------:R-:W-:Y:S05]  /*10280*/  @!P0 BRA `(.L_x_106) ;  /* 0x0000000000048947 */ /* 0x000fea0003800000 */
[----:B------:R-:W-:Y:S01]  /*10290*/  BPT.TRAP 0x1 ;  /* 0x000000040000795c */ /* 0x000fe20000300000 */
.L_x_106:
[----:B------:R-:W-:Y:S01]  /*102a0*/  SYNCS.ARRIVE.TRANS64.RED.A1T0 RZ, [UR9], RZ ;  /* 0x000000ffffff79a7 */ /* 0x000fe20008100409 */
[----:B------:R-:W-:Y:S05]  /*102b0*/  @!P0 BRA `(.L_x_107) ;  /* 0x0000000000048947 */ /* 0x000fea0003800000 */
[----:B------:R-:W-:Y:S01]  /*102c0*/  BPT.TRAP 0x1 ;  /* 0x000000040000795c */ /* 0x000fe20000300000 */
.L_x_107:
[----:B------:R-:W2:Y:S02]  /*102d0*/  SYNCS.PHASECHK.TRANS64.TRYWAIT P3, [UR50+0x344c0], R159 ;  /* 0x0344c09fff0075a7 */ /* 0x000ea40008060172 */
[----:B--2---:R-:W-:Y:S05]  /*102e0*/  @!P3 BRA `(.L_x_108) ;  /* 0x000000a000dcb947 */ /* 0x004fea0003800000 */
.L_x_374:
        /* <DEDUP_REMOVED lines=93> */
.L_x_110:
[----:B------:R-:W-:Y:S05]  /*108c0*/  BSYNC B0 ;  /* 0x0000000000007941 */ /* 0x000fea0003800000 */
.L_x_109:
[----:B------:R-:W-:Y:S06]  /*108d0*/  BAR.SYNC.DEFER_BLOCKING 0x1, 0x80 ;  /* 0x0042000000007b1d */ /* 0x000fec0000010000 */
[----:B------:R-:W-:Y:S05]  /*108e0*/  @!P0 BRA `(.L_x_111) ;  /* 0x0000000000048947 */ /* 0x000fea0003800000 */
[----:B------:R-:W-:Y:S01]  /*108f0*/  BPT.TRAP 0x1 ;  /* 0x000000040000795c */ /* 0x000fe20000300000 */
.L_x_111:
[----:B------:R-:W-:Y:S01]  /*10900*/  SYNCS.ARRIVE.TRANS64.RED.A1T0 RZ, [UR10], RZ ;  /* 0x000000ffffff79a7 */ /* 0x000fe2000810040a */
[----:B------:R-:W-:Y:S05]  /*10910*/  @!P0 BRA `(.L_x_112) ;  /* 0x0000000000048947 */ /* 0x000fea0003800000 */
[----:B------:R-:W-:Y:S01]  /*10920*/  BPT.TRAP 0x1 ;  /* 0x000000040000795c */ /* 0x000fe20000300000 */
.L_x_112:
[----:B------:R-:W2:Y:S02]  /*10930*/  SYNCS.PHASECHK.TRANS64.TRYWAIT P3, [UR50+0x344c8], R159 ;  /* 0x0344c89fff0075a7 */ /* 0x000ea40008060172 */
[----:B--2---:R-:W-:Y:S05]  /*10940*/  @!P3 BRA `(.L_x_113) ;  /* 0x0000009c005cb947 */ /* 0x004fea0003800000 */
.L_x_375:
        /* <DEDUP_REMOVED lines=58> */
[----:B------:R-:W-:Y:S02]  /*10cf0*/  F2FP.F16.F32.PACK_AB R26, R28, R27 ;  /* 0x0000001b1c1a723e */ /* 0x000fe400000000ff */
[----:B------:R-:W-:Y:S01]  /*10d00*/  F2FP.F16.F32.PACK_AB R24, R24, R21 ;  /* 0x000000151818723e */ /* 0x000fe200000000ff */
[----:B------:R1:W-:Y:S01]  /*10d10*/  STSM.16.MT88.4 [R3+0x31000], R12 ;  /* 0x0310000c03007844 */ /* 0x0003e20000004200 */
        /* <DEDUP_REMOVED lines=16> */
.L_x_115:
[----:B------:R-:W-:Y:S05]  /*10e20*/  BSYNC B0 ;  /* 0x0000000000007941 */ /* 0x000fea0003800000 */
.L_x_114:
[----:B------:R-:W-:Y:S06]  /*10e30*/  BAR.SYNC.DEFER_BLOCKING 0x1, 0x80 ;  /* 0x0042000000007b1d */ /* 0x000fec0000010000 */
[----:B------:R-:W-:Y:S05]  /*10e40*/  @!P0 BRA `(.L_x_116) ;  /* 0x0000000000048947 */ /* 0x000fea0003800000 */
[----:B------:R-:W-:Y:S01]  /*10e50*/  BPT.TRAP 0x1 ;  /* 0x000000040000795c */ /* 0x000fe20000300000 */
.L_x_116:
[----:B------:R-:W-:Y:S01]  /*10e60*/  SYNCS.ARRIVE.TRANS64.RED.A1T0 RZ, [UR7], RZ ;  /* 0x000000ffffff79a7 */ /* 0x000fe20008100407 */
[----:B------:R-:W-:Y:S05]  /*10e70*/  @!P0 BRA `(.L_x_117) ;  /* 0x0000000000048947 */ /* 0x000fea0003800000 */
[----:B------:R-:W-:Y:S01]  /*10e80*/  BPT.TRAP 0x1 ;  /* 0x000000040000795c */ /* 0x000fe20000300000 */
.L_x_117:
[----:B------:R-:W2:Y:S02]  /*10e90*/  SYNCS.PHASECHK.TRANS64.TRYWAIT P3, [UR50+0x344d0], R159 ;  /* 0x0344d09fff0075a7 */ /* 0x000ea40008060172 */
[----:B--2---:R-:W-:Y:S05]  /*10ea0*/  @!P3 BRA `(.L_x_118) ;  /* 0x00000098001cb947 */ /* 0x004fea0003800000 */
.L_x_376:
        /* <DEDUP_REMOVED lines=26> */
[-C--:B----4-:R-:W-:Y:S01]  /*11050*/  FMUL R17, R12, R2.reuse ;  /* 0x000000020c117220 */ /* 0x090fe20000400000 */
[----:B------:R-:W-:Y:S02]  /*11060*/  HADD2.F32 R12, -RZ, R8.H0_H0 ;  /* 0x20000008ff0c7230 */ /* 0x000fe40000004100 */
[----:B-----5:R-:W-:Y:S01]  /*11070*/  FMUL R19, R19, R2 ;  /* 0x0000000213137220 */ /* 0x020fe20000400000 */
[----:B------:R-:W-:-:S02]  /*11080*/  FFMA R17, R16, R0, R17 ;  /* 0x0000000010117223 */ /* 0x000fc40000000011 */
        /* <DEDUP_REMOVED lines=63> */
.L_x_120:
[----:B------:R-:W-:Y:S05]  /*11480*/  BSYNC B0 ;  /* 0x0000000000007941 */ /* 0x000fea0003800000 */
.L_x_119:
[----:B------:R-:W-:Y:S06]  /*11490*/  BAR.SYNC.DEFER_BLOCKING 0x1, 0x80 ;  /* 0x0042000000007b1d */ /* 0x000fec0000010000 */
[----:B------:R-:W-:Y:S05]  /*114a0*/  @!P0 BRA `(.L_x_121) ;  /* 0x0000000000048947 */ /* 0x000fea0003800000 */
[----:B------:R-:W-:Y:S01]  /*114b0*/  BPT.TRAP 0x1 ;  /* 0x000000040000795c */ /* 0x000fe20000300000 */
.L_x_121:
[----:B------:R-:W-:Y:S01]  /*114c0*/  SYNCS.ARRIVE.TRANS64.RED.A1T0 RZ, [UR8], RZ ;  /* 0x000000ffffff79a7 */ /* 0x000fe20008100408 */
[----:B------:R-:W-:Y:S05]  /*114d0*/  @!P0 BRA `(.L_x_122) ;  /* 0x0000000000048947 */ /* 0x000fea0003800000 */
[----:B------:R-:W-:Y:S01]  /*114e0*/  BPT.TRAP 0x1 ;  /* 0x000000040000795c */ /* 0x000fe20000300000 */
.L_x_122:
[----:B------:R-:W2:Y:S02]  /*114f0*/  SYNCS.PHASECHK.TRANS64.TRYWAIT P3, [UR50+0x344d8], R159 ;  /* 0x0344d89fff0075a7 */ /* 0x000ea40008060172 */
[----:B--2---:R-:W-:Y:S05]  /*11500*/  @!P3 BRA `(.L_x_123) ;  /* 0x00000090009cb947 */ /* 0x004fea0003800000 */
.L_x_377:
        /* <DEDUP_REMOVED lines=77> */
.L_x_125:
[----:B------:R-:W-:Y:S05]  /*119e0*/  BSYNC B0 ;  /* 0x0000000000007941 */ /* 0x000fea0003800000 */
.L_x_124:
[----:B------:R-:W-:Y:S06]  /*119f0*/  BAR.SYNC.DEFER_BLOCKING 0x1, 0x80 ;  /* 0x0042000000007b1d */ /* 0x000fec0000010000 */
[----:B------:R-:W-:Y:S05]  /*11a00*/  @!P0 BRA `(.L_x_126) ;  /* 0x0000000000048947 */ /* 0x000fea0003800000 */
[----:B------:R-:W-:Y:S01]  /*11a10*/  BPT.TRAP 0x1 ;  /* 0x000000040000795c */ /* 0x000fe20000300000 */
.L_x_126:
[----:B------:R-:W-:Y:S01]  /*11a20*/  SYNCS.ARRIVE.TRANS64.RED.A1T0 RZ, [UR9], RZ ;  /* 0x000000ffffff79a7 */ /* 0x000fe20008100409 */
[----:B------:R-:W-:Y:S05]  /*11a30*/  @!P0 BRA `(.L_x_127) ;  /* 0x0000000000048947 */ /* 0x000fea0003800000 */
[----:B------:R-:W-:Y:S01]  /*11a40*/  BPT.TRAP 0x1 ;  /* 0x000000040000795c */ /* 0x000fe20000300000 */
.L_x_127:
[----:B------:R-:W2:Y:S02]  /*11a50*/  SYNCS.PHASECHK.TRANS64.TRYWAIT P3, [UR50+0x344c0], R20 ;  /* 0x0344c014ff0075a7 */ /* 0x000ea40008060172 */
[----:B--2---:R-:W-:Y:S05]  /*11a60*/  @!P3 BRA `(.L_x_128) ;  /* 0x0000008c005cb947 */ /* 0x004fea0003800000 */
.L_x_378:
        /* <DEDUP_REMOVED lines=93> */
.L_x_130:
[----:B------:R-:W-:Y:S05]  /*12040*/  BSYNC B0 ;  /* 0x0000000000007941 */ /* 0x000fea0003800000 */
.L_x_129:
[----:B------:R-:W-:Y:S06]  /*12050*/  BAR.SYNC.DEFER_BLOCKING 0x1, 0x80 ;  /* 0x0042000000007b1d */ /* 0x000fec0000010000 */
[----:B------:R-:W-:Y:S05]  /*12060*/  @!P0 BRA `(.L_x_131) ;  /* 0x0000000000048947 */ /* 0x000fea0003800000 */
[----:B------:R-:W-:Y:S01]  /*12070*/  BPT.TRAP 0x1 ;  /* 0x000000040000795c */ /* 0x000fe20000300000 */
.L_x_131:
[----:B------:R-:W-:Y:S01]  /*12080*/  SYNCS.ARRIVE.TRANS64.RED.A1T0 RZ, [UR10], RZ ;  /* 0x000000ffffff79a7 */ /* 0x000fe2000810040a */
[----:B------:R-:W-:Y:S05]  /*12090*/  @!P0 BRA `(.L_x_132) ;  /* 0x0000000000048947 */ /* 0x000fea0003800000 */
[----:B------:R-:W-:Y:S01]  /*120a0*/  BPT.TRAP 0x1 ;  /* 0x000000040000795c */ /* 0x000fe20000300000 */
.L_x_132:
[----:B------:R-:W2:Y:S02]  /*120b0*/  SYNCS.PHASECHK.TRANS64.TRYWAIT P3, [UR50+0x344c8], R20 ;  /* 0x0344c814ff0075a7 */ /* 0x000ea40008060172 */
[----:B--2---:R-:W-:Y:S05]  /*120c0*/  @!P3 BRA `(.L_x_133) ;  /* 0x0000008400dcb947 */ /* 0x004fea0003800000 */
.L_x_379:
        /* <DEDUP_REMOVED lines=77> */
.L_x_135:
[----:B------:R-:W-:Y:S05]  /*125a0*/  BSYNC B0 ;  /* 0x0000000000007941 */ /* 0x000fea0003800000 */
.L_x_134:
[----:B------:R-:W-:Y:S06]  /*125b0*/  BAR.SYNC.DEFER_BLOCKING 0x1, 0x80 ;  /* 0x0042000000007b1d */ /* 0x000fec0000010000 */
[----:B------:R-:W-:Y:S05]  /*125c0*/  @!P0 BRA `(.L_x_136) ;  /* 0x0000000000048947 */ /* 0x000fea0003800000 */
[----:B------:R-:W-:Y:S01]  /*125d0*/  BPT.TRAP 0x1 ;  /* 0x000000040000795c */ /* 0x000fe20000300000 */
.L_x_136:
[----:B------:R-:W-:Y:S01]  /*125e0*/  SYNCS.ARRIVE.TRANS64.RED.A1T0 RZ, [UR7], RZ ;  /* 0x000000ffffff79a7 */ /* 0x000fe20008100407 */
[----:B------:R-:W-:Y:S05]  /*125f0*/  @!P0 BRA `(.L_x_137) ;  /* 0x0000000000048947 */ /* 0x000fea0003800000 */
[----:B------:R-:W-:Y:S01]  /*12600*/  BPT.TRAP 0x1 ;  /* 0x000000040000795c */ /* 0x000fe20000300000 */
.L_x_137:
[----:B------:R-:W2:Y:S02]  /*12610*/  SYNCS.PHASECHK.TRANS64.TRYWAIT P3, [UR50+0x344d0], R20 ;  /* 0x0344d014ff0075a7 */ /* 0x000ea40008060172 */
[----:B--2---:R-:W-:Y:S05]  /*12620*/  @!P3 BRA `(.L_x_138) ;  /* 0x00000080009cb947 */ /* 0x004fea0003800000 */
.L_x_380:
        /* <DEDUP_REMOVED lines=17> */
[----:B------:R-:W-:Y:S04]  /*12740*/  @P1 LDSM.16.MT88.4 R8, [R3+0x32000] ;  /* 0x032000000308183b */ /* 0x000fe80000004200 */
[----:B------:R-:W1:Y:S01]  /*12750*/  @P1 LDSM.16.MT88.4 R4, [R3+0x32800] ;  /* 0x032800000304183b */ /* 0x000e620000004200 */
[----:B------:R-:W-:Y:S05]  /*12760*/  WARPSYNC.ALL ;  /* 0x0000000000007948 */ /* 0x000fea0003800000 */
[----:B------:R-:W-:Y:S01]  /*12770*/  BSSY B0, `(.L_x_139) ;  /* 0x0000049000007945 */ /* 0x000fe20003800000 */
[----:B-1----:R-:W-:-:S02]  /*12780*/  HADD2.F32 R32, -RZ, R7.H0_H0 ;  /* 0x20000007ff207230 */ /* 0x002fc40000004100 */
[----:B------:R-:W-:Y:S02]  /*12790*/  HADD2.F32 R34, -RZ, R7.H1_H1 ;  /* 0x30000007ff227230 */ /* 0x000fe40000004100 */
[-C--:B--2---:R-:W-:Y:S01]  /*127a0*/  FMUL R13, R13, R2.reuse ;  /* 0x000000020d0d7220 */ /* 0x084fe20000400000 */
[-C--:B---3--:R-:W-:Y:S01]  /*127b0*/  FMUL R15, R15, R2.reuse ;  /* 0x000000020f0f7220 */ /* 0x088fe20000400000 */
[-C--:B----4-:R-:W-:Y:S01]  /*127c0*/  FMUL R17, R17, R2.reuse ;  /* 0x0000000211117220 */ /* 0x090fe20000400000 */
[-C--:B-----5:R-:W-:Y:S01]  /*127d0*/  FMUL R19, R19, R2.reuse ;  /* 0x0000000213137220 */ /* 0x0a0fe20000400000 */
[-C--:B------:R-:W-:Y:S01]  /*127e0*/  FMUL R21, R21, R2.reuse ;  /* 0x0000000215157220 */ /* 0x080fe20000400000 */
[-C--:B------:R-:W-:Y:S01]  /*127f0*/  FMUL R25, R25, R2.reuse ;  /* 0x0000000219197220 */ /* 0x080fe20000400000 */
[-C--:B------:R-:W-:Y:S01]  /*12800*/  FMUL R27, R27, R2.reuse ;  /* 0x000000021b1b7220 */ /* 0x080fe20000400000 */
[-C--:B------:R-:W-:Y:S01]  /*12810*/  FMUL R29, R29, R2.reuse ;  /* 0x000000021d1d7220 */ /* 0x080fe20000400000 */
[----:B------:R-:W-:Y:S01]  /*12820*/  FMUL R31, R30, R2 ;  /* 0x000000021e1f7220 */ /* 0x000fe20000400000 */
[----:B------:R-:W-:-:S02]  /*12830*/  HADD2.F32 R30, -RZ, R5.H0_H0 ;  /* 0x20000005ff1e7230 */ /* 0x000fc40000004100 */
[-C--:B------:R-:W-:Y:S01]  /*12840*/  FMUL R33, R28, R2.reuse ;  /* 0x000000021c217220 */ /* 0x080fe20000400000 */
[--C-:B------:R-:W-:Y:S02]  /*12850*/  HADD2.F32 R28, -RZ, R4.reuse.H1_H1 ;  /* 0x30000004ff1c7230 */ /* 0x100fe40000004100 */
[-C--:B------:R-:W-:Y:S01]  /*12860*/  FMUL R35, R26, R2.reuse ;  /* 0x000000021a237220 */ /* 0x080fe20000400000 */
[----:B------:R-:W-:Y:S02]  /*12870*/  HADD2.F32 R26, -RZ, R4.H0_H0 ;  /* 0x20000004ff1a7230 */ /* 0x000fe40000004100 */
[----:B------:R-:W-:Y:S01]  /*12880*/  FMUL R37, R12, R2 ;  /* 0x000000020c257220 */ /* 0x000fe20000400000 */
[----:B------:R-:W-:Y:S02]  /*12890*/  HADD2.F32 R12, -RZ, R8.H0_H0 ;  /* 0x20000008ff0c7230 */ /* 0x000fe40000004100 */
[-C--:B------:R-:W-:Y:S01]  /*128a0*/  FFMA R31, R26, R0.reuse, R31 ;  /* 0x000000001a1f7223 */ /* 0x080fe2000000001f */
[----:B------:R-:W-:Y:S01]  /*128b0*/  FFMA R35, R30, R0, R35 ;  /* 0x000000001e237223 */ /* 0x000fe20000000023 */
[----:B------:R-:W-:Y:S01]  /*128c0*/  FMUL R39, R24, R2 ;  /* 0x0000000218277220 */ /* 0x000fe20000400000 */
[----:B------:R-:W-:-:S02]  /*128d0*/  HADD2.F32 R24, -RZ, R10.H1_H1 ;  /* 0x3000000aff187230 */ /* 0x000fc40000004100 */
[----:B------:R-:W-:Y:S01]  /*128e0*/  FFMA R13, R12, R0, R13 ;  /* 0x000000000c0d7223 */ /* 0x000fe2000000000d */
[----:B------:R-:W-:Y:S02]  /*128f0*/  HADD2.F32 R12, -RZ, R8.H1_H1 ;  /* 0x30000008ff0c7230 */ /* 0x000fe40000004100 */
[-C--:B------:R-:W-:Y:S01]  /*12900*/  FMUL R41, R18, R2.reuse ;  /* 0x0000000212297220 */ /* 0x080fe20000400000 */
[----:B------:R-:W-:Y:S02]  /*12910*/  HADD2.F32 R18, -RZ, R10.H0_H0 ;  /* 0x2000000aff127230 */ /* 0x000fe40000004100 */
[----:B------:R-:W-:Y:S02]  /*12920*/  HADD2.F32 R26, -RZ, R5.H1_H1 ;  /* 0x30000005ff1a7230 */ /* 0x000fe40000004100 */
[----:B------:R-:W-:Y:S01]  /*12930*/  FMUL R43, R16, R2 ;  /* 0x00000002102b7220 */ /* 0x000fe20000400000 */
[----:B------:R-:W-:Y:S02]  /*12940*/  HADD2.F32 R16, -RZ, R9.H1_H1 ;  /* 0x30000009ff107230 */ /* 0x000fe40000004100 */
[----:B------:R-:W-:Y:S01]  /*12950*/  FFMA R21, R18, R0, R21 ;  /* 0x0000000012157223 */ /* 0x000fe20000000015 */
[----:B------:R-:W-:-:S02]  /*12960*/  HADD2.F32 R18, -RZ, R11.H0_H0 ;  /* 0x2000000bff127230 */ /* 0x000fc40000004100 */
[----:B------:R-:W-:Y:S01]  /*12970*/  FMUL R45, R14, R2 ;  /* 0x000000020e2d7220 */ /* 0x000fe20000400000 */
[----:B------:R-:W-:Y:S02]  /*12980*/  HADD2.F32 R14, -RZ, R9.H0_H0 ;  /* 0x20000009ff0e7230 */ /* 0x000fe40000004100 */
[-C--:B------:R-:W-:Y:S01]  /*12990*/  FFMA R12, R12, R0.reuse, R15 ;  /* 0x000000000c0c7223 */ /* 0x080fe2000000000f */
[----:B------:R-:W-:Y:S02]  /*129a0*/  HADD2.F32 R30, -RZ, R6.H1_H1 ;  /* 0x30000006ff1e7230 */ /* 0x000fe40000004100 */
[-C--:B------:R-:W-:Y:S01]  /*129b0*/  FFMA R27, R18, R0.reuse, R27 ;  /* 0x00000000121b7223 */ /* 0x080fe2000000001b */
[-C--:B------:R-:W-:Y:S01]  /*129c0*/  FFMA R26, R26, R0.reuse, R37 ;  /* 0x000000001a1a7223 */ /* 0x080fe20000000025 */
[-C--:B------:R-:W-:Y:S01]  /*129d0*/  FFMA R17, R14, R0.reuse, R17 ;  /* 0x000000000e117223 */ /* 0x080fe20000000011 */
[-C--:B------:R-:W-:Y:S01]  /*129e0*/  FFMA R14, R16, R0.reuse, R19 ;  /* 0x00000000100e7223 */ /* 0x080fe20000000013 */
[----:B------:R-:W-:Y:S01]  /*129f0*/  FFMA R16, R24, R0, R25 ;  /* 0x0000000018107223 */ /* 0x000fe20000000019 */
[----:B------:R-:W-:-:S02]  /*12a00*/  HADD2.F32 R24, -RZ, R11.H1_H1 ;  /* 0x3000000bff187230 */ /* 0x000fc40000004100 */
[-C--:B------:R-:W-:Y:S01]  /*12a10*/  FFMA R43, R32, R0.reuse, R43 ;  /* 0x00000000202b7223 */ /* 0x080fe2000000002b */
[----:B------:R-:W-:Y:S02]  /*12a20*/  F2FP.F16.F32.PACK_AB R12, R12, R13 ;  /* 0x0000000d0c0c723e */ /* 0x000fe400000000ff */
[----:B------:R-:W-:Y:S01]  /*12a30*/  F2FP.F16.F32.PACK_AB R13, R14, R17 ;  /* 0x000000110e0d723e */ /* 0x000fe200000000ff */
[-C--:B------:R-:W-:Y:S01]  /*12a40*/  FFMA R18, R24, R0.reuse, R29 ;  /* 0x0000000018127223 */ /* 0x080fe2000000001d */
[-C--:B------:R-:W-:Y:S01]  /*12a50*/  FFMA R24, R28, R0.reuse, R33 ;  /* 0x000000001c187223 */ /* 0x080fe20000000021 */
[----:B------:R-:W-:Y:S01]  /*12a60*/  HADD2.F32 R28, -RZ, R6.H0_H0 ;  /* 0x20000006ff1c7230 */ /* 0x000fe20000004100 */
[----:B------:R-:W-:Y:S02]  /*12a70*/  F2FP.F16.F32.PACK_AB R14, R16, R21 ;  /* 0x00000015100e723e */ /* 0x000fe400000000ff */
[----:B------:R-:W-:Y:S02]  /*12a80*/  F2FP.F16.F32.PACK_AB R15, R18, R27 ;  /* 0x0000001b120f723e */ /* 0x000fe400000000ff */
[-C--:B------:R-:W-:Y:S01]  /*12a90*/  FFMA R39, R28, R0.reuse, R39 ;  /* 0x000000001c277223 */ /* 0x080fe20000000027 */
[-C--:B------:R-:W-:Y:S01]  /*12aa0*/  FFMA R28, R30, R0.reuse, R41 ;  /* 0x000000001e1c7223 */ /* 0x080fe20000000029 */
[----:B------:R-:W-:Y:S01]  /*12ab0*/  FFMA R30, R34, R0, R45 ;  /* 0x00000000221e7223 */ /* 0x000fe2000000002d */
[----:B------:R-:W-:Y:S01]  /*12ac0*/  F2FP.F16.F32.PACK_AB R25, R26, R35 ;  /* 0x000000231a19723e */ /* 0x000fe200000000ff */
[----:B------:R1:W-:Y:S01]  /*12ad0*/  STSM.16.MT88.4 [R3+0x32000], R12 ;  /* 0x0320000c03007844 */ /* 0x0003e20000004200 */
        /* <DEDUP_REMOVED lines=18> */
.L_x_140:
[----:B------:R-:W-:Y:S05]  /*12c00*/  BSYNC B0 ;  /* 0x0000000000007941 */ /* 0x000fea0003800000 */
.L_x_139:
[----:B------:R-:W-:Y:S06]  /*12c10*/  BAR.SYNC.DEFER_BLOCKING 0x1, 0x80 ;  /* 0x0042000000007b1d */ /* 0x000fec0000010000 */
[----:B------:R-:W-:Y:S05]  /*12c20*/  @!P0 BRA `(.L_x_141) ;  /* 0x0000000000048947 */ /* 0x000fea0003800000 */
[----:B------:R-:W-:Y:S01]  /*12c30*/  BPT.TRAP 0x1 ;  /* 0x000000040000795c */ /* 0x000fe20000300000 */
.L_x_141:
[----:B------:R-:W-:Y:S01]  /*12c40*/  SYNCS.ARRIVE.TRANS64.RED.A1T0 RZ, [UR8], RZ ;  /* 0x000000ffffff79a7 */ /* 0x000fe20008100408 */
[----:B------:R-:W-:Y:S05]  /*12c50*/  @!P0 BRA `(.L_x_142) ;  /* 0x0000000000048947 */ /* 0x000fea0003800000 */
[----:B------:R-:W-:Y:S01]  /*12c60*/  BPT.TRAP 0x1 ;  /* 0x000000040000795c */ /* 0x000fe20000300000 */
.L_x_142:
[----:B------:R-:W2:Y:S02]  /*12c70*/  SYNCS.PHASECHK.TRANS64.TRYWAIT P3, [UR50+0x344d8], R20 ;  /* 0x0344d814ff0075a7 */ /* 0x000ea40008060172 */
[----:B--2---:R-:W-:Y:S05]  /*12c80*/  @!P3 BRA `(.L_x_143) ;  /* 0x0000007c001cb947 */ /* 0x004fea0003800000 */
.L_x_381:
        /* <DEDUP_REMOVED lines=39> */
[--C-:B------:R-:W-:Y:S02]  /*12f00*/  HADD2.F32 R27, -RZ, R4.reuse.H0_H0 ;  /* 0x20000004ff1b7230 */ /* 0x100fe40000004100 */
[-C--:B------:R-:W-:Y:S01]  /*12f10*/  FFMA R31, R31, R0.reuse, R146 ;  /* 0x000000001f1f7223 */ /* 0x080fe20000000092 */
[----:B------:R-:W-:Y:S02]  /*12f20*/  HADD2.F32 R29, -RZ, R4.H1_H1 ;  /* 0x30000004ff1d7230 */ /* 0x000fe40000004100 */
[-C--:B------:R-:W-:Y:S01]  /*12f30*/  FFMA R37, R37, R0.reuse, R150 ;  /* 0x0000000025257223 */ /* 0x080fe20000000096 */
[----:B------:R-:W-:Y:S02]  /*12f40*/  HADD2.F32 R5, -RZ, R5.H1_H1 ;  /* 0x30000005ff057230 */ /* 0x000fe40000004100 */
        /* <DEDUP_REMOVED lines=33> */
.L_x_145:
[----:B------:R-:W-:Y:S05]  /*13160*/  BSYNC B0 ;  /* 0x0000000000007941 */ /* 0x000fea0003800000 */
.L_x_144:
[----:B------:R-:W-:Y:S06]  /*13170*/  BAR.SYNC.DEFER_BLOCKING 0x1, 0x80 ;  /* 0x0042000000007b1d */ /* 0x000fec0000010000 */
[----:B------:R-:W-:Y:S05]  /*13180*/  @!P0 BRA `(.L_x_146) ;  /* 0x0000000000048947 */ /* 0x000fea0003800000 */
[----:B------:R-:W-:Y:S01]  /*13190*/  BPT.TRAP 0x1 ;  /* 0x000000040000795c */ /* 0x000fe20000300000 */
.L_x_146:
[----:B------:R-:W-:Y:S01]  /*131a0*/  UISETP.NE.AND UP0, UPT, UR49, 0x3, UPT ;  /* 0x000000033100788c */ /* 0x000fe2000bf05270 */
[----:B------:R-:W-:Y:S05]  /*131b0*/  SYNCS.ARRIVE.TRANS64.RED.A1T0 RZ, [UR9], RZ ;  /* 0x000000ffffff79a7 */ /* 0x000fea0008100409 */
[----:B------:R-:W-:-:S13]  /*131c0*/  PLOP3.LUT P1, PT, PT, PT, UP0, 0x80, 0x0 ;  /* 0x000000000000781c */ /* 0x000fda0003f2f008 */
[----:B------:R-:W-:Y:S05]  /*131d0*/  @!P1 BRA `(.L_x_147) ;  /* 0x0000000000049947 */ /* 0x000fea0003800000 */
[----:B------:R-:W-:Y:S01]  /*131e0*/  BPT.TRAP 0x1 ;  /* 0x000000040000795c */ /* 0x000fe20000300000 */
.L_x_147:
[----:B------:R-:W2:Y:S01]  /*131f0*/  LDL R2, [R1+0x200] ;  /* 0x0002000001027983 */ /* 0x000ea20000100800 */
[----:B------:R-:W-:Y:S02]  /*13200*/  SHF.L.U32 R0, R152, 0x1f, RZ ;  /* 0x0000001f98007819 */ /* 0x000fe400000006ff */
[C---:B--2---:R-:W-:Y:S02]  /*13210*/  R2UR UR4, R2.reuse ;  /* 0x00000000020472ca */ /* 0x044fe400000e0000 */
[----:B------:R-:W-:-:S11]  /*13220*/  LEA R19, R2, UR50, 0x4 ;  /* 0x0000003202137c11 */ /* 0x000fd6000f8e20ff */
[----:B------:R-:W-:-:S09]  /*13230*/  ULEA UR4, UR4, UR50, 0x3 ;  /* 0x0000003204047291 */ /* 0x000fd2000f8e183f */
[----:B------:R-:W2:Y:S02]  /*13240*/  SYNCS.PHASECHK.TRANS64.TRYWAIT P2, [UR4+0x34400], R0 ;  /* 0x03440000ff0075a7 */ /* 0x000ea40008040144 */
[----:B--2---:R-:W-:Y:S05]  /*13250*/  @!P2 BRA `(.L_x_148) ;  /* 0x0000007400c0a947 */ /* 0x004fea0003800000 */
.L_x_382:
[----:B------:R-:W2:Y:S01]  /*13260*/  LDS.128 R16, [R19+0x34530] ;  /* 0x0345300013107984 */ /* 0x000ea20000000c00 */
        /* <DEDUP_REMOVED lines=8> */
.L_x_149:
[----:B-1----:R-:W4:Y:S01]  /*132f0*/  LDL.LU R0, [R1+0x200] ;  /* 0x0002000001007983 */ /* 0x002f220000300800 */
[----:B------:R-:W-:Y:S01]  /*13300*/  UIADD3 UR4, UR4, 0x34440, URZ ;  /* 0x0003444004047890 */ /* 0x000fe2000fffe03f */
[----:B--2---:R-:W-:Y:S02]  /*13310*/  ISETP.NE.AND P3, PT, R19, RZ, PT ;  /* 0x000000ff1300720c */ /* 0x004fe40003f65270 */
[----:B------:R-:W-:Y:S01]  /*13320*/  MOV R19, RZ ;  /* 0x000000ff00137202 */ /* 0x000fe20000000f00 */
[----:B------:R-:W-:-:S09]  /*13330*/  UPRMT UR4, UR56, 0x654, UR4 ;  /* 0x0000065438047896 */ /* 0x000fd20008000004 */
[----:B---3--:R-:W-:Y:S01]  /*13340*/  SYNCS.ARRIVE.TRANS64.RED.A1T0 RZ, [UR4], RZ ;  /* 0x000000ffffff79a7 */ /* 0x008fe20008100404 */
[----:B----4-:R-:W-:-:S05]  /*13350*/  VIADD R0, R0, 0x1 ;  /* 0x0000000100007836 */ /* 0x010fca0000000000 */
[----:B------:R-:W-:-:S04]  /*13360*/  ISETP.NE.AND P2, PT, R0, 0x8, PT ;  /* 0x000000080000780c */ /* 0x000fc80003f45270 */
[----:B------:R-:W-:Y:S02]  /*13370*/  SEL R4, R0, RZ, P2 ;  /* 0x000000ff00047207 */ /* 0x000fe40001000000 */
[----:B------:R-:W-:-:S03]  /*13380*/  SEL R3, RZ, 0x1, P2 ;  /* 0x00000001ff037807 */ /* 0x000fc60001000000 */
[----:B------:R1:W-:Y:S01]  /*13390*/  STL [R1+0x200], R4 ;  /* 0x0002000401007387 */ /* 0x0003e20000100800 */
[----:B------:R-:W-:Y:S01]  /*133a0*/  LOP3.LUT R152, R152, R3, RZ, 0x3c, !PT ;  /* 0x0000000398987212 */ /* 0x000fe200078e3cff */
[----:B------:R-:W-:Y:S06]  /*133b0*/  @!P3 BRA `(.L_x_150) ;  /* 0x0000000000b8b947 */ /* 0x000fec0003800000 */
[----:B------:R-:W2:Y:S02]  /*133c0*/  LDC.64 R2, c[0x0][0x290] ;  /* 0x0000a400ff027b82 */ /* 0x000ea40000000a00 */
[----:B--2---:R-:W-:-:S06]  /*133d0*/  IMAD.WIDE R2, R18, 0xc, R2 ;  /* 0x0000000c12027825 */ /* 0x004fcc00078e0202 */
[----:B------:R-:W2:Y:S02]  /*133e0*/  LDG.E R2, desc[UR38][R2.64+0x8] ;  /* 0x0000082602027981 */ /* 0x000ea4000c1e1900 */
[----:B--2---:R-:W-:-:S13]  /*133f0*/  R2UR UR4, R2 ;  /* 0x00000000020472ca */ /* 0x004fda00000e0000 */
[----:B------:R-:W-:-:S04]  /*13400*/  UIADD3 UR4, UR4, 0x7f, URZ ;  /* 0x0000007f04047890 */ /* 0x000fc8000fffe03f */
[----:B------:R-:W-:-:S04]  /*13410*/  USHF.R.S32.HI UR5, URZ, 0x1f, UR4 ;  /* 0x0000001f3f057899 */ /* 0x000fc80008011404 */
[----:B------:R-:W-:-:S04]  /*13420*/  ULEA.HI UR5, UR5, UR4, URZ, 0x7 ;  /* 0x0000000405057291 */ /* 0x000fc8000f8f383f */
[----:B------:R-:W-:-:S04]  /*13430*/  USHF.R.S32.HI UR5, URZ, 0x7, UR5 ;  /* 0x000000073f057899 */ /* 0x000fc80008011405 */
[----:B------:R-:W-:-:S04]  /*13440*/  UIADD3 UR41, UR41, UR5, URZ ;  /* 0x0000000529297290 */ /* 0x000fc8000fffe03f */
[----:B------:R-:W-:Y:S02]  /*13450*/  USHF.R.U32.HI UR4, URZ, 0x2, UR41 ;  /* 0x000000023f047899 */ /* 0x000fe40008011629 */
[----:B------:R-:W-:Y:S02]  /*13460*/  UISETP.GT.U32.AND UP0, UPT, UR41, 0x3, UPT ;  /* 0x000000032900788c */ /* 0x000fe4000bf04070 */
[----:B------:R-:W-:Y:S02]  /*13470*/  ULOP3.LUT UR4, UR4, 0x1, URZ, 0xc0, !UPT ;  /* 0x0000000104047892 */ /* 0x000fe4000f8ec03f */
[----:B------:R-:W-:Y:S02]  /*13480*/  UISETP.LT.U32.AND UP0, UPT, UR5, 0x4, UP0 ;  /* 0x000000040500788c */ /* 0x000fe40008701070 */
[----:B------:R-:W-:-:S04]  /*13490*/  UISETP.NE.U32.AND UP1, UPT, UR4, 0x1, UPT ;  /* 0x000000010400788c */ /* 0x000fc8000bf25070 */
[----:B------:R-:W-:Y:S02]  /*134a0*/  UISETP.GT.U32.AND UP1, UPT, UR5, 0x3, !UP1 ;  /* 0x000000030500788c */ /* 0x000fe4000cf24070 */
[----:B------:R-:W-:Y:S02]  /*134b0*/  USEL UR5, URZ, 0x1, !UP0 ;  /* 0x000000013f057887 */ /* 0x000fe4000c000000 */
[----:B------:R-:W-:-:S04]  /*134c0*/  USEL UR4, URZ, 0x1, !UP1 ;  /* 0x000000013f047887 */ /* 0x000fc8000c800000 */
[----:B------:R-:W-:Y:S01]  /*134d0*/  ULOP3.LUT UR42, UR4, UR42, UR5, 0x96, !UPT ;  /* 0x0000002a042a7292 */ /* 0x000fe2000f8e9605 */
[----:B------:R-:W-:Y:S11]  /*134e0*/  @!P1 BRA `(.L_x_151) ;  /* 0x0000000000049947 */ /* 0x000ff60003800000 */
[----:B------:R-:W-:Y:S01]  /*134f0*/  BPT.TRAP 0x1 ;  /* 0x000000040000795c */ /* 0x000fe20000300000 */
.L_x_151:
[----:B------:R-:W-:Y:S02]  /*13500*/  R2UR UR4, R4 ;  /* 0x00000000040472ca */ /* 0x000fe400000e0000 */
[----:B------:R-:W-:Y:S02]  /*13510*/  SHF.L.U32 R2, R152, 0x1f, RZ ;  /* 0x0000001f98027819 */ /* 0x000fe400000006ff */
[----:B------:R-:W-:-:S09]  /*13520*/  LEA R0, R4, UR50, 0x4 ;  /* 0x0000003204007c11 */ /* 0x000fd2000f8e20ff */
[----:B------:R-:W-:-:S09]  /*13530*/  ULEA UR4, UR4, UR50, 0x3 ;  /* 0x0000003204047291 */ /* 0x000fd2000f8e183f */
[----:B------:R-:W2:Y:S02]  /*13540*/  SYNCS.PHASECHK.TRANS64.TRYWAIT P2, [UR4+0x34400], R2 ;  /* 0x03440002ff0075a7 */ /* 0x000ea40008040144 */
[----:B--2---:R-:W-:Y:S05]  /*13550*/  @!P2 BRA `(.L_x_152) ;  /* 0x000000740018a947 */ /* 0x004fea0003800000 */
.L_x_383:
[----:B------:R3:W4:Y:S01]  /*13560*/  LDS.128 R16, [R0+0x34530] ;  /* 0x0345300000107984 */ /* 0x0007220000000c00 */
[----:B------:R-:W-:Y:S01]  /*13570*/  @!PT LDS RZ, [RZ] ;  /* 0x00000000fffff984 */ /* 0x000fe20000000800 */
[----:B------:R-:W-:Y:S01]  /*13580*/  @!PT LDS RZ, [RZ] ;  /* 0x00000000fffff984 */ /* 0x000fe20000000800 */
[----:B------:R-:W-:Y:S01]  /*13590*/  @!PT LDS RZ, [RZ] ;  /* 0x00000000fffff984 */ /* 0x000fe20000000800 */
[----:B------:R-:W-:Y:S01]  /*135a0*/  @!PT LDS RZ, [RZ] ;  /* 0x00000000fffff984 */ /* 0x000fe20000000800 */
[----:B------:R5:W-:Y:S06]  /*135b0*/  MEMBAR.ALL.CTA ;  /* 0x0000000000007992 */ /* 0x000bec0000008000 */
[----:B-----5:R-:W1:Y:S01]  /*135c0*/  FENCE.VIEW.ASYNC.S ;  /* 0x00000000000073c6 */ /* 0x020e620000000000 */
[----:B---3--:R-:W-:Y:S05]  /*135d0*/  @!P1 BRA `(.L_x_153) ;  /* 0x0000000000049947 */ /* 0x008fea0003800000 */
[----:B------:R-:W-:Y:S01]  /*135e0*/  BPT.TRAP 0x1 ;  /* 0x000000040000795c */ /* 0x000fe20000300000 */
.L_x_153:
[----:B------:R-:W3:Y:S01]  /*135f0*/  LDL.LU R0, [R1+0x200] ;  /* 0x0002000001007983 */ /* 0x000ee20000300800 */
[----:B------:R-:W-:Y:S02]  /*13600*/  UIADD3 UR4, UR4, 0x34440, URZ ;  /* 0x0003444004047890 */ /* 0x000fe4000fffe03f */
[----:B------:R-:W-:Y:S02]  /*13610*/  ULOP3.LUT UR41, UR41, 0x3, URZ, 0xc0, !UPT ;  /* 0x0000000329297892 */ /* 0x000fe4000f8ec03f */
[----:B------:R-:W-:-:S09]  /*13620*/  UPRMT UR4, UR56, 0x654, UR4 ;  /* 0x0000065438047896 */ /* 0x000fd20008000004 */
[----:B-1----:R-:W-:Y:S01]  /*13630*/  SYNCS.ARRIVE.TRANS64.RED.A1T0 RZ, [UR4], RZ ;  /* 0x000000ffffff79a7 */ /* 0x002fe20008100404 */
[----:B---3--:R-:W-:-:S05]  /*13640*/  VIADD R0, R0, 0x1 ;  /* 0x0000000100007836 */ /* 0x008fca0000000000 */
[----:B------:R-:W-:-:S04]  /*13650*/  ISETP.NE.AND P1, PT, R0, 0x8, PT ;  /* 0x000000080000780c */ /* 0x000fc80003f25270 */
[----:B------:R-:W-:Y:S02]  /*13660*/  SEL R0, R0, RZ, P1 ;  /* 0x000000ff00007207 */ /* 0x000fe40000800000 */
[----:B--2---:R-:W-:-:S03]  /*13670*/  SEL R3, RZ, 0x1, P1 ;  /* 0x00000001ff037807 */ /* 0x004fc60000800000 */
[----:B------:R2:W-:Y:S01]  /*13680*/  STL [R1+0x200], R0 ;  /* 0x0002000001007387 */ /* 0x0005e20000100800 */
[----:B------:R-:W-:-:S07]  /*13690*/  LOP3.LUT R152, R152, R3, RZ, 0x3c, !PT ;  /* 0x0000000398987212 */ /* 0x000fce00078e3cff */
.L_x_150:
[----:B----4-:R-:W-:Y:S02]  /*136a0*/  ISETP.NE.AND P1, PT, R19, RZ, PT ;  /* 0x000000ff1300720c */ /* 0x010fe40003f25270 */
[CC--:B------:R-:W-:Y:S02]  /*136b0*/  ISETP.NE.AND P2, PT, R155.reuse, R18.reuse, PT ;  /* 0x000000129b00720c */ /* 0x0c0fe40003f45270 */
[----:B------:R-:W-:-:S13]  /*136c0*/  ISETP.EQ.OR P3, PT, R155, R18, !P1 ;  /* 0x000000129b00720c */ /* 0x000fda0004f62670 */
[----:B------:R-:W-:Y:S05]  /*136d0*/  @P3 BRA `(.L_x_154) ;  /* 0x0000000000fc3947 */ /* 0x000fea0003800000 */
[----:B------:R-:W-:-:S13]  /*136e0*/  ISETP.NE.AND P3, PT, RZ, UR43, PT ;  /* 0x0000002bff007c0c */ /* 0x000fda000bf65270 */
[----:B------:R-:W-:Y:S05]  /*136f0*/  @P3 BRA `(.L_x_154) ;  /* 0x0000000000f43947 */ /* 0x000fea0003800000 */
[----:B--2---:R-:W2:Y:S01]  /*13700*/  S2R R0, SR_LANEID ;  /* 0x0000000000007919 */ /* 0x004ea20000000000 */
[----:B------:R-:W-:Y:S01]  /*13710*/  ELECT P3, URZ, PT ;  /* 0x00000000003f782f */ /* 0x000fe20003860000 */
[----:B------:R-:W-:Y:S01]  /*13720*/  BSSY B0, `(.L_x_155) ;  /* 0x000002f000007945 */ /* 0x000fe20003800000 */
[----:B--2---:R-:W-:-:S11]  /*13730*/  SHF.L.U32 R15, R0, 0x2, RZ ;  /* 0x00000002000f7819 */ /* 0x004fd600000006ff */
[----:B------:R-:W-:Y:S05]  /*13740*/  @!P3 BRA `(.L_x_156) ;  /* 0x0000000000b0b947 */ /* 0x000fea0003800000 */
[----:B------:R-:W-:Y:S01]  /*13750*/  IMAD.SHL.U32 R0, R18, 0x8, RZ ;  /* 0x0000000812007824 */ /* 0x000fe200078e00ff */
[----:B------:R-:W-:Y:S01]  /*13760*/  SHF.R.S32.HI R3, RZ, 0x1f, R18 ;  /* 0x0000001fff037819 */ /* 0x000fe20000011412 */
[----:B------:R-:W-:-:S03]  /*13770*/  ULDC.64 UR4, c[0x0][0x820] ;  /* 0x0002080000047ab9 */ /* 0x000fc60000000a00 */
[----:B------:R-:W-:Y:S02]  /*13780*/  SHF.L.U64.HI R8, R18, 0x3, R3 ;  /* 0x0000000312087819 */ /* 0x000fe40000010203 */
[----:B-1----:R-:W-:Y:S01]  /*13790*/  IADD3 R4, P3, R0, UR4, RZ ;  /* 0x0000000400047c10 */ /* 0x002fe2000ff7e0ff */
[----:B------:R-:W1:Y:S03]  /*137a0*/  LDC.64 R2, c[0x0][0x290] ;  /* 0x0000a400ff027b82 */ /* 0x000e660000000a00 */
[----:B------:R-:W-:Y:S01]  /*137b0*/  IADD3.X R5, R8, UR5, RZ, P3, !PT ;  /* 0x0000000508057c10 */ /* 0x000fe20009ffe4ff */
[----:B------:R-:W-:-:S05]  /*137c0*/  ULDC.64 UR4, c[0x0][0x818] ;  /* 0x0002060000047ab9 */ /* 0x000fca0000000a00 */
[----:B------:R-:W2:Y:S01]  /*137d0*/  LDG.E.64 R4, desc[UR38][R4.64] ;  /* 0x0000002604047981 */ /* 0x000ea2000c1e1b00 */
[----:B-1----:R-:W-:Y:S01]  /*137e0*/  IMAD.WIDE R6, R18, 0xc, R2 ;  /* 0x0000000c12067825 */ /* 0x002fe200078e0202 */
[----:B------:R-:W-:Y:S02]  /*137f0*/  IADD3 R2, P3, R0, UR4, RZ ;  /* 0x0000000400027c10 */ /* 0x000fe4000ff7e0ff */
[----:B------:R-:W1:Y:S02]  /*13800*/  LDS R0, [UR52+0x1c] ;  /* 0x00001c34ff007984 */ /* 0x000e640008000800 */
[----:B------:R-:W-:Y:S02]  /*13810*/  IADD3.X R3, R8, UR5, RZ, P3, !PT ;  /* 0x0000000508037c10 */ /* 0x000fe40009ffe4ff */
[----:B------:R-:W3:Y:S04]  /*13820*/  LDG.E R12, desc[UR38][R6.64] ;  /* 0x00000026060c7981 */ /* 0x000ee8000c1e1900 */
[----:B------:R4:W5:Y:S04]  /*13830*/  LDG.E R13, desc[UR38][R6.64+0x4] ;  /* 0x00000426060d7981 */ /* 0x000968000c1e1900 */
[----:B------:R-:W5:Y:S01]  /*13840*/  LDG.E.64 R2, desc[UR38][R2.64] ;  /* 0x0000002602027981 */ /* 0x000f62000c1e1b00 */
[----:B------:R-:W-:-:S03]  /*13850*/  MOV R8, UR52 ;  /* 0x0000003400087c02 */ /* 0x000fc60008000f00 */
[----:B------:R-:W-:Y:S01]  /*13860*/  STS [UR52+0x30], RZ ;  /* 0x000030ffff007988 */ /* 0x000fe20008000834 */
[----:B------:R-:W-:Y:S02]  /*13870*/  SHF.R.U64 R8, R8, 0x4, RZ ;  /* 0x0000000408087819 */ /* 0x000fe400000012ff */
[----:B----4-:R-:W-:-:S03]  /*13880*/  CS2R R6, SRZ ;  /* 0x0000000000067805 */ /* 0x010fc6000001ff00 */
[----:B------:R-:W-:Y:S04]  /*13890*/  STS [UR52+0x10], R8 ;  /* 0x00001008ff007988 */ /* 0x000fe80008000834 */
[----:B------:R-:W-:Y:S01]  /*138a0*/  STS [UR52+0x14], R8 ;  /* 0x00001408ff007988 */ /* 0x000fe20008000834 */
[C---:B--2---:R-:W-:Y:S01]  /*138b0*/  SHF.L.U64.HI R11, R4.reuse, 0x1, R5 ;  /* 0x00000001040b7819 */ /* 0x044fe20000010205 */
[----:B------:R-:W-:-:S03]  /*138c0*/  IMAD.SHL.U32 R10, R4, 0x2, RZ ;  /* 0x00000002040a7824 */ /* 0x000fc600078e00ff */
[----:B------:R-:W-:Y:S02]  /*138d0*/  LOP3.LUT R11, R11, 0x1fffffff, RZ, 0xc0, !PT ;  /* 0x1fffffff0b0b7812 */ /* 0x000fe400078ec0ff */
[----:B------:R-:W-:Y:S02]  /*138e0*/  LOP3.LUT R10, R10, 0xfffffffe, RZ, 0xc0, !PT ;  /* 0xfffffffe0a0a7812 */ /* 0x000fe400078ec0ff */
[--C-:B------:R-:W-:Y:S02]  /*138f0*/  SHF.R.U32.HI R5, RZ, 0x4, R11.reuse ;  /* 0x00000004ff057819 */ /* 0x100fe4000001160b */
[----:B------:R-:W-:Y:S02]  /*13900*/  SHF.R.U64 R10, R10, 0x4, R11 ;  /* 0x000000040a0a7819 */ /* 0x000fe4000000120b */
[----:B-1----:R-:W-:-:S03]  /*13910*/  LOP3.LUT R0, R0, 0xf, R5, 0xb8, !PT ;  /* 0x0000000f00007812 */ /* 0x002fc600078eb805 */
[----:B------:R-:W-:Y:S04]  /*13920*/  STS [UR52+0xc], R10 ;  /* 0x00000c0aff007988 */ /* 0x000fe80008000834 */
[----:B------:R-:W-:Y:S01]  /*13930*/  STS [UR52+0x1c], R0 ;  /* 0x00001c00ff007988 */ /* 0x000fe20008000834 */
[----:B---3--:R-:W-:-:S03]  /*13940*/  IADD3 R4, R12, -0x1, RZ ;  /* 0xffffffff0c047810 */ /* 0x008fc60007ffe0ff */
[----:B------:R-:W1:Y:S04]  /*13950*/  LDS R5, [UR52+0x1c] ;  /* 0x00001c34ff057984 */ /* 0x000e680008000800 */
[----:B-----5:R-:W-:Y:S01]  /*13960*/  STS.64 [UR52], R2 ;  /* 0x00000002ff007988 */ /* 0x020fe20008000a34 */
[----:B-1----:R-:W-:-:S05]  /*13970*/  LOP3.LUT R5, R5, 0xf0, RZ, 0xb8, !PT ;  /* 0x000000f005057812 */ /* 0x002fca00078eb8ff */
[----:B------:R1:W-:Y:S04]  /*13980*/  STS [UR52+0x1c], R5 ;  /* 0x00001c05ff007988 */ /* 0x0003e80008000834 */
[----:B------:R-:W2:Y:S01]  /*13990*/  LDS R9, [UR52+0x1c] ;  /* 0x00001c34ff097984 */ /* 0x000ea20008000800 */
[----:B-1----:R-:W-:-:S05]  /*139a0*/  VIADD R5, R13, 0xffffffff ;  /* 0xffffffff0d057836 */ /* 0x002fca0000000000 */
[----:B------:R-:W-:Y:S01]  /*139b0*/  STS.128 [UR52+0x20], R4 ;  /* 0x00002004ff007988 */ /* 0x000fe20008000c34 */
[----:B--2---:R-:W-:-:S05]  /*139c0*/  LOP3.LUT R9, R9, 0xf00, RZ, 0xb8, !PT ;  /* 0x00000f0009097812 */ /* 0x004fca00078eb8ff */
[----:B------:R-:W-:Y:S04]  /*139d0*/  STS.64 [UR52+0x18], R8 ;  /* 0x00001808ff007988 */ /* 0x000fe80008000a34 */
[----:B------:R-:W1:Y:S02]  /*139e0*/  LDS R14, [UR52+0x1c] ;  /* 0x00001c34ff0e7984 */ /* 0x000e640008000800 */
[----:B-1----:R-:W-:-:S05]  /*139f0*/  LOP3.LUT R0, R14, 0xf000, RZ, 0xb8, !PT ;  /* 0x0000f0000e007812 */ /* 0x002fca00078eb8ff */
[----:B------:R2:W-:Y:S02]  /*13a00*/  STS [UR52+0x1c], R0 ;  /* 0x00001c00ff007988 */ /* 0x0005e40008000834 */
.L_x_156:
[----:B------:R-:W-:Y:S05]  /*13a10*/  BSYNC B0 ;  /* 0x0000000000007941 */ /* 0x000fea0003800000 */
.L_x_155:
[----:B------:R-:W-:Y:S01]  /*13a20*/  NOP ;  /* 0x0000000000007918 */ /* 0x000fe20000000000 */
[----:B------:R3:W4:Y:S01]  /*13a30*/  LDS R5, [R15+UR52] ;  /* 0x000000340f057984 */ /* 0x0007220008000800 */
[----:B------:R-:W-:Y:S02]  /*13a40*/  ELECT P3, URZ, PT ;  /* 0x00000000003f782f */ /* 0x000fe40003860000 */
[----:B------:R-:W-:Y:S01]  /*13a50*/  IADD3 R2, P4, R15, UR36, RZ ;  /* 0x000000240f027c10 */ /* 0x000fe2000ff9e0ff */
[----:B------:R-:W-:Y:S03]  /*13a60*/  BSSY B0, `(.L_x_157) ;  /* 0x0000005000007945 */ /* 0x000fe60003800000 */
[----:B------:R-:W-:-:S07]  /*13a70*/  IADD3.X R3, RZ, UR37, RZ, P4, !PT ;  /* 0x00000025ff037c10 */ /* 0x000fce000a7fe4ff */
[----:B---3--:R-:W-:Y:S05]  /*13a80*/  @!P3 BRA `(.L_x_158) ;  /* 0x000000000008b947 */ /* 0x008fea0003800000 */
[----:B------:R0:W-:Y:S01]  /*13a90*/  UTMACMDFLUSH ;  /* 0x00000000000079b7 */ /* 0x0001e20000000000 */
[----:B------:R-:W-:-:S04]  /*13aa0*/  DEPBAR.LE SB0, 0x0 ;  /* 0x000080000000791a */ /* 0x000fc80000000000 */
.L_x_158:
[----:B------:R-:W-:Y:S05]  /*13ab0*/  BSYNC B0 ;  /* 0x0000000000007941 */ /* 0x000fea0003800000 */
.L_x_157:
[----:B----4-:R3:W5:Y:S02]  /*13ac0*/  ATOMG.E.EXCH.STRONG.GPU PT, RZ, [R2], R5 ;  /* 0x0000000502ff73a8 */ /* 0x01076400041ee100 */
.L_x_154:
[----:B------:R-:W-:-:S04]  /*13ad0*/  DEPBAR.LE SB0, 0x0 ;  /* 0x000080000000791a */ /* 0x000fc80000000000 */
[----:B------:R-:W-:Y:S05]  /*13ae0*/  @!P0 BRA `(.L_x_159) ;  /* 0x0000000000048947 */ /* 0x000fea0003800000 */
[----:B------:R-:W-:Y:S01]  /*13af0*/  BPT.TRAP 0x1 ;  /* 0x000000040000795c */ /* 0x000fe20000300000 */
.L_x_159:
[----:B--2---:R-:W-:Y:S01]  /*13b00*/  IMAD.U32 R0, RZ, RZ, UR53 ;  /* 0x00000035ff007e24 */ /* 0x004fe2000f8e00ff */
[----:B-----5:R-:W-:Y:S01]  /*13b10*/  SYNCS.ARRIVE.TRANS64.RED.A1T0 RZ, [UR10], RZ ;  /* 0x000000ffffff79a7 */ /* 0x020fe2000810040a */
[----:B------:R-:W-:Y:S02]  /*13b20*/  SEL R7, RZ, 0x1, !P2 ;  /* 0x00000001ff077807 */ /* 0x000fe40005000000 */
[----:B------:R-:W-:Y:S01]  /*13b30*/  LOP3.LUT R153, R153, 0x1, RZ, 0x3c, !PT ;  /* 0x0000000199997812 */ /* 0x000fe200078e3cff */
[----:B------:R2:W-:Y:S01]  /*13b40*/  SYNCS.ARRIVE.TRANS64.A1T0 RZ, [R0+UR51], RZ ;  /* 0x000000ff00ff79a7 */ /* 0x0005e20008100033 */
[----:B------:R-:W-:Y:S05]  /*13b50*/  @P1 BRA `(.L_x_160) ;  /* 0xffffff0000941947 */ /* 0x000fea000383ffff */
[----:B------:R-:W-:Y:S05]  /*13b60*/  EXIT ;  /* 0x000000000000794d */ /* 0x000fea0003800000 */
.L_x_27:
[----:B------:R-:W-:-:S08]  /*13b70*/  NOP ;  /* 0x0000000000007918 */ /* 0x000fd00000000000 */
[----:B----45:R-:W1:-:S00]  /*13b80*/  USETMAXREG.DEALLOC.CTAPOOL 0x28 ;  /* 0x00000028000079c8 */ /* 0x030e4000080e0500 */
[----:B------:R-:W-:-:S06]  /*13b90*/  UISETP.NE.AND UP1, UPT, UR43, 0x3, UPT ;  /* 0x000000032b00788c */ /* 0x000fcc000bf25270 */
[----:B------:R-:W-:-:S13]  /*13ba0*/  PLOP3.LUT P1, PT, PT, PT, UP1, 0x80, 0x0 ;  /* 0x000000000000781c */ /* 0x000fda0003f2f018 */
[----:B-1----:R-:W-:Y:S05]  /*13bb0*/  @!P1 BRA `(.L_x_161) ;  /* 0x0000004000849947 */ /* 0x002fea0003800000 */
[----:B------:R-:W-:-:S13]  /*13bc0*/  ISETP.NE.AND P0, PT, RZ, UR43, PT ;  /* 0x0000002bff007c0c */ /* 0x000fda000bf05270 */
[----:B------:R-:W-:Y:S05]  /*13bd0*/  @!P0 BRA `(.L_x_162) ;  /* 0x0000002400a88947 */ /* 0x000fea0003800000 */
[----:B------:R-:W-:-:S06]  /*13be0*/  UISETP.NE.AND UP0, UPT, UR43, 0x2, UPT ;  /* 0x000000022b00788c */ /* 0x000fcc000bf05270 */
[----:B------:R-:W-:-:S13]  /*13bf0*/  PLOP3.LUT P0, PT, PT, PT, UP0, 0x80, 0x0 ;  /* 0x000000000000781c */ /* 0x000fda0003f0f008 */
[----:B--2---:R-:W-:Y:S05]  /*13c00*/  @P0 EXIT ;  /* 0x000000000000094d */ /* 0x004fea0003800000 */
[----:B------:R-:W1:Y:S01]  /*13c10*/  S2UR UR4, SR_CTAID.Y ;  /* 0x00000000000479c3 */ /* 0x000e620000002600 */
[----:B------:R-:W-:Y:S01]  /*13c20*/  ELECT P0, URZ, PT ;  /* 0x00000000003f782f */ /* 0x000fe20003800000 */
[----:B------:R-:W-:Y:S01]  /*13c30*/  BSSY B0, `(.L_x_163) ;  /* 0x000001f000007945 */ /* 0x000fe20003800000 */
[----:B-1----:R-:W-:-:S11]  /*13c40*/  UIMAD UR4, UR4, UR60, UR57 ;  /* 0x0000003c040472a4 */ /* 0x002fd6000f8e0239 */
[----:B------:R-:W-:Y:S05]  /*13c50*/  @!P0 BRA `(.L_x_164) ;  /* 0x0000000000708947 */ /* 0x000fea0003800000 */
[----:B------:R1:W-:Y:S01]  /*13c60*/  STL [R1+0x204], R13 ;  /* 0x0002040d01007387 */ /* 0x0003e20000100800 */
[----:B------:R-:W2:Y:S01]  /*13c70*/  LDC.64 R14, c[0x0][0x618] ;  /* 0x00018600ff0e7b82 */ /* 0x000ea20000000a00 */
[----:B------:R-:W-:Y:S02]  /*13c80*/  UMOV UR5, 0x400 ;  /* 0x0000040000057882 */ /* 0x000fe40000000000 */
[----:B------:R-:W-:-:S05]  /*13c90*/  ULEA UR5, UR58, UR5, 0x18 ;  /* 0x000000053a057291 */ /* 0x000fca000f8ec03f */
[----:B------:R-:W3:Y:S08]  /*13ca0*/  LDC.64 R4, c[0x0][0x600] ;  /* 0x00018000ff047b82 */ /* 0x000ef00000000a00 */
[----:B-1----:R-:W2:Y:S08]  /*13cb0*/  LDC.64 R12, c[0x0][0x610] ;  /* 0x00018400ff0c7b82 */ /* 0x002eb00000000a00 */
[----:B------:R-:W3:Y:S08]  /*13cc0*/  LDC.64 R6, c[0x0][0x608] ;  /* 0x00018200ff067b82 */ /* 0x000ef00000000a00 */
[----:B------:R-:W1:Y:S01]  /*13cd0*/  LDC.64 R32, c[0x0][0x620] ;  /* 0x00018800ff207b82 */ /* 0x000e620000000a00 */
[----:B--2---:R2:W-:Y:S07]  /*13ce0*/  STS.128 [UR5+0x34710], R12 ;  /* 0x0347100cff007988 */ /* 0x0045ee0008000c05 */
[----:B------:R-:W1:Y:S01]  /*13cf0*/  LDC.64 R34, c[0x0][0x628] ;  /* 0x00018a00ff227b82 */ /* 0x000e620000000a00 */
[----:B---3--:R3:W-:Y:S07]  /*13d00*/  STS.128 [UR5+0x34700], R4 ;  /* 0x03470004ff007988 */ /* 0x0087ee0008000c05 */
[----:B------:R-:W4:Y:S01]  /*13d10*/  LDC.64 R28, c[0x0][0x630] ;  /* 0x00018c00ff1c7b82 */ /* 0x000f220000000a00 */
[----:B--2---:R2:W5:Y:S07]  /*13d20*/  LDL.LU R13, [R1+0x204] ;  /* 0x00020400010d7983 */ /* 0x00456e0000300800 */
[----:B------:R-:W4:Y:S08]  /*13d30*/  LDC.64 R30, c[0x0][0x638] ;  /* 0x00018e00ff1e7b82 */ /* 0x000f300000000a00 */
[----:B------:R-:W2:Y:S08]  /*13d40*/  LDC.64 R24, c[0x0][0x640] ;  /* 0x00019000ff187b82 */ /* 0x000eb00000000a00 */
[----:B------:R-:W2:Y:S08]  /*13d50*/  LDC.64 R26, c[0x0][0x648] ;  /* 0x00019200ff1a7b82 */ /* 0x000eb00000000a00 */
[----:B------:R-:W2:Y:S08]  /*13d60*/  LDC.64 R20, c[0x0][0x650] ;  /* 0x00019400ff147b82 */ /* 0x000eb00000000a00 */
[----:B------:R-:W2:Y:S08]  /*13d70*/  LDC.64 R22, c[0x0][0x658] ;  /* 0x00019600ff167b82 */ /* 0x000eb00000000a00 */
[----:B------:R-:W2:Y:S08]  /*13d80*/  LDC.64 R8, c[0x0][0x660] ;  /* 0x00019800ff087b82 */ /* 0x000eb00000000a00 */
[----:B------:R-:W2:Y:S08]  /*13d90*/  LDC.64 R10, c[0x0][0x668] ;  /* 0x00019a00ff0a7b82 */ /* 0x000eb00000000a00 */
[----:B---3--:R-:W3:Y:S08]  /*13da0*/  LDC.64 R4, c[0x0][0x670] ;  /* 0x00019c00ff047b82 */ /* 0x008ef00000000a00 */
[----:B------:R-:W3:Y:S01]  /*13db0*/  LDC.64 R6, c[0x0][0x678] ;  /* 0x00019e00ff067b82 */ /* 0x000ee20000000a00 */
[----:B-1----:R1:W-:Y:S04]  /*13dc0*/  STS.128 [UR5+0x34720], R32 ;  /* 0x03472020ff007988 */ /* 0x0023e80008000c05 */
[----:B----4-:R1:W-:Y:S04]  /*13dd0*/  STS.128 [UR5+0x34730], R28 ;  /* 0x0347301cff007988 */ /* 0x0103e80008000c05 */
[----:B--2---:R1:W-:Y:S04]  /*13de0*/  STS.128 [UR5+0x34740], R24 ;  /* 0x03474018ff007988 */ /* 0x0043e80008000c05 */
[----:B------:R1:W-:Y:S04]  /*13df0*/  STS.128 [UR5+0x34750], R20 ;  /* 0x03475014ff007988 */ /* 0x0003e80008000c05 */
[----:B------:R1:W-:Y:S04]  /*13e00*/  STS.128 [UR5+0x34760], R8 ;  /* 0x03476008ff007988 */ /* 0x0003e80008000c05 */
[----:B---3--:R1:W-:Y:S02]  /*13e10*/  STS.128 [UR5+0x34770], R4 ;  /* 0x03477004ff007988 */ /* 0x0083e40008000c05 */
.L_x_164:
[----:B------:R-:W-:Y:S05]  /*13e20*/  BSYNC B0 ;  /* 0x0000000000007941 */ /* 0x000fea0003800000 */
.L_x_163:
[----:B------:R-:W-:Y:S01]  /*13e30*/  ELECT P0, URZ, PT ;  /* 0x00000000003f782f */ /* 0x000fe20003800000 */
[----:B------:R-:W-:Y:S01]  /*13e40*/  NOP ;  /* 0x0000000000007918 */ /* 0x000fe20000000000 */
[----:B------:R-:W-:Y:S01]  /*13e50*/  ULDC UR5, c[0x0][0x884] ;  /* 0x0002210000057ab9 */ /* 0x000fe20000000800 */
[----:B------:R-:W-:Y:S01]  /*13e60*/  ULDC.64 UR8, c[0x0][0x800] ;  /* 0x0002000000087ab9 */ /* 0x000fe20000000a00 */
[----:B------:R-:W-:Y:S01]  /*13e70*/  ULEA UR4, UR5, UR4, 0x1 ;  /* 0x0000000405047291 */ /* 0x000fe2000f8e083f */
[----:B------:R-:W-:Y:S03]  /*13e80*/  BSSY B0, `(.L_x_165) ;  /* 0x0000033000007945 */ /* 0x000fe60003800000 */
[----:B------:R-:W-:-:S05]  /*13e90*/  UIMAD.WIDE UR8, UR4, 0x80, UR8 ;  /* 0x00000080040878a5 */ /* 0x000fca000f8e0208 */
[----:B------:R-:W-:Y:S07]  /*13ea0*/  @!P0 BRA `(.L_x_166) ;  /* 0x0000000000c08947 */ /* 0x000fee0003800000 */
[----:B------:R-:W-:Y:S01]  /*13eb0*/  ULDC.64 UR4, c[0x0][0x808] ;  /* 0x0002020000047ab9 */ /* 0x000fe20000000a00 */
[----:B------:R-:W-:Y:S01]  /*13ec0*/  ULDC.64 UR6, c[0x0][0x810] ;  /* 0x0002040000067ab9 */ /* 0x000fe20000000a00 */
[----:B------:R-:W-:Y:S02]  /*13ed0*/  ISETP.NE.U32.AND P0, PT, RZ, UR4, PT ;  /* 0x00000004ff007c0c */ /* 0x000fe4000bf05070 */
[----:B------:R-:W-:Y:S02]  /*13ee0*/  ISETP.NE.U32.AND P1, PT, RZ, UR6, PT ;  /* 0x00000006ff007c0c */ /* 0x000fe4000bf25070 */
[----:B------:R-:W-:Y:S02]  /*13ef0*/  ISETP.NE.AND.EX P0, PT, RZ, UR5, PT, P0 ;  /* 0x00000005ff007c0c */ /* 0x000fe4000bf05300 */
[----:B------:R-:W-:-:S11]  /*13f00*/  ISETP.NE.AND.EX P1, PT, RZ, UR7, PT, P1 ;  /* 0x00000007ff007c0c */ /* 0x000fd6000bf25310 */
[----:B------:R-:W-:Y:S05]  /*13f10*/  @!P0 BRA `(.L_x_167) ;  /* 0x0000000000188947 */ /* 0x000fea0003800000 */
[----:B------:R-:W2:Y:S02]  /*13f20*/  LDC.64 R2, c[0x0][0x808] ;  /* 0x00020200ff027b82 */ /* 0x000ea40000000a00 */
[----:B--2---:R-:W-:-:S06]  /*13f30*/  IMAD.WIDE R2, R18, 0x8, R2 ;  /* 0x0000000812027825 */ /* 0x004fcc00078e0202 */
[----:B------:R-:W2:Y:S01]  /*13f40*/  LDG.E.64 R2, desc[UR38][R2.64] ;  /* 0x0000002602027981 */ /* 0x000ea2000c1e1b00 */
[----:B------:R-:W-:Y:S02]  /*13f50*/  UMOV UR4, 0x400 ;  /* 0x0000040000047882 */ /* 0x000fe40000000000 */
[----:B------:R-:W-:-:S09]  /*13f60*/  ULEA UR4, UR58, UR4, 0x18 ;  /* 0x000000043a047291 */ /* 0x000fd2000f8ec03f */
[----:B--2---:R2:W-:Y:S03]  /*13f70*/  STS.64 [UR4+0x34700], R2 ;  /* 0x03470002ff007988 */ /* 0x0045e60008000a04 */
.L_x_167:
[----:B------:R-:W-:Y:S05]  /*13f80*/  @!P1 BRA `(.L_x_166) ;  /* 0x0000000000889947 */ /* 0x000fea0003800000 */
[----:B--2---:R-:W2:Y:S02]  /*13f90*/  LDC.64 R2, c[0x0][0x810] ;  /* 0x00020400ff027b82 */ /* 0x004ea40000000a00 */
[----:B--2---:R-:W-:-:S06]  /*13fa0*/  IMAD.WIDE R2, R18, 0x8, R2 ;  /* 0x0000000812027825 */ /* 0x004fcc00078e0202 */
[----:B------:R-:W2:Y:S01]  /*13fb0*/  LDG.E.64 R2, desc[UR38][R2.64] ;  /* 0x0000002602027981 */ /* 0x000ea2000c1e1b00 */
[----:B------:R-:W-:Y:S01]  /*13fc0*/  UMOV UR4, 0x400 ;  /* 0x0000040000047882 */ /* 0x000fe20000000000 */
[----:B-1---5:R-:W-:Y:S01]  /*13fd0*/  IADD3 R4, R13, -0x1, RZ ;  /* 0xffffffff0d047810 */ /* 0x022fe20007ffe0ff */
[----:B------:R-:W-:-:S04]  /*13fe0*/  ULEA UR4, UR58, UR4, 0x18 ;  /* 0x000000043a047291 */ /* 0x000fc8000f8ec03f */
[----:B------:R-:W-:-:S05]  /*13ff0*/  UIADD3 UR5, UR4, 0x34700, URZ ;  /* 0x0003470004057890 */ /* 0x000fca000fffe03f */
[----:B------:R-:W1:Y:S01]  /*14000*/  LDS R0, [UR4+0x3471c] ;  /* 0x03471c04ff007984 */ /* 0x000e620008000800 */
[----:B------:R-:W-:-:S03]  /*14010*/  MOV R8, UR5 ;  /* 0x0000000500087c02 */ /* 0x000fc60008000f00 */
[----:B------:R-:W-:Y:S01]  /*14020*/  STS [UR4+0x34730], RZ ;  /* 0x034730ffff007988 */ /* 0x000fe20008000804 */
[----:B------:R-:W-:-:S05]  /*14030*/  SHF.R.U64 R8, R8, 0x4, RZ ;  /* 0x0000000408087819 */ /* 0x000fca00000012ff */
        /* <DEDUP_REMOVED lines=8> */
[----:B-1----:R-:W-:Y:S01]  /*140c0*/  LOP3.LUT R0, R0, 0xf, R5, 0xb8, !PT ;  /* 0x0000000f00007812 */ /* 0x002fe200078eb805 */
[----:B------:R-:W-:Y:S02]  /*140d0*/  VIADD R5, R19, 0xffffffff ;  /* 0xffffffff13057836 */ /* 0x000fe40000000000 */
[----:B------:R-:W-:Y:S04]  /*140e0*/  STS [UR4+0x3470c], R2 ;  /* 0x03470c02ff007988 */ /* 0x000fe80008000804 */
[----:B------:R-:W-:Y:S04]  /*140f0*/  STS [UR4+0x3471c], R0 ;  /* 0x03471c00ff007988 */ /* 0x000fe80008000804 */
[----:B------:R-:W1:Y:S02]  /*14100*/  LDS R6, [UR4+0x3471c] ;  /* 0x03471c04ff067984 */ /* 0x000e640008000800 */
[----:B-1----:R-:W-:-:S05]  /*14110*/  LOP3.LUT R6, R6, 0xf0, RZ, 0xb8, !PT ;  /* 0x000000f006067812 */ /* 0x002fca00078eb8ff */
[----:B------:R1:W-:Y:S04]  /*14120*/  STS [UR4+0x3471c], R6 ;  /* 0x03471c06ff007988 */ /* 0x0003e80008000804 */
[----:B------:R-:W2:Y:S01]  /*14130*/  LDS R9, [UR4+0x3471c] ;  /* 0x03471c04ff097984 */ /* 0x000ea20008000800 */
[----:B-1----:R-:W-:-:S05]  /*14140*/  CS2R R6, SRZ ;  /* 0x0000000000067805 */ /* 0x002fca000001ff00 */
[----:B------:R-:W-:Y:S01]  /*14150*/  STS.128 [UR4+0x34720], R4 ;  /* 0x03472004ff007988 */ /* 0x000fe20008000c04 */
[----:B--2---:R-:W-:-:S05]  /*14160*/  LOP3.LUT R9, R9, 0xf00, RZ, 0xb8, !PT ;  /* 0x00000f0009097812 */ /* 0x004fca00078eb8ff */
[----:B------:R-:W-:Y:S04]  /*14170*/  STS.64 [UR4+0x34718], R8 ;  /* 0x03471808ff007988 */ /* 0x000fe80008000a04 */
[----:B------:R-:W1:Y:S02]  /*14180*/  LDS R3, [UR4+0x3471c] ;  /* 0x03471c04ff037984 */ /* 0x000e640008000800 */
[----:B-1----:R-:W-:-:S05]  /*14190*/  LOP3.LUT R0, R3, 0xf000, RZ, 0xb8, !PT ;  /* 0x0000f00003007812 */ /* 0x002fca00078eb8ff */
[----:B------:R3:W-:Y:S02]  /*141a0*/  STS [UR4+0x3471c], R0 ;  /* 0x03471c00ff007988 */ /* 0x0007e40008000804 */
.L_x_166:
[----:B------:R-:W-:Y:S05]  /*141b0*/  BSYNC B0 ;  /* 0x0000000000007941 */ /* 0x000fea0003800000 */
.L_x_165:
[----:B---3--:R-:W3:Y:S01]  /*141c0*/  S2R R0, SR_LANEID ;  /* 0x0000000000007919 */ /* 0x008ee20000000000 */
[----:B------:R-:W-:Y:S01]  /*141d0*/  ELECT P0, URZ, PT ;  /* 0x00000000003f782f */ /* 0x000fe20003800000 */
[----:B------:R-:W-:Y:S01]  /*141e0*/  NOP ;  /* 0x0000000000007918 */ /* 0x000fe20000000000 */
[----:B------:R-:W-:Y:S11]  /*141f0*/  BSSY B0, `(.L_x_168) ;  /* 0x0000004000007945 */ /* 0x000ff60003800000 */
[----:B------:R-:W-:Y:S05]  /*14200*/  @!P0 BRA `(.L_x_169) ;  /* 0x0000000000088947 */ /* 0x000fea0003800000 */
[----:B------:R0:W-:Y:S01]  /*14210*/  UTMACMDFLUSH ;  /* 0x00000000000079b7 */ /* 0x0001e20000000000 */
[----:B------:R-:W-:-:S04]  /*14220*/  DEPBAR.LE SB0, 0x0 ;  /* 0x000080000000791a */ /* 0x000fc80000000000 */
.L_x_169:
[----:B------:R-:W-:Y:S05]  /*14230*/  BSYNC B0 ;  /* 0x0000000000007941 */ /* 0x000fea0003800000 */
.L_x_168:
[----:B------:R-:W-:Y:S01]  /*14240*/  UMOV UR6, 0x400 ;  /* 0x0000040000067882 */ /* 0x000fe20000000000 */
[----:B-1-3--:R-:W-:Y:S01]  /*14250*/  SHF.L.U32 R4, R0, 0x2, RZ ;  /* 0x0000000200047819 */ /* 0x00afe200000006ff */
[----:B------:R-:W-:-:S03]  /*14260*/  ULEA UR6, UR58, UR6, 0x18 ;  /* 0x000000063a067291 */ /* 0x000fc6000f8ec03f */
[----:B--2---:R-:W-:Y:S01]  /*14270*/  IADD3 R2, P0, R4, UR8, RZ ;  /* 0x0000000804027c10 */ /* 0x004fe2000ff1e0ff */
[----:B------:R-:W-:Y:S01]  /*14280*/  UIADD3 UR5, UR6, 0x34700, URZ ;  /* 0x0003470006057890 */ /* 0x000fe2000fffe03f */
[----:B------:R-:W-:-:S03]  /*14290*/  MOV R0, RZ ;  /* 0x000000ff00007202 */ /* 0x000fc60000000f00 */
[----:B------:R-:W-:-:S05]  /*142a0*/  IMAD.X R3, RZ, RZ, UR9, P0 ;  /* 0x00000009ff037e24 */ /* 0x000fca00080e06ff */
[----:B------:R-:W1:Y:S01]  /*142b0*/  LDS R5, [R4+UR5] ;  /* 0x0000000504057984 */ /* 0x000e620008000800 */
[----:B------:R-:W-:-:S03]  /*142c0*/  SHF.L.U32 R0, R0, 0x1f, RZ ;  /* 0x0000001f00007819 */ /* 0x000fc600000006ff */
[----:B-1----:R1:W2:Y:S02]  /*142d0*/  ATOMG.E.EXCH.STRONG.GPU PT, RZ, [R2], R5 ;  /* 0x0000000502ff73a8 */ /* 0x0022a400041ee100 */
[----:B--2---:R-:W2:Y:S01]  /*142e0*/  SYNCS.PHASECHK.TRANS64.TRYWAIT P0, [UR6+0x34508], R0 ;  /* 0x03450800ff0075a7 */ /* 0x004ea20008000146 */
[----:B------:R-:W-:Y:S02]  /*142f0*/  ULOP3.LUT UR4, UR59, 0x1, URZ, 0xfc, !UPT ;  /* 0x000000013b047892 */ /* 0x000fe4000f8efc3f */
[----:B------:R-:W-:Y:S01]  /*14300*/  ULOP3.LUT UR36, UR61, 0x2, URZ, 0xfc, !UPT ;  /* 0x000000023d247892 */ /* 0x000fe2000f8efc3f */
[----:B-12---:R-:W-:Y:S11]  /*14310*/  @!P0 BRA `(.L_x_170) ;  /* 0x0000006400c08947 */ /* 0x006ff60003800000 */
.L_x_384:
[----:B------:R-:W-:Y:S01]  /*14320*/  IMAD.MOV.U32 R2, RZ, RZ, 0x1 ;  /* 0x00000001ff027424 */ /* 0x000fe200078e00ff */
[----:B-1----:R-:W-:Y:S01]  /*14330*/  MOV R0, RZ ;  /* 0x000000ff00007202 */ /* 0x002fe20000000f00 */
[----:B------:R-:W-:Y:S01]  /*14340*/  ULDC UR37, c[0x0][0x598] ;  /* 0x0001660000257ab9 */ /* 0x000fe20000000800 */
[----:B------:R-:W-:Y:S01]  /*14350*/  ULDC UR41, c[0x0][0x580] ;  /* 0x0001600000297ab9 */ /* 0x000fe20000000800 */
[----:B------:R-:W-:Y:S01]  /*14360*/  ULDC.64 UR10, c[0x0][0x590] ;  /* 0x00016400000a7ab9 */ /* 0x000fe20000000a00 */
[----:B------:R-:W-:-:S05]  /*14370*/  ULDC.64 UR12, c[0x0][0x588] ;  /* 0x00016200000c7ab9 */ /* 0x000fca0000000a00 */
.L_x_279:
[----:B------:R-:W-:-:S06]  /*14380*/  UISETP.NE.AND UP0, UPT, UR4, 0x3, UPT ;  /* 0x000000030400788c */ /* 0x000fcc000bf05270 */
[----:B------:R-:W-:-:S13]  /*14390*/  PLOP3.LUT P1, PT, PT, PT, UP0, 0x80, 0x0 ;  /* 0x000000000000781c */ /* 0x000fda0003f2f008 */
[----:B-1---5:R-:W-:Y:S05]  /*143a0*/  @!P1 BRA `(.L_x_171) ;  /* 0x0000000000049947 */ /* 0x022fea0003800000 */
[----:B------:R-:W-:Y:S01]  /*143b0*/  BPT.TRAP 0x1 ;  /* 0x000000040000795c */ /* 0x000fe20000300000 */
.L_x_171:
[----:B------:R-:W2:Y:S01]  /*143c0*/  LDL R4, [R1+0x200] ;  /* 0x0002000001047983 */ /* 0x000ea20000100800 */
[----:B------:R-:W-:Y:S02]  /*143d0*/  SHF.L.U32 R3, R0, 0x1f, RZ ;  /* 0x0000001f00037819 */ /* 0x000fe400000006ff */
[C---:B--2---:R-:W-:Y:S02]  /*143e0*/  R2UR UR7, R4.reuse ;  /* 0x00000000040772ca */ /* 0x044fe400000e0000 */
[----:B------:R-:W-:-:S11]  /*143f0*/  LEA R4, R4, UR6, 0x4 ;  /* 0x0000000604047c11 */ /* 0x000fd6000f8e20ff */
[----:B------:R-:W-:-:S09]  /*14400*/  ULEA UR7, UR7, UR6, 0x3 ;  /* 0x0000000607077291 */ /* 0x000fd2000f8e183f */
[----:B------:R-:W1:Y:S02]  /*14410*/  SYNCS.PHASECHK.TRANS64.TRYWAIT P0, [UR7+0x34400], R3 ;  /* 0x03440003ff0075a7 */ /* 0x000e640008000147 */
[----:B-1----:R-:W-:Y:S05]  /*14420*/  @!P0 BRA `(.L_x_172) ;  /* 0x0000006400948947 */ /* 0x002fea0003800000 */
.L_x_385:
[----:B-1----:R-:W1:Y:S01]  /*14430*/  LDS.128 R4, [R4+0x34530] ;  /* 0x0345300004047984 */ /* 0x002e620000000c00 */
[----:B------:R-:W-:Y:S01]  /*14440*/  @!PT LDS RZ, [RZ] ;  /* 0x00000000fffff984 */ /* 0x000fe20000000800 */
[----:B------:R-:W-:Y:S01]  /*14450*/  @!PT LDS RZ, [RZ] ;  /* 0x00000000fffff984 */ /* 0x000fe20000000800 */
[----:B------:R-:W-:Y:S01]  /*14460*/  @!PT LDS RZ, [RZ] ;  /* 0x00000000fffff984 */ /* 0x000fe20000000800 */
[----:B------:R-:W-:Y:S01]  /*14470*/  @!PT LDS RZ, [RZ] ;  /* 0x00000000fffff984 */ /* 0x000fe20000000800 */
[----:B------:R2:W-:Y:S06]  /*14480*/  MEMBAR.ALL.CTA ;  /* 0x0000000000007992 */ /* 0x0005ec0000008000 */
[----:B--2---:R-:W2:Y:S01]  /*14490*/  FENCE.VIEW.ASYNC.S ;  /* 0x00000000000073c6 */ /* 0x004ea20000000000 */
[----:B------:R-:W-:Y:S05]  /*144a0*/  @!P1 BRA `(.L_x_173) ;  /* 0x0000000000049947 */ /* 0x000fea0003800000 */
[----:B------:R-:W-:Y:S01]  /*144b0*/  BPT.TRAP 0x1 ;  /* 0x000000040000795c */ /* 0x000fe20000300000 */
.L_x_173:
[----:B------:R-:W-:Y:S01]  /*144c0*/  UIADD3 UR7, UR7, 0x34440, URZ ;  /* 0x0003444007077890 */ /* 0x000fe2000fffe03f */
[----:B------:R-:W-:Y:S02]  /*144d0*/  R2UR UR18, R16 ;  /* 0x00000000101272ca */ /* 0x000fe400000e0000 */
[----:B------:R-:W-:Y:S01]  /*144e0*/  R2UR UR19, R17 ;  /* 0x00000000111372ca */ /* 0x000fe200000e0000 */
[----:B------:R-:W-:Y:S01]  /*144f0*/  UPRMT UR7, UR58, 0x654, UR7 ;  /* 0x000006543a077896 */ /* 0x000fe20008000007 */
[----:B------:R-:W-:Y:S02]  /*14500*/  LOP3.LUT P1, RZ, R2, 0xff, RZ, 0xc0, !PT ;  /* 0x000000ff02ff7812 */ /* 0x000fe4000782c0ff */
[----:B------:R-:W-:-:S04]  /*14510*/  ISETP.NE.U32.AND P0, PT, RZ, UR10, PT ;  /* 0x0000000aff007c0c */ /* 0x000fc8000bf05070 */
[----:B------:R-:W-:Y:S02]  /*14520*/  ISETP.NE.AND.EX P0, PT, RZ, UR11, PT, P0 ;  /* 0x0000000bff007c0c */ /* 0x000fe4000bf05300 */
[----:B--2---:R-:W-:Y:S01]  /*14530*/  SYNCS.ARRIVE.TRANS64.RED.A1T0 RZ, [UR7], RZ ;  /* 0x000000ffffff79a7 */ /* 0x004fe20008100407 */
[----:B------:R-:W-:Y:S02]  /*14540*/  USHF.L.U32 UR18, UR18, 0x7, URZ ;  /* 0x0000000712127899 */ /* 0x000fe4000800063f */
[----:B------:R-:W-:Y:S02]  /*14550*/  USHF.L.U32 UR19, UR19, 0x8, URZ ;  /* 0x0000000813137899 */ /* 0x000fe4000800063f */
[----:B------:R-:W-:Y:S10]  /*14560*/  @!P1 BRA `(.L_x_174) ;  /* 0x00000000000c9947 */ /* 0x000ff40003800000 */
[----:B------:R-:W-:-:S04]  /*14570*/  DEPBAR {5,4,3,2,1,0} ;  /* 0x0000003f0000791a */ /* 0x000fc80000000000 */
[----:B------:R2:W-:Y:S02]  /*14580*/  UTMACCTL.IV [UR8] ;  /* 0x00000000080079b9 */ /* 0x0005e40008000000 */
[----:B--2---:R-:W-:Y:S01]  /*14590*/  NOP ;  /* 0x0000000000007918 */ /* 0x004fe20000000000 */
.L_x_174:
[----:B------:R-:W-:Y:S05]  /*145a0*/  @!P0 BRA `(.L_x_175) ;  /* 0x0000000000188947 */ /* 0x000fea0003800000 */
[----:B------:R-:W2:Y:S02]  /*145b0*/  LDC.64 R2, c[0x0][0x590] ;  /* 0x00016400ff027b82 */ /* 0x000ea40000000a00 */
[----:B--2---:R-:W-:-:S06]  /*145c0*/  IMAD.WIDE R2, R18, 0x8, R2 ;  /* 0x0000000812027825 */ /* 0x004fcc00078e0202 */
[----:B------:R-:W2:Y:S04]  /*145d0*/  LDG.E.64 R2, desc[UR38][R2.64] ;  /* 0x0000002602027981 */ /* 0x000ea8000c1e1b00 */
[----:B--2---:R-:W2:Y:S02]  /*145e0*/  LD.E R8, desc[UR38][R2.64] ;  /* 0x0000002602087980 */ /* 0x004ea4000c101900 */
[----:B--2---:R-:W-:Y:S01]  /*145f0*/  FSETP.NEU.AND P0, PT, R8, RZ, PT ;  /* 0x000000ff0800720b */ /* 0x004fe20003f0d000 */
[----:B------:R-:W-:-:S12]  /*14600*/  BRA `(.L_x_176) ;  /* 0x0000000000247947 */ /* 0x000fd80003800000 */
.L_x_175:
[----:B------:R-:W-:Y:S02]  /*14610*/  ISETP.NE.U32.AND P1, PT, RZ, UR12, PT ;  /* 0x0000000cff007c0c */ /* 0x000fe4000bf25070 */
[----:B------:R-:W-:Y:S02]  /*14620*/  FSETP.NEU.AND P0, PT, RZ, UR41, PT ;  /* 0x00000029ff007c0b */ /* 0x000fe4000bf0d000 */
[----:B------:R-:W-:-:S13]  /*14630*/  ISETP.NE.AND.EX P1, PT, RZ, UR13, PT, P1 ;  /* 0x0000000dff007c0c */ /* 0x000fda000bf25310 */
[----:B------:R-:W-:Y:S05]  /*14640*/  @!P1 BRA `(.L_x_176) ;  /* 0x0000000000149947 */ /* 0x000fea0003800000 */
[----:B------:R-:W2:Y:S01]  /*14650*/  LDC.64 R2, c[0x0][0x588] ;  /* 0x00016200ff027b82 */ /* 0x000ea20000000a00 */
[----:B------:R-:W-:-:S04]  /*14660*/  IMAD R9, R18, UR37, RZ ;  /* 0x0000002512097c24 */ /* 0x000fc8000f8e02ff */
[----:B--2---:R-:W-:-:S06]  /*14670*/  IMAD.WIDE R2, R9, 0x4, R2 ;  /* 0x0000000409027825 */ /* 0x004fcc00078e0202 */
[----:B------:R-:W2:Y:S02]  /*14680*/  LDG.E R2, desc[UR38][R2.64] ;  /* 0x0000002602027981 */ /* 0x000ea4000c1e1900 */
[----:B--2---:R-:W-:-:S13]  /*14690*/  FSETP.NEU.AND P0, PT, R2, RZ, PT ;  /* 0x000000ff0200720b */ /* 0x004fda0003f0d000 */
.L_x_176:
[----:B------:R-:W-:Y:S01]  /*146a0*/  UISETP.NE.AND UP0, UPT, UR36, 0x3, UPT ;  /* 0x000000032400788c */ /* 0x000fe2000bf05270 */
[----:B------:R-:W-:-:S05]  /*146b0*/  ELECT P1, URZ, PT ;  /* 0x00000000003f782f */ /* 0x000fca0003820000 */
[----:B------:R-:W-:Y:S02]  /*146c0*/  PLOP3.LUT P2, PT, PT, PT, UP0, 0x80, 0x0 ;  /* 0x000000000000781c */ /* 0x000fe40003f4f008 */
[----:B------:R-:W-:-:S11]  /*146d0*/  PLOP3.LUT P0, PT, P0, P1, PT, 0x2a, 0x0 ;  /* 0x000000000000781c */ /* 0x000fd60000702572 */
[----:B------:R-:W-:Y:S05]  /*146e0*/  @!P2 BRA `(.L_x_177) ;  /* 0x000000000004a947 */ /* 0x000fea0003800000 */
[----:B------:R-:W-:Y:S01]  /*146f0*/  BPT.TRAP 0x1 ;  /* 0x000000040000795c */ /* 0x000fe20000300000 */
.L_x_177:
[----:B------:R-:W-:-:S05]  /*14700*/  IMAD.MOV.U32 R8, RZ, RZ, 0x1 ;  /* 0x00000001ff087424 */ /* 0x000fca00078e00ff */
[----:B------:R-:W-:-:S04]  /*14710*/  SHF.L.U32 R8, R8, 0x1f, RZ ;  /* 0x0000001f08087819 */ /* 0x000fc800000006ff */
[----:B------:R-:W2:Y:S02]  /*14720*/  SYNCS.PHASECHK.TRANS64.TRYWAIT P1, [UR6+0x344e0], R8 ;  /* 0x0344e008ff0075a7 */ /* 0x000ea40008020146 */
[----:B--2---:R-:W-:Y:S05]  /*14730*/  @!P1 BRA `(.L_x_178) ;  /* 0x0000006000e89947 */ /* 0x004fea0003800000 */
.L_x_386:
[----:B------:R-:W-:Y:S04]  /*14740*/  BSSY B0, `(.L_x_179) ;  /* 0x000000b000007945 */ /* 0x000fe80003800000 */
[----:B------:R-:W-:Y:S05]  /*14750*/  @P0 BRA `(.L_x_180) ;  /* 0x0000000000240947 */ /* 0x000fea0003800000 */
[----:B------:R-:W-:Y:S02]  /*14760*/  UIADD3 UR16, UR6, 0x30000, URZ ;  /* 0x0003000006107890 */ /* 0x000fe4000fffe03f */
[----:B------:R-:W-:Y:S01]  /*14770*/  UIADD3 UR17, UR6, 0x344c0, URZ ;  /* 0x000344c006117890 */ /* 0x000fe2000fffe03f */
[----:B------:R-:W-:Y:S01]  /*14780*/  UMOV UR14, 0x0 ;  /* 0x00000000000e7882 */ /* 0x000fe20000000000 */
[----:B------:R-:W-:-:S07]  /*14790*/  UMOV UR15, 0x10000000 ;  /* 0x10000000000f7882 */ /* 0x000fce0000000000 */
[----:B------:R3:W-:Y:S02]  /*147a0*/  UTMALDG.2D [UR16], [UR8], desc[UR14] ;  /* 0x00000e10080075b4 */ /* 0x0007e40008009000 */
[----:B---3--:R-:W-:Y:S05]  /*147b0*/  @!P2 BRA `(.L_x_181) ;  /* 0x000000000004a947 */ /* 0x008fea0003800000 */
[----:B------:R-:W-:Y:S01]  /*147c0*/  BPT.TRAP 0x1 ;  /* 0x000000040000795c */ /* 0x000fe20000300000 */
.L_x_181:
[----:B------:R-:W3:Y:S02]  /*147d0*/  LDC R2, c[0x0][0x828] ;  /* 0x00020a00ff027b82 */ /* 0x000ee40000000800 */
[----:B---3--:R3:W-:Y:S02]  /*147e0*/  SYNCS.ARRIVE.TRANS64.RED.A0TR RZ, [UR6+0x344c0], R2 ;  /* 0x0344c002ffff79a7 */ /* 0x0087e40008300406 */
.L_x_180:
[----:B------:R-:W-:Y:S05]  /*147f0*/  BSYNC B0 ;  /* 0x0000000000007941 */ /* 0x000fea0003800000 */
.L_x_179:
[----:B------:R-:W-:Y:S05]  /*14800*/  @!P2 BRA `(.L_x_182) ;  /* 0x000000000004a947 */ /* 0x000fea0003800000 */
[----:B------:R-:W-:Y:S01]  /*14810*/  BPT.TRAP 0x1 ;  /* 0x000000040000795c */ /* 0x000fe20000300000 */
.L_x_182:
[----:B------:R-:W-:-:S04]  /*14820*/  UIADD3 UR21, UR6, 0x344c0, URZ ;  /* 0x000344c006157890 */ /* 0x000fc8000fffe03f */
[----:B------:R-:W-:-:S09]  /*14830*/  UPRMT UR7, UR58, 0x654, UR21 ;  /* 0x000006543a077896 */ /* 0x000fd20008000015 */
[----:B------:R-:W-:Y:S01]  /*14840*/  SYNCS.ARRIVE.TRANS64.RED.A1T0 RZ, [UR7], RZ ;  /* 0x000000ffffff79a7 */ /* 0x000fe20008100407 */
[----:B------:R-:W-:Y:S05]  /*14850*/  @!P2 BRA `(.L_x_183) ;  /* 0x000000000004a947 */ /* 0x000fea0003800000 */
[----:B------:R-:W-:Y:S01]  /*14860*/  BPT.TRAP 0x1 ;  /* 0x000000040000795c */ /* 0x000fe20000300000 */
.L_x_183:
[----:B------:R-:W4:Y:S02]  /*14870*/  SYNCS.PHASECHK.TRANS64.TRYWAIT P1, [UR6+0x344e8], R8 ;  /* 0x0344e808ff0075a7 */ /* 0x000f240008020146 */
[----:B----4-:R-:W-:Y:S05]  /*14880*/  @!P1 BRA `(.L_x_184) ;  /* 0x0000006000ac9947 */ /* 0x010fea0003800000 */
.L_x_387:
[----:B------:R-:W-:Y:S04]  /*14890*/  BSSY B0, `(.L_x_185) ;  /* 0x000000d000007945 */ /* 0x000fe80003800000 */
[----:B------:R-:W-:Y:S05]  /*148a0*/  @P0 BRA `(.L_x_186) ;  /* 0x00000000002c0947 */ /* 0x000fea0003800000 */
[----:B------:R-:W-:Y:S02]  /*148b0*/  UIADD3 UR26, UR18, 0x40, URZ ;  /* 0x00000040121a7890 */ /* 0x000fe4000fffe03f */
[----:B------:R-:W-:Y:S02]  /*148c0*/  UIADD3 UR24, UR6, 0x31000, URZ ;  /* 0x0003100006187890 */ /* 0x000fe4000fffe03f */
[----:B------:R-:W-:Y:S01]  /*148d0*/  UIADD3 UR25, UR6, 0x344c8, URZ ;  /* 0x000344c806197890 */ /* 0x000fe2000fffe03f */
[----:B------:R-:W-:Y:S01]  /*148e0*/  UMOV UR14, 0x0 ;  /* 0x00000000000e7882 */ /* 0x000fe20000000000 */
[----:B------:R-:W-:Y:S01]  /*148f0*/  UMOV UR15, 0x10000000 ;  /* 0x10000000000f7882 */ /* 0x000fe20000000000 */
[----:B------:R-:W-:-:S06]  /*14900*/  UMOV UR27, UR19 ;  /* 0x00000013001b7c82 */ /* 0x000fcc0008000000 */
[----:B------:R4:W-:Y:S02]  /*14910*/  UTMALDG.2D [UR24], [UR8], desc[UR14] ;  /* 0x00000e18080075b4 */ /* 0x0009e40008009000 */
[----:B----4-:R-:W-:Y:S05]  /*14920*/  @!P2 BRA `(.L_x_187) ;  /* 0x000000000004a947 */ /* 0x010fea0003800000 */
[----:B------:R-:W-:Y:S01]  /*14930*/  BPT.TRAP 0x1 ;  /* 0x000000040000795c */ /* 0x000fe20000300000 */
.L_x_187:
[----:B---3--:R-:W3:Y:S02]  /*14940*/  LDC R2, c[0x0][0x828] ;  /* 0x00020a00ff027b82 */ /* 0x008ee40000000800 */
[----:B---3--:R4:W-:Y:S02]  /*14950*/  SYNCS.ARRIVE.TRANS64.RED.A0TR RZ, [UR6+0x344c8], R2 ;  /* 0x0344c802ffff79a7 */ /* 0x0089e40008300406 */
.L_x_186:
[----:B------:R-:W-:Y:S05]  /*14960*/  BSYNC B0 ;  /* 0x0000000000007941 */ /* 0x000fea0003800000 */
.L_x_185:
[----:B------:R-:W-:Y:S05]  /*14970*/  @!P2 BRA `(.L_x_188) ;  /* 0x000000000004a947 */ /* 0x000fea0003800000 */
[----:B------:R-:W-:Y:S01]  /*14980*/  BPT.TRAP 0x1 ;  /* 0x000000040000795c */ /* 0x000fe20000300000 */
.L_x_188:
[----:B------:R-:W-:Y:S02]  /*14990*/  UIADD3 UR25, UR6, 0x344c8, URZ ;  /* 0x000344c806197890 */ /* 0x000fe4000fffe03f */
[----:B------:R-:W-:Y:S02]  /*149a0*/  UIADD3 UR31, UR19, 0x20, URZ ;  /* 0x00000020131f7890 */ /* 0x000fe4000fffe03f */
[----:B------:R-:W-:-:S09]  /*149b0*/  UPRMT UR14, UR58, 0x654, UR25 ;  /* 0x000006543a0e7896 */ /* 0x000fd20008000019 */
[----:B------:R-:W-:Y:S01]  /*149c0*/  SYNCS.ARRIVE.TRANS64.RED.A1T0 RZ, [UR14], RZ ;  /* 0x000000ffffff79a7 */ /* 0x000fe2000810040e */
[----:B------:R-:W-:Y:S05]  /*149d0*/  @!P2 BRA `(.L_x_189) ;  /* 0x000000000004a947 */ /* 0x000fea0003800000 */
[----:B------:R-:W-:Y:S01]  /*149e0*/  BPT.TRAP 0x1 ;  /* 0x000000040000795c */ /* 0x000fe20000300000 */
.L_x_189:
[----:B------:R-:W1:Y:S02]  /*149f0*/  SYNCS.PHASECHK.TRANS64.TRYWAIT P1, [UR6+0x344f0], R8 ;  /* 0x0344f008ff0075a7 */ /* 0x000e640008020146 */
[----:B-1----:R-:W-:Y:S05]  /*14a00*/  @!P1 BRA `(.L_x_190) ;  /* 0x0000006000649947 */ /* 0x002fea0003800000 */
.L_x_388:
[----:B------:R-:W-:Y:S04]  /*14a10*/  BSSY B0, `(.L_x_191) ;  /* 0x000000c000007945 */ /* 0x000fe80003800000 */
[----:B------:R-:W-:Y:S05]  /*14a20*/  @P0 BRA `(.L_x_192) ;  /* 0x0000000000280947 */ /* 0x000fea0003800000 */
[----:B------:R-:W-:Y:S02]  /*14a30*/  UIADD3 UR28, UR6, 0x32000, URZ ;  /* 0x00032000061c7890 */ /* 0x000fe4000fffe03f */
[----:B------:R-:W-:Y:S01]  /*14a40*/  UIADD3 UR29, UR6, 0x344d0, URZ ;  /* 0x000344d0061d7890 */ /* 0x000fe2000fffe03f */
[----:B------:R-:W-:Y:S01]  /*14a50*/  UMOV UR16, 0x0 ;  /* 0x0000000000107882 */ /* 0x000fe20000000000 */
[----:B------:R-:W-:Y:S01]  /*14a60*/  UMOV UR17, 0x10000000 ;  /* 0x1000000000117882 */ /* 0x000fe20000000000 */
[----:B------:R-:W-:-:S06]  /*14a70*/  UMOV UR30, UR18 ;  /* 0x00000012001e7c82 */ /* 0x000fcc0008000000 */
[----:B------:R1:W-:Y:S02]  /*14a80*/  UTMALDG.2D [UR28], [UR8], desc[UR16] ;  /* 0x0000101c080075b4 */ /* 0x0003e40008009000 */
[----:B-1----:R-:W-:Y:S05]  /*14a90*/  @!P2 BRA `(.L_x_193) ;  /* 0x000000000004a947 */ /* 0x002fea0003800000 */
[----:B------:R-:W-:Y:S01]  /*14aa0*/  BPT.TRAP 0x1 ;  /* 0x000000040000795c */ /* 0x000fe20000300000 */
.L_x_193:
[----:B---34-:R-:W1:Y:S02]  /*14ab0*/  LDC R2, c[0x0][0x828] ;  /* 0x00020a00ff027b82 */ /* 0x018e640000000800 */
[----:B-1----:R1:W-:Y:S02]  /*14ac0*/  SYNCS.ARRIVE.TRANS64.RED.A0TR RZ, [UR6+0x344d0], R2 ;  /* 0x0344d002ffff79a7 */ /* 0x0023e40008300406 */
.L_x_192:
[----:B------:R-:W-:Y:S05]  /*14ad0*/  BSYNC B0 ;  /* 0x0000000000007941 */ /* 0x000fea0003800000 */
.L_x_191:
[----:B------:R-:W-:Y:S05]  /*14ae0*/  @!P2 BRA `(.L_x_194) ;  /* 0x000000000004a947 */ /* 0x000fea0003800000 */
[----:B------:R-:W-:Y:S01]  /*14af0*/  BPT.TRAP 0x1 ;  /* 0x000000040000795c */ /* 0x000fe20000300000 */
.L_x_194:
[----:B------:R-:W-:-:S04]  /*14b00*/  UIADD3 UR29, UR6, 0x344d0, URZ ;  /* 0x000344d0061d7890 */ /* 0x000fc8000fffe03f */
[----:B------:R-:W-:-:S09]  /*14b10*/  UPRMT UR15, UR58, 0x654, UR29 ;  /* 0x000006543a0f7896 */ /* 0x000fd2000800001d */
[----:B------:R-:W-:Y:S01]  /*14b20*/  SYNCS.ARRIVE.TRANS64.RED.A1T0 RZ, [UR15], RZ ;  /* 0x000000ffffff79a7 */ /* 0x000fe2000810040f */
[----:B------:R-:W-:Y:S05]  /*14b30*/  @!P2 BRA `(.L_x_195) ;  /* 0x000000000004a947 */ /* 0x000fea0003800000 */
[----:B------:R-:W-:Y:S01]  /*14b40*/  BPT.TRAP 0x1 ;  /* 0x000000040000795c */ /* 0x000fe20000300000 */
.L_x_195:
[----:B------:R-:W1:Y:S02]  /*14b50*/  SYNCS.PHASECHK.TRANS64.TRYWAIT P1, [UR6+0x344f8], R8 ;  /* 0x0344f808ff0075a7 */ /* 0x000e640008020146 */
[----:B-1----:R-:W-:Y:S05]  /*14b60*/  @!P1 BRA `(.L_x_196) ;  /* 0x0000006000249947 */ /* 0x002fea0003800000 */
.L_x_389:
        /* <DEDUP_REMOVED lines=11> */
.L_x_199:
[----:B---34-:R-:W1:Y:S02]  /*14c20*/  LDC R2, c[0x0][0x828] ;  /* 0x00020a00ff027b82 */ /* 0x018e640000000800 */
[----:B-1----:R1:W-:Y:S02]  /*14c30*/  SYNCS.ARRIVE.TRANS64.RED.A0TR RZ, [UR6+0x344d8], R2 ;  /* 0x0344d802ffff79a7 */ /* 0x0023e40008300406 */
.L_x_198:
[----:B------:R-:W-:Y:S05]  /*14c40*/  BSYNC B0 ;  /* 0x0000000000007941 */ /* 0x000fea0003800000 */
.L_x_197:
[----:B------:R-:W-:Y:S05]  /*14c50*/  @!P2 BRA `(.L_x_200) ;  /* 0x000000000004a947 */ /* 0x000fea0003800000 */
[----:B------:R-:W-:Y:S01]  /*14c60*/  BPT.TRAP 0x1 ;  /* 0x000000040000795c */ /* 0x000fe20000300000 */
.L_x_200:
[----:B------:R-:W-:Y:S02]  /*14c70*/  UIADD3 UR33, UR6, 0x344d8, URZ ;  /* 0x000344d806217890 */ /* 0x000fe4000fffe03f */
[----:B------:R-:W-:Y:S02]  /*14c80*/  UIADD3 UR23, UR19, 0x40, URZ ;  /* 0x0000004013177890 */ /* 0x000fe4000fffe03f */
[----:B------:R-:W-:-:S09]  /*14c90*/  UPRMT UR16, UR58, 0x654, UR33 ;  /* 0x000006543a107896 */ /* 0x000fd20008000021 */
[----:B------:R-:W-:Y:S01]  /*14ca0*/  SYNCS.ARRIVE.TRANS64.RED.A1T0 RZ, [UR16], RZ ;  /* 0x000000ffffff79a7 */ /* 0x000fe20008100410 */
[----:B------:R-:W-:Y:S05]  /*14cb0*/  @!P2 BRA `(.L_x_201) ;  /* 0x000000000004a947 */ /* 0x000fea0003800000 */
[----:B------:R-:W-:Y:S01]  /*14cc0*/  BPT.TRAP 0x1 ;  /* 0x000000040000795c */ /* 0x000fe20000300000 */
.L_x_201:
[----:B-1-34-:R-:W-:-:S04]  /*14cd0*/  SHF.L.U32 R2, RZ, 0x1f, RZ ;  /* 0x0000001fff027819 */ /* 0x01afc800000006ff */
[----:B------:R-:W1:Y:S02]  /*14ce0*/  SYNCS.PHASECHK.TRANS64.TRYWAIT P1, [UR6+0x344e0], R2 ;  /* 0x0344e002ff0075a7 */ /* 0x000e640008020146 */
[----:B-1----:R-:W-:Y:S05]  /*14cf0*/  @!P1 BRA `(.L_x_202) ;  /* 0x0000005c00d89947 */ /* 0x002fea0003800000 */
.L_x_390:
[----:B------:R-:W-:Y:S04]  /*14d00*/  BSSY B0, `(.L_x_203) ;  /* 0x000000b000007945 */ /* 0x000fe80003800000 */
[----:B------:R-:W-:Y:S05]  /*14d10*/  @P0 BRA `(.L_x_204) ;  /* 0x0000000000240947 */ /* 0x000fea0003800000 */
[----:B------:R-:W-:Y:S01]  /*14d20*/  UIADD3 UR20, UR6, 0x30000, URZ ;  /* 0x0003000006147890 */ /* 0x000fe2000fffe03f */
[----:B------:R-:W-:Y:S01]  /*14d30*/  UMOV UR26, 0x0 ;  /* 0x00000000001a7882 */ /* 0x000fe20000000000 */
[----:B------:R-:W-:Y:S01]  /*14d40*/  UMOV UR27, 0x10000000 ;  /* 0x10000000001b7882 */ /* 0x000fe20000000000 */
[----:B------:R-:W-:-:S06]  /*14d50*/  UMOV UR22, UR18 ;  /* 0x0000001200167c82 */ /* 0x000fcc0008000000 */
[----:B------:R3:W-:Y:S02]  /*14d60*/  UTMALDG.2D [UR20], [UR8], desc[UR26] ;  /* 0x00001a14080075b4 */ /* 0x0007e40008009000 */
[----:B---3--:R-:W-:Y:S05]  /*14d70*/  @!P2 BRA `(.L_x_205) ;  /* 0x000000000004a947 */ /* 0x008fea0003800000 */
[----:B------:R-:W-:Y:S01]  /*14d80*/  BPT.TRAP 0x1 ;  /* 0x000000040000795c */ /* 0x000fe20000300000 */
.L_x_205:
[----:B-12---:R-:W1:Y:S02]  /*14d90*/  LDC R3, c[0x0][0x828] ;  /* 0x00020a00ff037b82 */ /* 0x006e640000000800 */
[----:B-1----:R3:W-:Y:S02]  /*14da0*/  SYNCS.ARRIVE.TRANS64.RED.A0TR RZ, [UR6+0x344c0], R3 ;  /* 0x0344c003ffff79a7 */ /* 0x0027e40008300406 */
.L_x_204:
[----:B------:R-:W-:Y:S05]  /*14db0*/  BSYNC B0 ;  /* 0x0000000000007941 */ /* 0x000fea0003800000 */
.L_x_203:
[----:B------:R-:W-:Y:S05]  /*14dc0*/  @!P2 BRA `(.L_x_206) ;  /* 0x000000000004a947 */ /* 0x000fea0003800000 */
[----:B------:R-:W-:Y:S01]  /*14dd0*/  BPT.TRAP 0x1 ;  /* 0x000000040000795c */ /* 0x000fe20000300000 */
.L_x_206:
[----:B------:R-:W-:Y:S01]  /*14de0*/  SYNCS.ARRIVE.TRANS64.RED.A1T0 RZ, [UR7], RZ ;  /* 0x000000ffffff79a7 */ /* 0x000fe20008100407 */
[----:B------:R-:W-:Y:S05]  /*14df0*/  @!P2 BRA `(.L_x_207) ;  /* 0x000000000004a947 */ /* 0x000fea0003800000 */
[----:B------:R-:W-:Y:S01]  /*14e00*/  BPT.TRAP 0x1 ;  /* 0x000000040000795c */ /* 0x000fe20000300000 */
.L_x_207:
[----:B------:R-:W4:Y:S02]  /*14e10*/  SYNCS.PHASECHK.TRANS64.TRYWAIT P1, [UR6+0x344e8], R2 ;  /* 0x0344e802ff0075a7 */ /* 0x000f240008020146 */
[----:B----4-:R-:W-:Y:S05]  /*14e20*/  @!P1 BRA `(.L_x_208) ;  /* 0x0000005c00a49947 */ /* 0x010fea0003800000 */
.L_x_391:
        /* <DEDUP_REMOVED lines=10> */
.L_x_211:
[----:B-123--:R-:W1:Y:S02]  /*14ed0*/  LDC R3, c[0x0][0x828] ;  /* 0x00020a00ff037b82 */ /* 0x00ee640000000800 */
[----:B-1----:R4:W-:Y:S02]  /*14ee0*/  SYNCS.ARRIVE.TRANS64.RED.A0TR RZ, [UR6+0x344c8], R3 ;  /* 0x0344c803ffff79a7 */ /* 0x0029e40008300406 */
.L_x_210:
[----:B------:R-:W-:Y:S05]  /*14ef0*/  BSYNC B0 ;  /* 0x0000000000007941 */ /* 0x000fea0003800000 */
.L_x_209:
[----:B------:R-:W-:Y:S05]  /*14f00*/  @!P2 BRA `(.L_x_212) ;  /* 0x000000000004a947 */ /* 0x000fea0003800000 */
[----:B------:R-:W-:Y:S01]  /*14f10*/  BPT.TRAP 0x1 ;  /* 0x000000040000795c */ /* 0x000fe20000300000 */
.L_x_212:
[----:B------:R-:W-:Y:S01]  /*14f20*/  SYNCS.ARRIVE.TRANS64.RED.A1T0 RZ, [UR14], RZ ;  /* 0x000000ffffff79a7 */ /* 0x000fe2000810040e */
[----:B------:R-:W-:Y:S01]  /*14f30*/  UIADD3 UR31, UR19, 0x60, URZ ;  /* 0x00000060131f7890 */ /* 0x000fe2000fffe03f */
[----:B------:R-:W-:Y:S11]  /*14f40*/  @!P2 BRA `(.L_x_213) ;  /* 0x000000000004a947 */ /* 0x000ff60003800000 */
[----:B------:R-:W-:Y:S01]  /*14f50*/  BPT.TRAP 0x1 ;  /* 0x000000040000795c */ /* 0x000fe20000300000 */
.L_x_213:
[----:B------:R-:W1:Y:S02]  /*14f60*/  SYNCS.PHASECHK.TRANS64.TRYWAIT P1, [UR6+0x344f0], R2 ;  /* 0x0344f002ff0075a7 */ /* 0x000e640008020146 */
[----:B-1----:R-:W-:Y:S05]  /*14f70*/  @!P1 BRA `(.L_x_214) ;  /* 0x0000005c00689947 */ /* 0x002fea0003800000 */
.L_x_392:
[----:B------:R-:W-:Y:S04]  /*14f80*/  BSSY B0, `(.L_x_215) ;  /* 0x000000b000007945 */ /* 0x000fe80003800000 */
[----:B------:R-:W-:Y:S05]  /*14f90*/  @P0 BRA `(.L_x_216) ;  /* 0x0000000000240947 */ /* 0x000fea0003800000 */
[----:B------:R-:W-:Y:S01]  /*14fa0*/  UIADD3 UR28, UR6, 0x32000, URZ ;  /* 0x00032000061c7890 */ /* 0x000fe2000fffe03f */
[----:B------:R-:W-:Y:S01]  /*14fb0*/  UMOV UR22, 0x0 ;  /* 0x0000000000167882 */ /* 0x000fe20000000000 */
[----:B------:R-:W-:Y:S01]  /*14fc0*/  UMOV UR23, 0x10000000 ;  /* 0x1000000000177882 */ /* 0x000fe20000000000 */
[----:B------:R-:W-:-:S06]  /*14fd0*/  UMOV UR30, UR18 ;  /* 0x00000012001e7c82 */ /* 0x000fcc0008000000 */
[----:B------:R1:W-:Y:S02]  /*14fe0*/  UTMALDG.2D [UR28], [UR8], desc[UR22] ;  /* 0x0000161c080075b4 */ /* 0x0003e40008009000 */
[----:B-1----:R-:W-:Y:S05]  /*14ff0*/  @!P2 BRA `(.L_x_217) ;  /* 0x000000000004a947 */ /* 0x002fea0003800000 */
[----:B------:R-:W-:Y:S01]  /*15000*/  BPT.TRAP 0x1 ;  /* 0x000000040000795c */ /* 0x000fe20000300000 */
.L_x_217:
[----:B--234-:R-:W1:Y:S02]  /*15010*/  LDC R3, c[0x0][0x828] ;  /* 0x00020a00ff037b82 */ /* 0x01ce640000000800 */
[----:B-1----:R1:W-:Y:S02]  /*15020*/  SYNCS.ARRIVE.TRANS64.RED.A0TR RZ, [UR6+0x344d0], R3 ;  /* 0x0344d003ffff79a7 */ /* 0x0023e40008300406 */
.L_x_216:
[----:B------:R-:W-:Y:S05]  /*15030*/  BSYNC B0 ;  /* 0x0000000000007941 */ /* 0x000fea0003800000 */
.L_x_215:
[----:B------:R-:W-:Y:S05]  /*15040*/  @!P2 BRA `(.L_x_218) ;  /* 0x000000000004a947 */ /* 0x000fea0003800000 */
[----:B------:R-:W-:Y:S01]  /*15050*/  BPT.TRAP 0x1 ;  /* 0x000000040000795c */ /* 0x000fe20000300000 */
.L_x_218:
[----:B------:R-:W-:Y:S01]  /*15060*/  SYNCS.ARRIVE.TRANS64.RED.A1T0 RZ, [UR15], RZ ;  /* 0x000000ffffff79a7 */ /* 0x000fe2000810040f */
[----:B------:R-:W-:Y:S05]  /*15070*/  @!P2 BRA `(.L_x_219) ;  /* 0x000000000004a947 */ /* 0x000fea0003800000 */
[----:B------:R-:W-:Y:S01]  /*15080*/  BPT.TRAP 0x1 ;  /* 0x000000040000795c */ /* 0x000fe20000300000 */
.L_x_219:
[----:B------:R-:W1:Y:S02]  /*15090*/  SYNCS.PHASECHK.TRANS64.TRYWAIT P1, [UR6+0x344f8], R2 ;  /* 0x0344f802ff0075a7 */ /* 0x000e640008020146 */
[----:B-1----:R-:W-:Y:S05]  /*150a0*/  @!P1 BRA `(.L_x_220) ;  /* 0x0000005c00349947 */ /* 0x002fea0003800000 */
.L_x_393:
        /* <DEDUP_REMOVED lines=10> */
.L_x_223:
[----:B--234-:R-:W1:Y:S02]  /*15150*/  LDC R3, c[0x0][0x828] ;  /* 0x00020a00ff037b82 */ /* 0x01ce640000000800 */
[----:B-1----:R1:W-:Y:S02]  /*15160*/  SYNCS.ARRIVE.TRANS64.RED.A0TR RZ, [UR6+0x344d8], R3 ;  /* 0x0344d803ffff79a7 */ /* 0x0023e40008300406 */
.L_x_222:
[----:B------:R-:W-:Y:S05]  /*15170*/  BSYNC B0 ;  /* 0x0000000000007941 */ /* 0x000fea0003800000 */
.L_x_221:
[----:B------:R-:W-:Y:S05]  /*15180*/  @!P2 BRA `(.L_x_224) ;  /* 0x000000000004a947 */ /* 0x000fea0003800000 */
[----:B------:R-:W-:Y:S01]  /*15190*/  BPT.TRAP 0x1 ;  /* 0x000000040000795c */ /* 0x000fe20000300000 */
.L_x_224:
[----:B------:R-:W-:Y:S01]  /*151a0*/  SYNCS.ARRIVE.TRANS64.RED.A1T0 RZ, [UR16], RZ ;  /* 0x000000ffffff79a7 */ /* 0x000fe20008100410 */
[----:B------:R-:W-:Y:S01]  /*151b0*/  UIADD3 UR23, UR19, 0x80, URZ ;  /* 0x0000008013177890 */ /* 0x000fe2000fffe03f */
[----:B------:R-:W-:Y:S11]  /*151c0*/  @!P2 BRA `(.L_x_225) ;  /* 0x000000000004a947 */ /* 0x000ff60003800000 */
[----:B------:R-:W-:Y:S01]  /*151d0*/  BPT.TRAP 0x1 ;  /* 0x000000040000795c */ /* 0x000fe20000300000 */
.L_x_225:
[----:B------:R-:W1:Y:S02]  /*151e0*/  SYNCS.PHASECHK.TRANS64.TRYWAIT P1, [UR6+0x344e0], R8 ;  /* 0x0344e008ff0075a7 */ /* 0x000e640008020146 */
[----:B-1----:R-:W-:Y:S05]  /*151f0*/  @!P1 BRA `(.L_x_226) ;  /* 0x0000005800f89947 */ /* 0x002fea0003800000 */
.L_x_394:
        /* <DEDUP_REMOVED lines=9> */
.L_x_229:
[----:B--234-:R-:W1:Y:S02]  /*15290*/  LDC R3, c[0x0][0x828] ;  /* 0x00020a00ff037b82 */ /* 0x01ce640000000800 */
[----:B-1----:R1:W-:Y:S02]  /*152a0*/  SYNCS.ARRIVE.TRANS64.RED.A0TR RZ, [UR6+0x344c0], R3 ;  /* 0x0344c003ffff79a7 */ /* 0x0023e40008300406 */
.L_x_228:
[----:B------:R-:W-:Y:S05]  /*152b0*/  BSYNC B0 ;  /* 0x0000000000007941 */ /* 0x000fea0003800000 */
.L_x_227:
[----:B------:R-:W-:Y:S05]  /*152c0*/  @!P2 BRA `(.L_x_230) ;  /* 0x000000000004a947 */ /* 0x000fea0003800000 */
[----:B------:R-:W-:Y:S01]  /*152d0*/  BPT.TRAP 0x1 ;  /* 0x000000040000795c */ /* 0x000fe20000300000 */
.L_x_230:
[----:B------:R-:W-:Y:S01]  /*152e0*/  SYNCS.ARRIVE.TRANS64.RED.A1T0 RZ, [UR7], RZ ;  /* 0x000000ffffff79a7 */ /* 0x000fe20008100407 */
[----:B------:R-:W-:Y:S05]  /*152f0*/  @!P2 BRA `(.L_x_231) ;  /* 0x000000000004a947 */ /* 0x000fea0003800000 */
[----:B------:R-:W-:Y:S01]  /*15300*/  BPT.TRAP 0x1 ;  /* 0x000000040000795c */ /* 0x000fe20000300000 */
.L_x_231:
[----:B------:R-:W1:Y:S02]  /*15310*/  SYNCS.PHASECHK.TRANS64.TRYWAIT P1, [UR6+0x344e8], R8 ;  /* 0x0344e808ff0075a7 */ /* 0x000e640008020146 */
[----:B-1----:R-:W-:Y:S05]  /*15320*/  @!P1 BRA `(.L_x_232) ;  /* 0x0000005800c49947 */ /* 0x002fea0003800000 */
.L_x_395:
        /* <DEDUP_REMOVED lines=10> */
.L_x_235:
[----:B--234-:R-:W1:Y:S02]  /*153d0*/  LDC R3, c[0x0][0x828] ;  /* 0x00020a00ff037b82 */ /* 0x01ce640000000800 */
[----:B-1----:R1:W-:Y:S02]  /*153e0*/  SYNCS.ARRIVE.TRANS64.RED.A0TR RZ, [UR6+0x344c8], R3 ;  /* 0x0344c803ffff79a7 */ /* 0x0023e40008300406 */
.L_x_234:
[----:B------:R-:W-:Y:S05]  /*153f0*/  BSYNC B0 ;  /* 0x0000000000007941 */ /* 0x000fea0003800000 */
.L_x_233:
[----:B------:R-:W-:Y:S05]  /*15400*/  @!P2 BRA `(.L_x_236) ;  /* 0x000000000004a947 */ /* 0x000fea0003800000 */
[----:B------:R-:W-:Y:S01]  /*15410*/  BPT.TRAP 0x1 ;  /* 0x000000040000795c */ /* 0x000fe20000300000 */
.L_x_236:
[----:B------:R-:W-:Y:S01]  /*15420*/  SYNCS.ARRIVE.TRANS64.RED.A1T0 RZ, [UR14], RZ ;  /* 0x000000ffffff79a7 */ /* 0x000fe2000810040e */
[----:B------:R-:W-:Y:S01]  /*15430*/  UIADD3 UR31, UR19, 0xa0, URZ ;  /* 0x000000a0131f7890 */ /* 0x000fe2000fffe03f */
[----:B------:R-:W-:Y:S11]  /*15440*/  @!P2 BRA `(.L_x_237) ;  /* 0x000000000004a947 */ /* 0x000ff60003800000 */
[----:B------:R-:W-:Y:S01]  /*15450*/  BPT.TRAP 0x1 ;  /* 0x000000040000795c */ /* 0x000fe20000300000 */
.L_x_237:
[----:B------:R-:W1:Y:S02]  /*15460*/  SYNCS.PHASECHK.TRANS64.TRYWAIT P1, [UR6+0x344f0], R8 ;  /* 0x0344f008ff0075a7 */ /* 0x000e640008020146 */
[----:B-1----:R-:W-:Y:S05]  /*15470*/  @!P1 BRA `(.L_x_238) ;  /* 0x0000005800889947 */ /* 0x002fea0003800000 */
.L_x_396:
        /* <DEDUP_REMOVED lines=9> */
.L_x_241:
[----:B--234-:R-:W1:Y:S02]  /*15510*/  LDC R3, c[0x0][0x828] ;  /* 0x00020a00ff037b82 */ /* 0x01ce640000000800 */
[----:B-1----:R1:W-:Y:S02]  /*15520*/  SYNCS.ARRIVE.TRANS64.RED.A0TR RZ, [UR6+0x344d0], R3 ;  /* 0x0344d003ffff79a7 */ /* 0x0023e40008300406 */
.L_x_240:
[----:B------:R-:W-:Y:S05]  /*15530*/  BSYNC B0 ;  /* 0x0000000000007941 */ /* 0x000fea0003800000 */
.L_x_239:
[----:B------:R-:W-:Y:S05]  /*15540*/  @!P2 BRA `(.L_x_242) ;  /* 0x000000000004a947 */ /* 0x000fea0003800000 */
[----:B------:R-:W-:Y:S01]  /*15550*/  BPT.TRAP 0x1 ;  /* 0x000000040000795c */ /* 0x000fe20000300000 */
.L_x_242:
[----:B------:R-:W-:Y:S01]  /*15560*/  SYNCS.ARRIVE.TRANS64.RED.A1T0 RZ, [UR15], RZ ;  /* 0x000000ffffff79a7 */ /* 0x000fe2000810040f */
[----:B------:R-:W-:Y:S05]  /*15570*/  @!P2 BRA `(.L_x_243) ;  /* 0x000000000004a947 */ /* 0x000fea0003800000 */
[----:B------:R-:W-:Y:S01]  /*15580*/  BPT.TRAP 0x1 ;  /* 0x000000040000795c */ /* 0x000fe20000300000 */
.L_x_243:
[----:B------:R-:W1:Y:S02]  /*15590*/  SYNCS.PHASECHK.TRANS64.TRYWAIT P1, [UR6+0x344f8], R8 ;  /* 0x0344f808ff0075a7 */ /* 0x000e640008020146 */
[----:B-1----:R-:W-:Y:S05]  /*155a0*/  @!P1 BRA `(.L_x_244) ;  /* 0x0000005800549947 */ /* 0x002fea0003800000 */
.L_x_397:
        /* <DEDUP_REMOVED lines=10> */
.L_x_247:
[----:B--234-:R-:W1:Y:S02]  /*15650*/  LDC R3, c[0x0][0x828] ;  /* 0x00020a00ff037b82 */ /* 0x01ce640000000800 */
[----:B-1----:R1:W-:Y:S02]  /*15660*/  SYNCS.ARRIVE.TRANS64.RED.A0TR RZ, [UR6+0x344d8], R3 ;  /* 0x0344d803ffff79a7 */ /* 0x0023e40008300406 */
.L_x_246:
[----:B------:R-:W-:Y:S05]  /*15670*/  BSYNC B0 ;  /* 0x0000000000007941 */ /* 0x000fea0003800000 */
.L_x_245:
[----:B------:R-:W-:Y:S05]  /*15680*/  @!P2 BRA `(.L_x_248) ;  /* 0x000000000004a947 */ /* 0x000fea0003800000 */
[----:B------:R-:W-:Y:S01]  /*15690*/  BPT.TRAP 0x1 ;  /* 0x000000040000795c */ /* 0x000fe20000300000 */
.L_x_248:
[----:B------:R-:W-:Y:S01]  /*156a0*/  SYNCS.ARRIVE.TRANS64.RED.A1T0 RZ, [UR16], RZ ;  /* 0x000000ffffff79a7 */ /* 0x000fe20008100410 */
[----:B------:R-:W-:Y:S01]  /*156b0*/  UIADD3 UR23, UR19, 0xc0, URZ ;  /* 0x000000c013177890 */ /* 0x000fe2000fffe03f */
[----:B------:R-:W-:Y:S11]  /*156c0*/  @!P2 BRA `(.L_x_249) ;  /* 0x000000000004a947 */ /* 0x000ff60003800000 */
[----:B------:R-:W-:Y:S01]  /*156d0*/  BPT.TRAP 0x1 ;  /* 0x000000040000795c */ /* 0x000fe20000300000 */
.L_x_249:
[----:B------:R-:W1:Y:S02]  /*156e0*/  SYNCS.PHASECHK.TRANS64.TRYWAIT P1, [UR6+0x344e0], R2 ;  /* 0x0344e002ff0075a7 */ /* 0x000e640008020146 */
[----:B-1----:R-:W-:Y:S05]  /*156f0*/  @!P1 BRA `(.L_x_250) ;  /* 0x0000005800189947 */ /* 0x002fea0003800000 */
.L_x_398:
        /* <DEDUP_REMOVED lines=9> */
.L_x_253:
[----:B--234-:R-:W1:Y:S02]  /*15790*/  LDC R3, c[0x0][0x828] ;  /* 0x00020a00ff037b82 */ /* 0x01ce640000000800 */
[----:B-1----:R1:W-:Y:S02]  /*157a0*/  SYNCS.ARRIVE.TRANS64.RED.A0TR RZ, [UR6+0x344c0], R3 ;  /* 0x0344c003ffff79a7 */ /* 0x0023e40008300406 */
.L_x_252:
[----:B------:R-:W-:Y:S05]  /*157b0*/  BSYNC B0 ;  /* 0x0000000000007941 */ /* 0x000fea0003800000 */
.L_x_251:
[----:B------:R-:W-:Y:S05]  /*157c0*/  @!P2 BRA `(.L_x_254) ;  /* 0x000000000004a947 */ /* 0x000fea0003800000 */
[----:B------:R-:W-:Y:S01]  /*157d0*/  BPT.TRAP 0x1 ;  /* 0x000000040000795c */ /* 0x000fe20000300000 */
.L_x_254:
[----:B------:R-:W-:Y:S01]  /*157e0*/  SYNCS.ARRIVE.TRANS64.RED.A1T0 RZ, [UR7], RZ ;  /* 0x000000ffffff79a7 */ /* 0x000fe20008100407 */
[----:B------:R-:W-:Y:S05]  /*157f0*/  @!P2 BRA `(.L_x_255) ;  /* 0x000000000004a947 */ /* 0x000fea0003800000 */
[----:B------:R-:W-:Y:S01]  /*15800*/  BPT.TRAP 0x1 ;  /* 0x000000040000795c */ /* 0x000fe20000300000 */
.L_x_255:
[----:B------:R-:W1:Y:S02]  /*15810*/  SYNCS.PHASECHK.TRANS64.TRYWAIT P1, [UR6+0x344e8], R2 ;  /* 0x0344e802ff0075a7 */ /* 0x000e640008020146 */
[----:B-1----:R-:W-:Y:S05]  /*15820*/  @!P1 BRA `(.L_x_256) ;  /* 0x0000005400e49947 */ /* 0x002fea0003800000 */
.L_x_399:
        /* <DEDUP_REMOVED lines=10> */
.L_x_259:
[----:B--234-:R-:W1:Y:S02]  /*158d0*/  LDC R3, c[0x0][0x828] ;  /* 0x00020a00ff037b82 */ /* 0x01ce640000000800 */
[----:B-1----:R1:W-:Y:S02]  /*158e0*/  SYNCS.ARRIVE.TRANS64.RED.A0TR RZ, [UR6+0x344c8], R3 ;  /* 0x0344c803ffff79a7 */ /* 0x0023e40008300406 */
.L_x_258:
[----:B------:R-:W-:Y:S05]  /*158f0*/  BSYNC B0 ;  /* 0x0000000000007941 */ /* 0x000fea0003800000 */
.L_x_257:
[----:B------:R-:W-:Y:S05]  /*15900*/  @!P2 BRA `(.L_x_260) ;  /* 0x000000000004a947 */ /* 0x000fea0003800000 */
[----:B------:R-:W-:Y:S01]  /*15910*/  BPT.TRAP 0x1 ;  /* 0x000000040000795c */ /* 0x000fe20000300000 */
.L_x_260:
[----:B------:R-:W-:Y:S01]  /*15920*/  SYNCS.ARRIVE.TRANS64.RED.A1T0 RZ, [UR14], RZ ;  /* 0x000000ffffff79a7 */ /* 0x000fe2000810040e */
[----:B------:R-:W-:Y:S01]  /*15930*/  UIADD3 UR23, UR19, 0xe0, URZ ;  /* 0x000000e013177890 */ /* 0x000fe2000fffe03f */
[----:B------:R-:W-:Y:S11]  /*15940*/  @!P2 BRA `(.L_x_261) ;  /* 0x000000000004a947 */ /* 0x000ff60003800000 */
[----:B------:R-:W-:Y:S01]  /*15950*/  BPT.TRAP 0x1 ;  /* 0x000000040000795c */ /* 0x000fe20000300000 */
.L_x_261:
[----:B------:R-:W1:Y:S02]  /*15960*/  SYNCS.PHASECHK.TRANS64.TRYWAIT P1, [UR6+0x344f0], R2 ;  /* 0x0344f002ff0075a7 */ /* 0x000e640008020146 */
[----:B-1----:R-:W-:Y:S05]  /*15970*/  @!P1 BRA `(.L_x_262) ;  /* 0x0000005400a89947 */ /* 0x002fea0003800000 */
.L_x_400:
[----:B------:R-:W-:Y:S04]  /*15980*/  BSSY B0, `(.L_x_263) ;  /* 0x000000c000007945 */ /* 0x000fe80003800000 */
[----:B------:R-:W-:Y:S05]  /*15990*/  @P0 BRA `(.L_x_264) ;  /* 0x0000000000280947 */ /* 0x000fea0003800000 */
[----:B------:R-:W-:Y:S01]  /*159a0*/  UIADD3 UR20, UR6, 0x32000, URZ ;  /* 0x0003200006147890 */ /* 0x000fe2000fffe03f */
[----:B------:R-:W-:Y:S01]  /*159b0*/  UMOV UR24, 0x0 ;  /* 0x0000000000187882 */ /* 0x000fe20000000000 */
[----:B------:R-:W-:Y:S01]  /*159c0*/  UMOV UR25, 0x10000000 ;  /* 0x1000000000197882 */ /* 0x000fe20000000000 */
[----:B------:R-:W-:Y:S01]  /*159d0*/  UMOV UR21, UR29 ;  /* 0x0000001d00157c82 */ /* 0x000fe20008000000 */
[----:B------:R-:W-:-:S05]  /*159e0*/  UMOV UR22, UR18 ;  /* 0x0000001200167c82 */ /* 0x000fca0008000000 */
[----:B------:R1:W-:Y:S02]  /*159f0*/  UTMALDG.2D [UR20], [UR8], desc[UR24] ;  /* 0x00001814080075b4 */ /* 0x0003e40008009000 */
[----:B-1----:R-:W-:Y:S05]  /*15a00*/  @!P2 BRA `(.L_x_265) ;  /* 0x000000000004a947 */ /* 0x002fea0003800000 */
[----:B------:R-:W-:Y:S01]  /*15a10*/  BPT.TRAP 0x1 ;  /* 0x000000040000795c */ /* 0x000fe20000300000 */
.L_x_265:
[----:B--234-:R-:W1:Y:S02]  /*15a20*/  LDC R3, c[0x0][0x828] ;  /* 0x00020a00ff037b82 */ /* 0x01ce640000000800 */
[----:B-1----:R1:W-:Y:S02]  /*15a30*/  SYNCS.ARRIVE.TRANS64.RED.A0TR RZ, [UR6+0x344d0], R3 ;  /* 0x0344d003ffff79a7 */ /* 0x0023e40008300406 */
.L_x_264:
[----:B------:R-:W-:Y:S05]  /*15a40*/  BSYNC B0 ;  /* 0x0000000000007941 */ /* 0x000fea0003800000 */
.L_x_263:
[----:B------:R-:W-:Y:S05]  /*15a50*/  @!P2 BRA `(.L_x_266) ;  /* 0x000000000004a947 */ /* 0x000fea0003800000 */
[----:B------:R-:W-:Y:S01]  /*15a60*/  BPT.TRAP 0x1 ;  /* 0x000000040000795c */ /* 0x000fe20000300000 */
.L_x_266:
[----:B------:R-:W-:Y:S01]  /*15a70*/  SYNCS.ARRIVE.TRANS64.RED.A1T0 RZ, [UR15], RZ ;  /* 0x000000ffffff79a7 */ /* 0x000fe2000810040f */
[----:B------:R-:W-:Y:S05]  /*15a80*/  @!P2 BRA `(.L_x_267) ;  /* 0x000000000004a947 */ /* 0x000fea0003800000 */
[----:B------:R-:W-:Y:S01]  /*15a90*/  BPT.TRAP 0x1 ;  /* 0x000000040000795c */ /* 0x000fe20000300000 */
.L_x_267:
[----:B------:R-:W1:Y:S02]  /*15aa0*/  SYNCS.PHASECHK.TRANS64.TRYWAIT P1, [UR6+0x344f8], R2 ;  /* 0x0344f802ff0075a7 */ /* 0x000e640008020146 */
[----:B-1----:R-:W-:Y:S05]  /*15ab0*/  @!P1 BRA `(.L_x_268) ;  /* 0x0000005400709947 */ /* 0x002fea0003800000 */
.L_x_401:
        /* <DEDUP_REMOVED lines=10> */
.L_x_271:
[----:B------:R-:W1:Y:S02]  /*15b60*/  LDC R2, c[0x0][0x828] ;  /* 0x00020a00ff027b82 */ /* 0x000e640000000800 */
[----:B-1----:R1:W-:Y:S02]  /*15b70*/  SYNCS.ARRIVE.TRANS64.RED.A0TR RZ, [UR6+0x344d8], R2 ;  /* 0x0344d802ffff79a7 */ /* 0x0023e40008300406 */
.L_x_270:
[----:B------:R-:W-:Y:S05]  /*15b80*/  BSYNC B0 ;  /* 0x0000000000007941 */ /* 0x000fea0003800000 */
.L_x_269:
[----:B------:R-:W-:Y:S05]  /*15b90*/  @!P2 BRA `(.L_x_272) ;  /* 0x000000000004a947 */ /* 0x000fea0003800000 */
[----:B------:R-:W-:Y:S01]  /*15ba0*/  BPT.TRAP 0x1 ;  /* 0x000000040000795c */ /* 0x000fe20000300000 */
.L_x_272:
[----:B------:R-:W-:Y:S01]  /*15bb0*/  ISETP.NE.AND P0, PT, R7, RZ, PT ;  /* 0x000000ff0700720c */ /* 0x000fe20003f05270 */
[----:B------:R-:W-:Y:S01]  /*15bc0*/  SYNCS.ARRIVE.TRANS64.RED.A1T0 RZ, [UR16], RZ ;  /* 0x000000ffffff79a7 */ /* 0x000fe20008100410 */
[CC--:B------:R-:W-:Y:S02]  /*15bd0*/  ISETP.NE.AND P3, PT, R18.reuse, R6.reuse, PT ;  /* 0x000000061200720c */ /* 0x0c0fe40003f65270 */
[----:B------:R-:W-:-:S13]  /*15be0*/  ISETP.EQ.OR P0, PT, R18, R6, !P0 ;  /* 0x000000061200720c */ /* 0x000fda0004702670 */
[----:B------:R-:W-:Y:S05]  /*15bf0*/  @P0 BRA `(.L_x_273) ;  /* 0x0000000400040947 */ /* 0x000fea0003800000 */
[----:B------:R-:W-:Y:S01]  /*15c00*/  ELECT P0, URZ, PT ;  /* 0x00000000003f782f */ /* 0x000fe20003800000 */
[----:B------:R-:W-:-:S12]  /*15c10*/  BSSY B0, `(.L_x_274) ;  /* 0x0000032000007945 */ /* 0x000fd80003800000 */
[----:B------:R-:W-:Y:S05]  /*15c20*/  @!P0 BRA `(.L_x_275) ;  /* 0x0000000000c08947 */ /* 0x000fea0003800000 */
[----:B-1234-:R-:W1:Y:S08]  /*15c30*/  LDC.64 R2, c[0x0][0x290] ;  /* 0x0000a400ff027b82 */ /* 0x01ee700000000a00 */
[----:B------:R-:W2:Y:S08]  /*15c40*/  LDC.64 R10, c[0x0][0x808] ;  /* 0x00020200ff0a7b82 */ /* 0x000eb00000000a00 */
[----:B------:R-:W3:Y:S01]  /*15c50*/  LDC.64 R14, c[0x0][0x810] ;  /* 0x00020400ff0e7b82 */ /* 0x000ee20000000a00 */
[----:B-1----:R-:W-:-:S05]  /*15c60*/  IMAD.WIDE R2, R6, 0xc, R2 ;  /* 0x0000000c06027825 */ /* 0x002fca00078e0202 */
[----:B------:R1:W5:Y:S04]  /*15c70*/  LDG.E R12, desc[UR38][R2.64] ;  /* 0x00000026020c7981 */ /* 0x000368000c1e1900 */
[----:B-----5:R1:W5:Y:S01]  /*15c80*/  LDG.E R13, desc[UR38][R2.64+0x4] ;  /* 0x00000426020d7981 */ /* 0x020362000c1e1900 */
[----:B--2---:R-:W-:Y:S02]  /*15c90*/  ISETP.NE.U32.AND P0, PT, R10, RZ, PT ;  /* 0x000000ff0a00720c */ /* 0x004fe40003f05070 */
[----:B------:R-:W-:Y:S02]  /*15ca0*/  SHF.R.S32.HI R9, RZ, 0x1f, R6 ;  /* 0x0000001fff097819 */ /* 0x000fe40000011406 */
[----:B------:R-:W-:Y:S02]  /*15cb0*/  ISETP.NE.AND.EX P0, PT, R11, RZ, PT, P0 ;  /* 0x000000ff0b00720c */ /* 0x000fe40003f05300 */
[----:B---3--:R-:W-:-:S04]  /*15cc0*/  ISETP.NE.U32.AND P1, PT, R14, RZ, PT ;  /* 0x000000ff0e00720c */ /* 0x008fc80003f25070 */
[----:B------:R-:W-:-:S07]  /*15cd0*/  ISETP.NE.AND.EX P1, PT, R15, RZ, PT, P1 ;  /* 0x000000ff0f00720c */ /* 0x000fce0003f25310 */
[----:B-1----:R-:W-:Y:S06]  /*15ce0*/  @!P0 BRA `(.L_x_276) ;  /* 0x0000000000108947 */ /* 0x002fec0003800000 */
[----:B------:R-:W-:-:S04]  /*15cf0*/  LEA R2, P0, R6, R10, 0x3 ;  /* 0x0000000a06027211 */ /* 0x000fc800078018ff */
[----:B------:R-:W-:-:S06]  /*15d00*/  LEA.HI.X R3, R6, R11, R9, 0x3, P0 ;  /* 0x0000000b06037211 */ /* 0x000fcc00000f1c09 */
[----:B------:R-:W2:Y:S04]  /*15d10*/  LDG.E.64 R2, desc[UR38][R2.64] ;  /* 0x0000002602027981 */ /* 0x000ea8000c1e1b00 */
[----:B--2---:R1:W-:Y:S02]  /*15d20*/  STS.64 [UR5], R2 ;  /* 0x00000002ff007988 */ /* 0x0043e40008000a05 */
.L_x_276:
[----:B------:R-:W-:Y:S05]  /*15d30*/  @!P1 BRA `(.L_x_275) ;  /* 0x00000000007c9947 */ /* 0x000fea0003800000 */
[----:B-1----:R-:W-:-:S04]  /*15d40*/  LEA R2, P0, R6, R14, 0x3 ;  /* 0x0000000e06027211 */ /* 0x002fc800078018ff */
[----:B------:R-:W-:Y:S02]  /*15d50*/  LEA.HI.X R3, R6, R15, R9, 0x3, P0 ;  /* 0x0000000f06037211 */ /* 0x000fe400000f1c09 */
[----:B------:R-:W1:Y:S04]  /*15d60*/  LDS R9, [UR5+0x1c] ;  /* 0x00001c05ff097984 */ /* 0x000e680008000800 */
[----:B------:R-:W2:Y:S01]  /*15d70*/  LDG.E.64 R2, desc[UR38][R2.64] ;  /* 0x0000002602027981 */ /* 0x000ea2000c1e1b00 */
[----:B------:R-:W-:Y:S01]  /*15d80*/  MOV R18, UR5 ;  /* 0x0000000500127c02 */ /* 0x000fe20008000f00 */
[----:B-----5:R-:W-:Y:S01]  /*15d90*/  VIADD R13, R13, 0xffffffff ;  /* 0xffffffff0d0d7836 */ /* 0x020fe20000000000 */
[----:B------:R-:W-:Y:S02]  /*15da0*/  IADD3 R12, R12, -0x1, RZ ;  /* 0xffffffff0c0c7810 */ /* 0x000fe40007ffe0ff */
[----:B------:R-:W-:-:S02]  /*15db0*/  CS2R R14, SRZ ;  /* 0x00000000000e7805 */ /* 0x000fc4000001ff00 */
[----:B------:R-:W-:Y:S01]  /*15dc0*/  SHF.R.U64 R18, R18, 0x4, RZ ;  /* 0x0000000412127819 */ /* 0x000fe200000012ff */
[----:B------:R-:W-:Y:S04]  /*15dd0*/  STS [UR5+0x30], RZ ;  /* 0x000030ffff007988 */ /* 0x000fe80008000805 */
[----:B------:R-:W-:Y:S04]  /*15de0*/  STS.128 [UR5+0x20], R12 ;  /* 0x0000200cff007988 */ /* 0x000fe80008000c05 */
        /* <DEDUP_REMOVED lines=10> */
[----:B------:R-:W-:Y:S04]  /*15e90*/  STS [UR5+0x1c], R9 ;  /* 0x00001c09ff007988 */ /* 0x000fe80008000805 */
[----:B------:R-:W1:Y:S02]  /*15ea0*/  LDS R10, [UR5+0x1c] ;  /* 0x00001c05ff0a7984 */ /* 0x000e640008000800 */
[----:B-1----:R-:W-:-:S05]  /*15eb0*/  LOP3.LUT R10, R10, 0xf0, RZ, 0xb8, !PT ;  /* 0x000000f00a0a7812 */ /* 0x002fca00078eb8ff */
[----:B------:R-:W-:Y:S04]  /*15ec0*/  STS [UR5+0x1c], R10 ;  /* 0x00001c0aff007988 */ /* 0x000fe80008000805 */
[----:B------:R-:W1:Y:S02]  /*15ed0*/  LDS R11, [UR5+0x1c] ;  /* 0x00001c05ff0b7984 */ /* 0x000e640008000800 */
[----:B-1----:R-:W-:-:S05]  /*15ee0*/  LOP3.LUT R19, R11, 0xf00, RZ, 0xb8, !PT ;  /* 0x00000f000b137812 */ /* 0x002fca00078eb8ff */
[----:B------:R-:W-:Y:S04]  /*15ef0*/  STS.64 [UR5+0x18], R18 ;  /* 0x00001812ff007988 */ /* 0x000fe80008000a05 */
[----:B------:R-:W1:Y:S02]  /*15f00*/  LDS R11, [UR5+0x1c] ;  /* 0x00001c05ff0b7984 */ /* 0x000e640008000800 */
[----:B-1----:R-:W-:-:S05]  /*15f10*/  LOP3.LUT R2, R11, 0xf000, RZ, 0xb8, !PT ;  /* 0x0000f0000b027812 */ /* 0x002fca00078eb8ff */
[----:B------:R1:W-:Y:S02]  /*15f20*/  STS [UR5+0x1c], R2 ;  /* 0x00001c02ff007988 */ /* 0x0003e40008000805 */
.L_x_275:
[----:B------:R-:W-:Y:S05]  /*15f30*/  BSYNC B0 ;  /* 0x0000000000007941 */ /* 0x000fea0003800000 */
.L_x_274:
[----:B-1----:R-:W1:Y:S01]  /*15f40*/  S2R R2, SR_LANEID ;  /* 0x0000000000027919 */ /* 0x002e620000000000 */
[----:B------:R-:W-:Y:S01]  /*15f50*/  NOP ;  /* 0x0000000000007918 */ /* 0x000fe20000000000 */
[----:B------:R-:W-:Y:S01]  /*15f60*/  ELECT P0, URZ, PT ;  /* 0x00000000003f782f */ /* 0x000fe20003800000 */
[----:B------:R-:W-:Y:S01]  /*15f70*/  BSSY B0, `(.L_x_277) ;  /* 0x0000008000007945 */ /* 0x000fe20003800000 */
[----:B-1----:R-:W-:-:S04]  /*15f80*/  SHF.L.U32 R10, R2, 0x2, RZ ;  /* 0x00000002020a7819 */ /* 0x002fc800000006ff */
[----:B------:R-:W-:Y:S01]  /*15f90*/  IADD3 R2, P1, R10, UR8, RZ ;  /* 0x000000080a027c10 */ /* 0x000fe2000ff3e0ff */
[----:B------:R1:W1:Y:S04]  /*15fa0*/  LDS R9, [R10+UR5] ;  /* 0x000000050a097984 */ /* 0x0002680008000800 */
[----:B--234-:R-:W-:Y:S02]  /*15fb0*/  IMAD.X R3, RZ, RZ, UR9, P1 ;  /* 0x00000009ff037e24 */ /* 0x01cfe400088e06ff */
[----:B------:R-:W-:Y:S06]  /*15fc0*/  @!P0 BRA `(.L_x_278) ;  /* 0x0000000000088947 */ /* 0x000fec0003800000 */
[----:B------:R0:W-:Y:S01]  /*15fd0*/  UTMACMDFLUSH ;  /* 0x00000000000079b7 */ /* 0x0001e20000000000 */
[----:B------:R-:W-:-:S04]  /*15fe0*/  DEPBAR.LE SB0, 0x0 ;  /* 0x000080000000791a */ /* 0x000fc80000000000 */
.L_x_278:
[----:B------:R-:W-:Y:S05]  /*15ff0*/  BSYNC B0 ;  /* 0x0000000000007941 */ /* 0x000fea0003800000 */
.L_x_277:
[----:B-1----:R1:W5:Y:S02]  /*16000*/  ATOMG.E.EXCH.STRONG.GPU PT, RZ, [R2], R9 ;  /* 0x0000000902ff73a8 */ /* 0x00236400041ee100 */
.L_x_273:
[----:B-1----:R-:W2:Y:S01]  /*16010*/  LDL.LU R2, [R1+0x200] ;  /* 0x0002000001027983 */ /* 0x002ea20000300800 */
[----:B------:R-:W-:Y:S01]  /*16020*/  ISETP.NE.AND P1, PT, R7, RZ, PT ;  /* 0x000000ff0700720c */ /* 0x000fe20003f25270 */
[----:B------:R-:W-:Y:S01]  /*16030*/  IMAD.MOV.U32 R16, RZ, RZ, R4 ;  /* 0x000000ffff107224 */ /* 0x000fe200078e0004 */
[----:B------:R-:W-:Y:S01]  /*16040*/  MOV R17, R5 ;  /* 0x0000000500117202 */ /* 0x000fe20000000f00 */
[----:B------:R-:W-:Y:S01]  /*16050*/  IMAD.MOV.U32 R18, RZ, RZ, R6 ;  /* 0x000000ffff127224 */ /* 0x000fe200078e0006 */
[----:B--234-:R-:W-:Y:S02]  /*16060*/  IADD3 R3, R2, 0x1, RZ ;  /* 0x0000000102037810 */ /* 0x01cfe40007ffe0ff */
[----:B------:R-:W-:Y:S02]  /*16070*/  SEL R2, RZ, 0x1, !P3 ;  /* 0x00000001ff027807 */ /* 0x000fe40005800000 */
[----:B------:R-:W-:-:S04]  /*16080*/  ISETP.NE.AND P0, PT, R3, 0x8, PT ;  /* 0x000000080300780c */ /* 0x000fc80003f05270 */
[----:B------:R-:W-:Y:S02]  /*16090*/  SEL R3, R3, RZ, P0 ;  /* 0x000000ff03037207 */ /* 0x000fe40000000000 */
[----:B------:R-:W-:-:S03]  /*160a0*/  SEL R9, RZ, 0x1, P0 ;  /* 0x00000001ff097807 */ /* 0x000fc60000000000 */
[----:B------:R1:W-:Y:S01]  /*160b0*/  STL [R1+0x200], R3 ;  /* 0x0002000301007387 */ /* 0x0003e20000100800 */
[----:B------:R-:W-:Y:S01]  /*160c0*/  LOP3.LUT R0, R0, R9, RZ, 0x3c, !PT ;  /* 0x0000000900007212 */ /* 0x000fe200078e3cff */
[----:B------:R-:W-:Y:S06]  /*160d0*/  @P1 BRA `(.L_x_279) ;  /* 0xffffffe000a81947 */ /* 0x000fec000383ffff */
[----:B-----5:R-:W-:Y:S01]  /*160e0*/  ELECT P0, URZ, PT ;  /* 0x00000000003f782f */ /* 0x020fe20003800000 */
[----:B------:R-:W-:-:S12]  /*160f0*/  BSSY B0, `(.L_x_280) ;  /* 0x0000017000007945 */ /* 0x000fd80003800000 */
[----:B------:R-:W-:Y:S05]  /*16100*/  @!P0 BRA `(.L_x_281) ;  /* 0x0000000000548947 */ /* 0x000fea0003800000 */
[----:B------:R-:W-:Y:S05]  /*16110*/  @!P2 BRA `(.L_x_282) ;  /* 0x000000000004a947 */ /* 0x000fea0003800000 */
[----:B------:R-:W-:Y:S01]  /*16120*/  BPT.TRAP 0x1 ;  /* 0x000000040000795c */ /* 0x000fe20000300000 */
.L_x_282:
[----:B------:R-:W2:Y:S02]  /*16130*/  SYNCS.PHASECHK.TRANS64.TRYWAIT P0, [UR6+0x344e0], R8 ;  /* 0x0344e008ff0075a7 */ /* 0x000ea40008000146 */
[----:B--2---:R-:W-:Y:S05]  /*16140*/  @!P0 BRA `(.L_x_283) ;  /* 0x0000004c00e48947 */ /* 0x004fea0003800000 */
.L_x_402:
[----:B------:R-:W-:Y:S05]  /*16150*/  @!P2 BRA `(.L_x_284) ;  /* 0x000000000004a947 */ /* 0x000fea0003800000 */
[----:B------:R-:W-:Y:S01]  /*16160*/  BPT.TRAP 0x1 ;  /* 0x000000040000795c */ /* 0x000fe20000300000 */
.L_x_284:
[----:B------:R-:W2:Y:S02]  /*16170*/  SYNCS.PHASECHK.TRANS64.TRYWAIT P0, [UR6+0x344e8], R8 ;  /* 0x0344e808ff0075a7 */ /* 0x000ea40008000146 */
[----:B--2---:R-:W-:Y:S05]  /*16180*/  @!P0 BRA `(.L_x_285) ;  /* 0x0000004c00ec8947 */ /* 0x004fea0003800000 */
.L_x_403:
[----:B------:R-:W-:Y:S05]  /*16190*/  @!P2 BRA `(.L_x_286) ;  /* 0x000000000004a947 */ /* 0x000fea0003800000 */
[----:B------:R-:W-:Y:S01]  /*161a0*/  BPT.TRAP 0x1 ;  /* 0x000000040000795c */ /* 0x000fe20000300000 */
.L_x_286:
[----:B------:R-:W2:Y:S02]  /*161b0*/  SYNCS.PHASECHK.TRANS64.TRYWAIT P0, [UR6+0x344f0], R8 ;  /* 0x0344f008ff0075a7 */ /* 0x000ea40008000146 */
[----:B--2---:R-:W-:Y:S05]  /*161c0*/  @!P0 BRA `(.L_x_287) ;  /* 0x0000004c00f48947 */ /* 0x004fea0003800000 */
.L_x_404:
[----:B------:R-:W-:Y:S05]  /*161d0*/  @!P2 BRA `(.L_x_288) ;  /* 0x000000000004a947 */ /* 0x000fea0003800000 */
[----:B------:R-:W-:Y:S01]  /*161e0*/  BPT.TRAP 0x1 ;  /* 0x000000040000795c */ /* 0x000fe20000300000 */
.L_x_288:
[----:B------:R-:W-:-:S04]  /*161f0*/  MOV R0, 0x1 ;  /* 0x0000000100007802 */ /* 0x000fc80000000f00 */
[----:B------:R-:W-:-:S07]  /*16200*/  SHF.L.U32 R0, R0, 0x1f, RZ ;  /* 0x0000001f00007819 */ /* 0x000fce00000006ff */
.L_x_289:
[----:B-1----:R-:W-:-:S04]  /*16210*/  IMAD.U32 R3, RZ, RZ, UR6 ;  /* 0x00000006ff037e24 */ /* 0x002fc8000f8e00ff */
[----:B------:R1:W2:Y:S03]  /*16220*/  SYNCS.PHASECHK.TRANS64.TRYWAIT P0, [R3+URZ+0x344f8], R0 ;  /* 0x0344f800030075a7 */ /* 0x0002a6000800017f */
[----:B--2---:R-:W-:Y:S05]  /*16230*/  @!P0 NANOSLEEP.SYNCS 0x989680 ;  /* 0x009896800000895d */ /* 0x004fea0003900000 */
[----:B------:R-:W2:Y:S02]  /*16240*/  @!P0 SYNCS.PHASECHK.TRANS64 P0, [R3+URZ+0x344f8], R0 ;  /* 0x0344f800030085a7 */ /* 0x000ea4000800007f */
[----:B--2---:R-:W-:Y:S05]  /*16250*/  @!P0 BRA `(.L_x_289) ;  /* 0xfffffffc00ec8947 */ /* 0x004fea000383ffff */
.L_x_281:
[----:B------:R-:W-:Y:S05]  /*16260*/  BSYNC B0 ;  /* 0x0000000000007941 */ /* 0x000fea0003800000 */
.L_x_280:
[----:B------:R-:W-:Y:S05]  /*16270*/  EXIT ;  /* 0x000000000000794d */ /* 0x000fea0003800000 */
.L_x_162:
[----:B------:R-:W1:Y:S01]  /*16280*/  S2UR UR4, SR_CTAID.Y ;  /* 0x00000000000479c3 */ /* 0x000e620000002600 */
[----:B------:R-:W3:Y:S01]  /*16290*/  S2R R0, SR_LANEID ;  /* 0x0000000000007919 */ /* 0x000ee20000000000 */
[----:B------:R-:W-:Y:S01]  /*162a0*/  ELECT P0, URZ, PT ;  /* 0x00000000003f782f */ /* 0x000fe20003800000 */
[----:B------:R-:W-:Y:S01]  /*162b0*/  BSSY B0, `(.L_x_290) ;  /* 0x000003b000007945 */ /* 0x000fe20003800000 */
[----:B------:R-:W-:Y:S01]  /*162c0*/  ULDC.64 UR12, c[0x0][0x508] ;  /* 0x00014200000c7ab9 */ /* 0x000fe20000000a00 */
[----:B-1----:R-:W-:-:S04]  /*162d0*/  UIMAD UR4, UR4, UR60, UR57 ;  /* 0x0000003c040472a4 */ /* 0x002fc8000f8e0239 */
[----:B------:R-:W-:-:S06]  /*162e0*/  UIMAD.WIDE UR12, UR4, 0x80, UR12 ;  /* 0x00000080040c78a5 */ /* 0x000fcc000f8e020c */
[----:B------:R-:W-:Y:S06]  /*162f0*/  @!P0 BRA `(.L_x_291) ;  /* 0x0000000000d88947 */ /* 0x000fec0003800000 */
[----:B------:R1:W-:Y:S01]  /*16300*/  STL [R1+0x208], R13 ;  /* 0x0002080d01007387 */ /* 0x0003e20000100800 */
[----:B------:R-:W4:Y:S01]  /*16310*/  LDC.64 R14, c[0x0][0x358] ;  /* 0x0000d600ff0e7b82 */ /* 0x000f220000000a00 */
[----:B------:R-:W-:Y:S02]  /*16320*/  UMOV UR4, 0x400 ;  /* 0x0000040000047882 */ /* 0x000fe40000000000 */
[----:B------:R3:W-:Y:S01]  /*16330*/  STL [R1+0x204], R11 ;  /* 0x0002040b01007387 */ /* 0x0007e20000100800 */
[----:B--2---:R-:W-:-:S04]  /*16340*/  ULEA UR4, UR58, UR4, 0x18 ;  /* 0x000000043a047291 */ /* 0x004fc8000f8ec03f */
[----:B------:R-:W2:Y:S08]  /*16350*/  LDC.64 R8, c[0x0][0x340] ;  /* 0x0000d000ff087b82 */ /* 0x000eb00000000a00 */
[----:B-1----:R-:W4:Y:S08]  /*16360*/  LDC.64 R12, c[0x0][0x350] ;  /* 0x0000d400ff0c7b82 */ /* 0x002f300000000a00 */
[----:B---3--:R-:W2:Y:S08]  /*16370*/  LDC.64 R10, c[0x0][0x348] ;  /* 0x0000d200ff0a7b82 */ /* 0x008eb00000000a00 */
[----:B------:R-:W1:Y:S01]  /*16380*/  LDC.64 R32, c[0x0][0x300] ;  /* 0x0000c000ff207b82 */ /* 0x000e620000000a00 */
[----:B----4-:R3:W-:Y:S07]  /*16390*/  STS.128 [UR4+0x34650], R12 ;  /* 0x0346500cff007988 */ /* 0x0107ee0008000c04 */
[----:B------:R-:W1:Y:S01]  /*163a0*/  LDC.64 R34, c[0x0][0x308] ;  /* 0x0000c200ff227b82 */ /* 0x000e620000000a00 */
[----:B--2---:R2:W-:Y:S07]  /*163b0*/  STS.128 [UR4+0x34640], R8 ;  /* 0x03464008ff007988 */ /* 0x0045ee0008000c04 */
[----:B------:R-:W4:Y:S08]  /*163c0*/  LDC.64 R28, c[0x0][0x310] ;  /* 0x0000c400ff1c7b82 */ /* 0x000f300000000a00 */
[----:B---3--:R-:W3:Y:S08]  /*163d0*/  LDC.64 R12, c[0x0][0x420] ;  /* 0x00010800ff0c7b82 */ /* 0x008ef00000000a00 */
[----:B------:R-:W3:Y:S01]  /*163e0*/  LDC.64 R14, c[0x0][0x428] ;  /* 0x00010a00ff0e7b82 */ /* 0x000ee20000000a00 */
[----:B-1----:R-:W-:Y:S07]  /*163f0*/  STS.128 [UR4+0x34600], R32 ;  /* 0x03460020ff007988 */ /* 0x002fee0008000c04 */
[----:B--2---:R-:W1:Y:S08]  /*16400*/  LDC.64 R8, c[0x0][0x430] ;  /* 0x00010c00ff087b82 */ /* 0x004e700000000a00 */
[----:B------:R-:W1:Y:S01]  /*16410*/  LDC.64 R10, c[0x0][0x438] ;  /* 0x00010e00ff0a7b82 */ /* 0x000e620000000a00 */
[----:B---3--:R2:W-:Y:S07]  /*16420*/  STS.128 [UR4+0x346a0], R12 ;  /* 0x0346a00cff007988 */ /* 0x0085ee0008000c04 */
[----:B------:R-:W4:Y:S08]  /*16430*/  LDC.64 R30, c[0x0][0x318] ;  /* 0x0000c600ff1e7b82 */ /* 0x000f300000000a00 */
[----:B------:R-:W3:Y:S01]  /*16440*/  LDC.64 R24, c[0x0][0x320] ;  /* 0x0000c800ff187b82 */ /* 0x000ee20000000a00 */
[----:B--2---:R2:W5:Y:S07]  /*16450*/  LDL.LU R13, [R1+0x208] ;  /* 0x00020800010d7983 */ /* 0x00456e0000300800 */
[----:B------:R-:W3:Y:S01]  /*16460*/  LDC.64 R26, c[0x0][0x328] ;  /* 0x0000ca00ff1a7b82 */ /* 0x000ee20000000a00 */
[----:B-1----:R1:W-:Y:S07]  /*16470*/  STS.128 [UR4+0x346b0], R8 ;  /* 0x0346b008ff007988 */ /* 0x0023ee0008000c04 */
[----:B------:R-:W2:Y:S01]  /*16480*/  LDC.64 R4, c[0x0][0x330] ;  /* 0x0000cc00ff047b82 */ /* 0x000ea20000000a00 */
[----:B----4-:R4:W-:Y:S04]  /*16490*/  STS.128 [UR4+0x34610], R28 ;  /* 0x0346101cff007988 */ /* 0x0109e80008000c04 */
[----:B-1----:R1:W5:Y:S03]  /*164a0*/  LDL.LU R11, [R1+0x204] ;  /* 0x00020400010b7983 */ /* 0x0023660000300800 */
[----:B------:R-:W2:Y:S01]  /*164b0*/  LDC.64 R6, c[0x0][0x338] ;  /* 0x0000ce00ff067b82 */ /* 0x000ea20000000a00 */
[----:B---3--:R3:W-:Y:S07]  /*164c0*/  STS.128 [UR4+0x34620], R24 ;  /* 0x03462018ff007988 */ /* 0x0087ee0008000c04 */
[----:B------:R-:W1:Y:S08]  /*164d0*/  LDC.64 R32, c[0x0][0x360] ;  /* 0x0000d800ff207b82 */ /* 0x000e700000000a00 */
[----:B------:R-:W1:Y:S01]  /*164e0*/  LDC.64 R34, c[0x0][0x368] ;  /* 0x0000da00ff227b82 */ /* 0x000e620000000a00 */
[----:B--2---:R2:W-:Y:S07]  /*164f0*/  STS.128 [UR4+0x34630], R4 ;  /* 0x03463004ff007988 */ /* 0x0045ee0008000c04 */
[----:B----4-:R-:W4:Y:S08]  /*16500*/  LDC.64 R28, c[0x0][0x370] ;  /* 0x0000dc00ff1c7b82 */ /* 0x010f300000000a00 */
[----:B------:R-:W4:Y:S08]  /*16510*/  LDC.64 R30, c[0x0][0x378] ;  /* 0x0000de00ff1e7b82 */ /* 0x000f300000000a00 */
[----:B---3--:R-:W3:Y:S01]  /*16520*/  LDC.64 R24, c[0x0][0x400] ;  /* 0x00010000ff187b82 */ /* 0x008ee20000000a00 */
[----:B-1----:R1:W-:Y:S07]  /*16530*/  STS.128 [UR4+0x34660], R32 ;  /* 0x03466020ff007988 */ /* 0x0023ee0008000c04 */
[----:B------:R-:W3:Y:S08]  /*16540*/  LDC.64 R26, c[0x0][0x408] ;  /* 0x00010200ff1a7b82 */ /* 0x000ef00000000a00 */
[----:B--2---:R-:W2:Y:S01]  /*16550*/  LDC.64 R4, c[0x0][0x410] ;  /* 0x00010400ff047b82 */ /* 0x004ea20000000a00 */
[----:B----4-:R4:W-:Y:S07]  /*16560*/  STS.128 [UR4+0x34670], R28 ;  /* 0x0346701cff007988 */ /* 0x0109ee0008000c04 */
[----:B------:R-:W2:Y:S01]  /*16570*/  LDC.64 R6, c[0x0][0x418] ;  /* 0x00010600ff067b82 */ /* 0x000ea20000000a00 */
[----:B---3--:R3:W-:Y:S07]  /*16580*/  STS.128 [UR4+0x34680], R24 ;  /* 0x03468018ff007988 */ /* 0x0087ee0008000c04 */
[----:B-1----:R-:W1:Y:S08]  /*16590*/  LDC.64 R32, c[0x0][0x440] ;  /* 0x00011000ff207b82 */ /* 0x002e700000000a00 */
[----:B------:R-:W1:Y:S01]  /*165a0*/  LDC.64 R34, c[0x0][0x448] ;  /* 0x00011200ff227b82 */ /* 0x000e620000000a00 */
[----:B--2---:R2:W-:Y:S07]  /*165b0*/  STS.128 [UR4+0x34690], R4 ;  /* 0x03469004ff007988 */ /* 0x0045ee0008000c04 */
[----:B----4-:R-:W4:Y:S08]  /*165c0*/  LDC.64 R28, c[0x0][0x450] ;  /* 0x00011400ff1c7b82 */ /* 0x010f300000000a00 */
[----:B------:R-:W4:Y:S08]  /*165d0*/  LDC.64 R30, c[0x0][0x458] ;  /* 0x00011600ff1e7b82 */ /* 0x000f300000000a00 */
[----:B---3--:R-:W3:Y:S08]  /*165e0*/  LDC.64 R24, c[0x0][0x460] ;  /* 0x00011800ff187b82 */ /* 0x008ef00000000a00 */
[----:B------:R-:W3:Y:S08]  /*165f0*/  LDC.64 R26, c[0x0][0x468] ;  /* 0x00011a00ff1a7b82 */ /* 0x000ef00000000a00 */
[----:B--2---:R-:W2:Y:S08]  /*16600*/  LDC.64 R4, c[0x0][0x470] ;  /* 0x00011c00ff047b82 */ /* 0x004eb00000000a00 */
[----:B------:R-:W2:Y:S01]  /*16610*/  LDC.64 R6, c[0x0][0x478] ;  /* 0x00011e00ff067b82 */ /* 0x000ea20000000a00 */
[----:B-1----:R1:W-:Y:S04]  /*16620*/  STS.128 [UR4+0x346c0], R32 ;  /* 0x0346c020ff007988 */ /* 0x0023e80008000c04 */
[----:B----4-:R1:W-:Y:S04]  /*16630*/  STS.128 [UR4+0x346d0], R28 ;  /* 0x0346d01cff007988 */ /* 0x0103e80008000c04 */
[----:B---3--:R1:W-:Y:S04]  /*16640*/  STS.128 [UR4+0x346e0], R24 ;  /* 0x0346e018ff007988 */ /* 0x0083e80008000c04 */
[----:B--2---:R1:W-:Y:S02]  /*16650*/  STS.128 [UR4+0x346f0], R4 ;  /* 0x0346f004ff007988 */ /* 0x0043e40008000c04 */
.L_x_291:
[----:B--2---:R-:W-:Y:S05]  /*16660*/  BSYNC B0 ;  /* 0x0000000000007941 */ /* 0x004fea0003800000 */
.L_x_290:
[----:B------:R-:W-:Y:S01]  /*16670*/  ELECT P0, URZ, PT ;  /* 0x00000000003f782f */ /* 0x000fe20003800000 */
[----:B------:R-:W-:Y:S01]  /*16680*/  NOP ;  /* 0x0000000000007918 */ /* 0x000fe20000000000 */
[----:B------:R-:W-:Y:S11]  /*16690*/  BSSY B0, `(.L_x_292) ;  /* 0x0000044000007945 */ /* 0x000ff60003800000 */
[----:B------:R-:W-:Y:S05]  /*166a0*/  @!P0 BRA `(.L_x_293) ;  /* 0x0000000400088947 */ /* 0x000fea0003800000 */
[----:B-1----:R-:W1:Y:S08]  /*166b0*/  LDC.64 R4, c[0x0][0x518] ;  /* 0x00014600ff047b82 */ /* 0x002e700000000a00 */
[----:B------:R-:W2:Y:S08]  /*166c0*/  LDC.64 R2, c[0x0][0x528] ;  /* 0x00014a00ff027b82 */ /* 0x000eb00000000a00 */
[----:B------:R-:W4:Y:S01]  /*166d0*/  LDC.64 R8, c[0x0][0x510] ;  /* 0x00014400ff087b82 */ /* 0x000f220000000a00 */
[----:B-1----:R-:W-:-:S07]  /*166e0*/  IMAD.WIDE R4, R18, 0x8, R4 ;  /* 0x0000000812047825 */ /* 0x002fce00078e0204 */
[----:B------:R-:W1:Y:S01]  /*166f0*/  LDC.64 R6, c[0x0][0x520] ;  /* 0x00014800ff067b82 */ /* 0x000e620000000a00 */
[----:B------:R-:W3:Y:S01]  /*16700*/  LDG.E.64 R4, desc[UR38][R4.64] ;  /* 0x0000002604047981 */ /* 0x000ee2000c1e1b00 */
[----:B--2---:R-:W-:-:S06]  /*16710*/  IMAD.WIDE R2, R18, 0x8, R2 ;  /* 0x0000000812027825 */ /* 0x004fcc00078e0202 */
[----:B------:R-:W2:Y:S01]  /*16720*/  LDG.E.64 R2, desc[UR38][R2.64] ;  /* 0x0000002602027981 */ /* 0x000ea2000c1e1b00 */
[----:B----4-:R-:W-:-:S06]  /*16730*/  IMAD.WIDE R8, R18, 0x8, R8 ;  /* 0x0000000812087825 */ /* 0x010fcc00078e0208 */
[----:B------:R-:W4:Y:S01]  /*16740*/  LDG.E.64 R8, desc[UR38][R8.64] ;  /* 0x0000002608087981 */ /* 0x000f22000c1e1b00 */
[----:B-1----:R-:W-:-:S06]  /*16750*/  IMAD.WIDE R6, R18, 0x8, R6 ;  /* 0x0000000812067825 */ /* 0x002fcc00078e0206 */
[----:B------:R-:W4:Y:S01]  /*16760*/  LDG.E.64 R6, desc[UR38][R6.64] ;  /* 0x0000002606067981 */ /* 0x000f22000c1e1b00 */
[----:B------:R-:W-:Y:S02]  /*16770*/  UMOV UR4, 0x400 ;  /* 0x0000040000047882 */ /* 0x000fe40000000000 */
[----:B------:R-:W-:-:S09]  /*16780*/  ULEA UR4, UR58, UR4, 0x18 ;  /* 0x000000043a047291 */ /* 0x000fd2000f8ec03f */
[----:B------:R-:W1:Y:S04]  /*16790*/  LDS R10, [UR4+0x3461c] ;  /* 0x03461c04ff0a7984 */ /* 0x000e680008000800 */
[----:B------:R-:W1:Y:S01]  /*167a0*/  LDS R12, [UR4+0x3469c] ;  /* 0x03469c04ff0c7984 */ /* 0x000e620008000800 */
[----:B------:R-:W-:Y:S02]  /*167b0*/  UIADD3 UR6, UR4, 0x34680, URZ ;  /* 0x0003468004067890 */ /* 0x000fe4000fffe03f */
[----:B------:R-:W-:-:S04]  /*167c0*/  UIADD3 UR5, UR4, 0x34600, URZ ;  /* 0x0003460004057890 */ /* 0x000fc8000fffe03f */
[----:B------:R-:W-:Y:S02]  /*167d0*/  IMAD.U32 R24, RZ, RZ, UR6 ;  /* 0x00000006ff187e24 */ /* 0x000fe4000f8e00ff */
[----:B------:R-:W-:-:S03]  /*167e0*/  MOV R22, UR5 ;  /* 0x0000000500167c02 */ /* 0x000fc60008000f00 */
[----:B------:R-:W-:Y:S02]  /*167f0*/  SHF.R.U64 R24, R24, 0x4, RZ ;  /* 0x0000000418187819 */ /* 0x000fe400000012ff */
[----:B------:R-:W-:Y:S02]  /*16800*/  SHF.R.U64 R22, R22, 0x4, RZ ;  /* 0x0000000416167819 */ /* 0x000fe400000012ff */
[----:B-----5:R-:W-:Y:S01]  /*16810*/  IADD3 R13, R13, -0x1, RZ ;  /* 0xffffffff0d0d7810 */ /* 0x020fe20007ffe0ff */
[----:B------:R-:W-:Y:S04]  /*16820*/  STS [UR4+0x34690], R24 ;  /* 0x03469018ff007988 */ /* 0x000fe80008000804 */
[----:B------:R-:W-:Y:S04]  /*16830*/  STS [UR4+0x34610], R22 ;  /* 0x03461016ff007988 */ /* 0x000fe80008000804 */
[----:B------:R-:W-:Y:S04]  /*16840*/  STS [UR4+0x34614], R22 ;  /* 0x03461416ff007988 */ /* 0x000fe80008000804 */
[----:B------:R-:W-:Y:S04]  /*16850*/  STS [UR4+0x34694], R24 ;  /* 0x03469418ff007988 */ /* 0x000fe80008000804 */
[----:B------:R-:W-:Y:S04]  /*16860*/  STS [UR4+0x34630], RZ ;  /* 0x034630ffff007988 */ /* 0x000fe80008000804 */
[----:B------:R-:W-:Y:S01]  /*16870*/  STS [UR4+0x346b0], RZ ;  /* 0x0346b0ffff007988 */ /* 0x000fe20008000804 */
[----:B---3--:R-:W-:-:S04]  /*16880*/  LOP3.LUT R5, R5, 0x1fffffff, RZ, 0xc0, !PT ;  /* 0x1fffffff05057812 */ /* 0x008fc800078ec0ff */
[----:B------:R-:W-:Y:S02]  /*16890*/  SHF.R.U32.HI R15, RZ, 0x4, R5 ;  /* 0x00000004ff0f7819 */ /* 0x000fe40000011605 */
[----:B--2---:R-:W-:Y:S02]  /*168a0*/  LOP3.LUT R3, R3, 0x1fffffff, RZ, 0xc0, !PT ;  /* 0x1fffffff03037812 */ /* 0x004fe400078ec0ff */
[----:B-1----:R-:W-:Y:S02]  /*168b0*/  LOP3.LUT R10, R10, 0xf, R15, 0xb8, !PT ;  /* 0x0000000f0a0a7812 */ /* 0x002fe400078eb80f */
[----:B------:R-:W-:-:S04]  /*168c0*/  SHF.R.U32.HI R15, RZ, 0x4, R3 ;  /* 0x00000004ff0f7819 */ /* 0x000fc80000011603 */
[----:B------:R-:W-:Y:S01]  /*168d0*/  LOP3.LUT R14, R12, 0xf, R15, 0xb8, !PT ;  /* 0x0000000f0c0e7812 */ /* 0x000fe200078eb80f */
[----:B------:R-:W-:Y:S04]  /*168e0*/  STS [UR4+0x3461c], R10 ;  /* 0x03461c0aff007988 */ /* 0x000fe80008000804 */
[----:B------:R-:W-:Y:S04]  /*168f0*/  STS [UR4+0x3469c], R14 ;  /* 0x03469c0eff007988 */ /* 0x000fe80008000804 */
[----:B------:R-:W1:Y:S04]  /*16900*/  LDS R12, [UR4+0x3461c] ;  /* 0x03461c04ff0c7984 */ /* 0x000e680008000800 */
[----:B------:R-:W2:Y:S01]  /*16910*/  LDS R15, [UR4+0x3469c] ;  /* 0x03469c04ff0f7984 */ /* 0x000ea20008000800 */
[----:B-1----:R-:W-:-:S02]  /*16920*/  LOP3.LUT R12, R12, 0xf0, RZ, 0xb8, !PT ;  /* 0x000000f00c0c7812 */ /* 0x002fc400078eb8ff */
[----:B--2---:R-:W-:-:S03]  /*16930*/  LOP3.LUT R15, R15, 0xf0, RZ, 0xb8, !PT ;  /* 0x000000f00f0f7812 */ /* 0x004fc600078eb8ff */
[----:B------:R-:W-:Y:S04]  /*16940*/  STS [UR4+0x3461c], R12 ;  /* 0x03461c0cff007988 */ /* 0x000fe80008000804 */
[----:B------:R-:W-:Y:S04]  /*16950*/  STS [UR4+0x3469c], R15 ;  /* 0x03469c0fff007988 */ /* 0x000fe80008000804 */
[----:B------:R-:W1:Y:S04]  /*16960*/  LDS R23, [UR4+0x3461c] ;  /* 0x03461c04ff177984 */ /* 0x000e680008000800 */
[----:B------:R-:W2:Y:S01]  /*16970*/  LDS R25, [UR4+0x3469c] ;  /* 0x03469c04ff197984 */ /* 0x000ea20008000800 */
[----:B-1----:R-:W-:-:S02]  /*16980*/  LOP3.LUT R23, R23, 0xf00, RZ, 0xb8, !PT ;  /* 0x00000f0017177812 */ /* 0x002fc400078eb8ff */
[----:B--2---:R-:W-:-:S03]  /*16990*/  LOP3.LUT R25, R25, 0xf00, RZ, 0xb8, !PT ;  /* 0x00000f0019197812 */ /* 0x004fc600078eb8ff */
[----:B------:R-:W-:Y:S04]  /*169a0*/  STS.64 [UR4+0x34618], R22 ;  /* 0x03461816ff007988 */ /* 0x000fe80008000a04 */
[----:B------:R-:W-:Y:S04]  /*169b0*/  STS.64 [UR4+0x34698], R24 ;  /* 0x03469818ff007988 */ /* 0x000fe80008000a04 */
[----:B------:R-:W1:Y:S04]  /*169c0*/  LDS R10, [UR4+0x3461c] ;  /* 0x03461c04ff0a7984 */ /* 0x000e680008000800 */
[----:B------:R-:W2:Y:S01]  /*169d0*/  LDS R21, [UR4+0x3469c] ;  /* 0x03469c04ff157984 */ /* 0x000ea20008000800 */
[----:B------:R-:W-:Y:S01]  /*169e0*/  VIADD R12, R11, 0xffffffff ;  /* 0xffffffff0b0c7836 */ /* 0x000fe20000000000 */
[----:B------:R-:W-:-:S02]  /*169f0*/  CS2R R14, SRZ ;  /* 0x00000000000e7805 */ /* 0x000fc4000001ff00 */
[----:B------:R-:W-:Y:S02]  /*16a00*/  SHF.R.U64 R5, R4, 0x4, R5 ;  /* 0x0000000404057819 */ /* 0x000fe40000001205 */
[----:B------:R-:W-:Y:S01]  /*16a10*/  SHF.R.U64 R4, R2, 0x4, R3 ;  /* 0x0000000402047819 */ /* 0x000fe20000001203 */
[----:B------:R3:W-:Y:S04]  /*16a20*/  STS.128 [UR4+0x34620], R12 ;  /* 0x0346200cff007988 */ /* 0x0007e80008000c04 */
[----:B------:R1:W-:Y:S04]  /*16a30*/  STS [UR4+0x3460c], R5 ;  /* 0x03460c05ff007988 */ /* 0x0003e80008000804 */
[----:B------:R1:W-:Y:S01]  /*16a40*/  STS [UR4+0x3468c], R4 ;  /* 0x03468c04ff007988 */ /* 0x0003e20008000804 */
[----:B---3--:R-:W-:-:S03]  /*16a50*/  IADD3 R13, R19, -0x1, RZ ;  /* 0xffffffff130d7810 */ /* 0x008fc60007ffe0ff */
[----:B----4-:R4:W-:Y:S04]  /*16a60*/  STS.64 [UR4+0x34600], R8 ;  /* 0x03460008ff007988 */ /* 0x0109e80008000a04 */
[----:B------:R4:W-:Y:S04]  /*16a70*/  STS.128 [UR4+0x346a0], R12 ;  /* 0x0346a00cff007988 */ /* 0x0009e80008000c04 */
[----:B------:R4:W-:Y:S01]  /*16a80*/  STS.64 [UR4+0x34680], R6 ;  /* 0x03468006ff007988 */ /* 0x0009e20008000a04 */
[----:B-1----:R-:W-:Y:S02]  /*16a90*/  LOP3.LUT R2, R10, 0xf000, RZ, 0xb8, !PT ;  /* 0x0000f0000a027812 */ /* 0x002fe400078eb8ff */
[----:B--2---:R-:W-:-:S03]  /*16aa0*/  LOP3.LUT R3, R21, 0xf000, RZ, 0xb8, !PT ;  /* 0x0000f00015037812 */ /* 0x004fc600078eb8ff */
[----:B------:R4:W-:Y:S04]  /*16ab0*/  STS [UR4+0x3461c], R2 ;  /* 0x03461c02ff007988 */ /* 0x0009e80008000804 */
[----:B------:R4:W-:Y:S02]  /*16ac0*/  STS [UR4+0x3469c], R3 ;  /* 0x03469c03ff007988 */ /* 0x0009e40008000804 */
.L_x_293:
[----:B------:R-:W-:Y:S05]  /*16ad0*/  BSYNC B0 ;  /* 0x0000000000007941 */ /* 0x000fea0003800000 */
.L_x_292:
[----:B------:R-:W-:Y:S01]  /*16ae0*/  ELECT P0, URZ, PT ;  /* 0x00000000003f782f */ /* 0x000fe20003800000 */
[----:B------:R-:W-:Y:S01]  /*16af0*/  NOP ;  /* 0x0000000000007918 */ /* 0x000fe20000000000 */
[----:B------:R-:W-:Y:S11]  /*16b00*/  BSSY B0, `(.L_x_294) ;  /* 0x0000004000007945 */ /* 0x000ff60003800000 */
[----:B------:R-:W-:Y:S05]  /*16b10*/  @!P0 BRA `(.L_x_295) ;  /* 0x0000000000088947 */ /* 0x000fea0003800000 */
[----:B------:R0:W-:Y:S01]  /*16b20*/  UTMACMDFLUSH ;  /* 0x00000000000079b7 */ /* 0x0001e20000000000 */
[----:B------:R-:W-:-:S04]  /*16b30*/  DEPBAR.LE SB0, 0x0 ;  /* 0x000080000000791a */ /* 0x000fc80000000000 */
.L_x_295:
[----:B------:R-:W-:Y:S05]  /*16b40*/  BSYNC B0 ;  /* 0x0000000000007941 */ /* 0x000fea0003800000 */
.L_x_294:
[----:B------:R-:W-:Y:S01]  /*16b50*/  UMOV UR4, 0x400 ;  /* 0x0000040000047882 */ /* 0x000fe20000000000 */
[----:B---3--:R-:W-:Y:S01]  /*16b60*/  IMAD.SHL.U32 R0, R0, 0x4, RZ ;  /* 0x0000000400007824 */ /* 0x008fe200078e00ff */
[----:B------:R-:W-:Y:S01]  /*16b70*/  ULEA UR18, UR58, UR4, 0x18 ;  /* 0x000000043a127291 */ /* 0x000fe2000f8ec03f */
[----:B------:R-:W-:-:S03]  /*16b80*/  ULDC UR14, c[0x0][0x884] ;  /* 0x00022100000e7ab9 */ /* 0x000fc60000000800 */
[----:B------:R-:W-:Y:S01]  /*16b90*/  UIADD3 UR20, UR18, 0x34600, URZ ;  /* 0x0003460012147890 */ /* 0x000fe2000fffe03f */
[----:B-1----:R-:W-:Y:S01]  /*16ba0*/  IADD3 R4, P0, R0, UR12, RZ ;  /* 0x0000000c00047c10 */ /* 0x002fe2000ff1e0ff */
[----:B------:R-:W-:-:S03]  /*16bb0*/  UIMAD.WIDE UR14, UR14, 0x80, UR12 ;  /* 0x000000800e0e78a5 */ /* 0x000fc6000f8e020c */
[----:B------:R-:W-:-:S03]  /*16bc0*/  IADD3.X R5, RZ, UR13, RZ, P0, !PT ;  /* 0x0000000dff057c10 */ /* 0x000fc600087fe4ff */
[----:B----4-:R-:W-:Y:S01]  /*16bd0*/  IADD3 R2, P1, R0, UR14, RZ ;  /* 0x0000000e00027c10 */ /* 0x010fe2000ff3e0ff */
[----:B------:R-:W1:Y:S04]  /*16be0*/  LDS R7, [R0+UR20] ;  /* 0x0000001400077984 */ /* 0x000e680008000800 */
[----:B------:R2:W3:Y:S01]  /*16bf0*/  LDS R9, [R0+UR20+0x80] ;  /* 0x0000801400097984 */ /* 0x0004e20008000800 */
[----:B------:R-:W-:Y:S02]  /*16c00*/  IMAD.X R3, RZ, RZ, UR15, P1 ;  /* 0x0000000fff037e24 */ /* 0x000fe400088e06ff */
[----:B------:R-:W-:Y:S01]  /*16c10*/  IMAD.MOV.U32 R6, RZ, RZ, 0x1 ;  /* 0x00000001ff067424 */ /* 0x000fe200078e00ff */
[----:B------:R-:W-:Y:S01]  /*16c20*/  BSSY B0, `(.L_x_296) ;  /* 0x00000eb000007945 */ /* 0x000fe20003800000 */
[----:B------:R-:W-:Y:S01]  /*16c30*/  USHF.L.U32 UR4, UR58, 0x7, URZ ;  /* 0x000000073a047899 */ /* 0x000fe2000800063f */
[----:B------:R-:W-:Y:S01]  /*16c40*/  MOV R10, RZ ;  /* 0x000000ff000a7202 */ /* 0x000fe20000000f00 */
[----:B------:R-:W-:Y:S01]  /*16c50*/  USHF.L.U32 UR5, UR58, 0xe, URZ ;  /* 0x0000000e3a057899 */ /* 0x000fe2000800063f */
[----:B--2---:R-:W-:Y:S01]  /*16c60*/  IMAD.MOV.U32 R0, RZ, RZ, 0x1 ;  /* 0x00000001ff007424 */ /* 0x004fe200078e00ff */
[----:B------:R-:W-:Y:S01]  /*16c70*/  MOV R19, RZ ;  /* 0x000000ff00137202 */ /* 0x000fe20000000f00 */
[----:B------:R-:W-:-:S02]  /*16c80*/  ULOP3.LUT UR22, UR59, 0x1, URZ, 0xfc, !UPT ;  /* 0x000000013b167892 */ /* 0x000fc4000f8efc3f */
[----:B------:R-:W-:Y:S02]  /*16c90*/  ULOP3.LUT UR19, UR40, 0x2, URZ, 0xfc, !UPT ;  /* 0x0000000228137892 */ /* 0x000fe4000f8efc3f */
[----:B------:R-:W-:Y:S02]  /*16ca0*/  ULOP3.LUT UR16, UR4, 0x80, URZ, 0xc0, !UPT ;  /* 0x0000008004107892 */ /* 0x000fe4000f8ec03f */
[----:B------:R-:W-:Y:S02]  /*16cb0*/  ULOP3.LUT UR17, UR5, 0x4000, URZ, 0xc0, !UPT ;  /* 0x0000400005117892 */ /* 0x000fe4000f8ec03f */
[----:B------:R-:W-:Y:S01]  /*16cc0*/  UIADD3 UR21, UR18, 0x34680, URZ ;  /* 0x0003468012157890 */ /* 0x000fe2000fffe03f */
[----:B-1----:R1:W5:Y:S04]  /*16cd0*/  ATOMG.E.EXCH.STRONG.GPU PT, RZ, [R4], R7 ;  /* 0x0000000704ff73a8 */ /* 0x00236800041ee100 */
[----:B---3--:R2:W5:Y:S01]  /*16ce0*/  ATOMG.E.EXCH.STRONG.GPU PT, RZ, [R2], R9 ;  /* 0x0000000902ff73a8 */ /* 0x00856200041ee100 */
[----:B-1----:R-:W-:-:S02]  /*16cf0*/  MOV R4, 0x1 ;  /* 0x0000000100047802 */ /* 0x002fc40000000f00 */
[----:B--2---:R-:W-:Y:S02]  /*16d00*/  PRMT R2, R6, 0x7610, R2 ;  /* 0x0000761006027816 */ /* 0x004fe40000000002 */
[----:B------:R-:W-:-:S07]  /*16d10*/  PRMT R3, R4, 0x7610, R3 ;  /* 0x0000761004037816 */ /* 0x000fce0000000003 */
.L_x_315:
[----:B------:R-:W-:Y:S01]  /*16d20*/  LOP3.LUT P0, RZ, R3, 0xff, RZ, 0xc0, !PT ;  /* 0x000000ff03ff7812 */ /* 0x000fe2000780c0ff */
[----:B-1---5:R-:W-:Y:S01]  /*16d30*/  VIADD R4, R11, 0x7f ;  /* 0x0000007f0b047836 */ /* 0x022fe20000000000 */
[----:B------:R-:W-:Y:S05]  /*16d40*/  YIELD ;  /* 0x0000000000007946 */ /* 0x000fea0003800000 */
[----:B------:R-:W-:Y:S01]  /*16d50*/  SHF.R.S32.HI R5, RZ, 0x1f, R4 ;  /* 0x0000001fff057819 */ /* 0x000fe20000011404 */
[----:B------:R-:W-:Y:S03]  /*16d60*/  BSSY B1, `(.L_x_297) ;  /* 0x0000008000017945 */ /* 0x000fe60003800000 */
[----:B------:R-:W-:-:S02]  /*16d70*/  LEA.HI R5, R5, R4, RZ, 0x7 ;  /* 0x0000000405057211 */ /* 0x000fc400078f38ff */
[----:B------:R-:W-:Y:S05]  /*16d80*/  @!P0 BRA `(.L_x_298) ;  /* 0x0000000000148947 */ /* 0x000fea0003800000 */
[----:B------:R-:W-:-:S04]  /*16d90*/  DEPBAR {5,4,3,2,1,0} ;  /* 0x0000003f0000791a */ /* 0x000fc80000000000 */
[----:B------:R1:W-:Y:S01]  /*16da0*/  UTMACCTL.IV [UR12] ;  /* 0x000000000c0079b9 */ /* 0x0003e20008000000 */
[----:B------:R-:W-:-:S04]  /*16db0*/  DEPBAR {5,4,3,2,1,0} ;  /* 0x0000003f0000791a */ /* 0x000fc80000000000 */
[----:B------:R1:W-:Y:S02]  /*16dc0*/  UTMACCTL.IV [UR14] ;  /* 0x000000000e0079b9 */ /* 0x0003e40008000000 */
[----:B-1----:R-:W-:Y:S01]  /*16dd0*/  NOP ;  /* 0x0000000000007918 */ /* 0x002fe20000000000 */
.L_x_298:
[----:B------:R-:W-:Y:S05]  /*16de0*/  BSYNC B1 ;  /* 0x0000000000017941 */ /* 0x000fea0003800000 */
.L_x_297:
[----:B------:R-:W-:Y:S01]  /*16df0*/  UMOV UR4, 0xffffffff ;  /* 0xffffffff00047882 */ /* 0x000fe20000000000 */
[----:B------:R-:W-:Y:S02]  /*16e00*/  SHF.R.S32.HI R7, RZ, 0x7, R5 ;  /* 0x00000007ff077819 */ /* 0x000fe40000011405 */
[----:B------:R-:W-:Y:S05]  /*16e10*/  BRA.DIV UR4, `(.L_x_299) ;  /* 0x0000004204f87947 */ /* 0x000fea000b800000 */
[----:B------:R-:W-:-:S13]  /*16e20*/  ELECT P6, URZ, PT ;  /* 0x00000000003f782f */ /* 0x000fda00038c0000 */
.L_x_407:
[----:B------:R-:W-:Y:S01]  /*16e30*/  ISETP.LT.OR P6, PT, R11, 0x1, !P6 ;  /* 0x000000010b00780c */ /* 0x000fe200077c1670 */
[----:B------:R-:W-:-:S12]  /*16e40*/  BSSY B1, `(.L_x_300) ;  /* 0x000002e000017945 */ /* 0x000fd80003800000 */
[----:B------:R-:W-:Y:S05]  /*16e50*/  @P6 BRA `(.L_x_301) ;  /* 0x0000000000b06947 */ /* 0x000fea0003800000 */
[----:B------:R-:W-:Y:S01]  /*16e60*/  LEA R17, R17, UR16, 0x8 ;  /* 0x0000001011117c11 */ /* 0x000fe2000f8e40ff */
[----:B------:R-:W-:Y:S01]  /*16e70*/  VIADD R9, R7, 0x1 ;  /* 0x0000000107097836 */ /* 0x000fe20000000000 */
[----:B------:R-:W-:Y:S01]  /*16e80*/  SHF.L.U32 R16, R16, 0x7, RZ ;  /* 0x0000000710107819 */ /* 0x000fe200000006ff */
[----:B------:R-:W-:Y:S01]  /*16e90*/  IMAD.MOV.U32 R3, RZ, RZ, R0 ;  /* 0x000000ffff037224 */ /* 0x000fe200078e0000 */
[----:B------:R-:W-:Y:S02]  /*16ea0*/  MOV R12, RZ ;  /* 0x000000ff000c7202 */ /* 0x000fe40000000f00 */
[----:B------:R-:W-:-:S07]  /*16eb0*/  MOV R4, R10 ;  /* 0x0000000a00047202 */ /* 0x000fce0000000f00 */
.L_x_304:
[----:B-1----:R-:W-:Y:S01]  /*16ec0*/  LEA R8, R4, UR18, 0x3 ;  /* 0x0000001204087c11 */ /* 0x002fe2000f8e18ff */
[----:B------:R-:W-:Y:S05]  /*16ed0*/  YIELD ;  /* 0x0000000000007946 */ /* 0x000fea0003800000 */
[----:B------:R-:W-:Y:S02]  /*16ee0*/  SHF.L.U32 R5, R3, 0x1f, RZ ;  /* 0x0000001f03057819 */ /* 0x000fe400000006ff */
[----:B------:R-:W-:Y:S02]  /*16ef0*/  LOP3.LUT P1, RZ, R20, 0x7f, RZ, 0xc0, !PT ;  /* 0x0000007f14ff7812 */ /* 0x000fe4000782c0ff */
[----:B------:R-:W1:Y:S11]  /*16f00*/  SYNCS.PHASECHK.TRANS64.TRYWAIT P0, [R8+URZ+0x344a0], R5 ;  /* 0x0344a005080075a7 */ /* 0x000e76000800017f */
[----:B------:R-:W2:Y:S01]  /*16f10*/  @!P1 LDC R6, c[0x0][0x500] ;  /* 0x00014000ff069b82 */ /* 0x000ea20000000800 */
[----:B-1----:R-:W-:Y:S05]  /*16f20*/  @!P0 BRA `(.L_x_302) ;  /* 0x0000004000d48947 */ /* 0x002fea0003800000 */
.L_x_408:
[----:B------:R-:W-:Y:S01]  /*16f30*/  UPRMT UR4, UR19, 0x9910, URZ ;  /* 0x0000991013047896 */ /* 0x000fe2000800003f */
[----:B--2---:R2:W-:Y:S03]  /*16f40*/  @!P1 SYNCS.ARRIVE.TRANS64 RZ, [R8+URZ+0x34480], R6 ;  /* 0x0344800608ff99a7 */ /* 0x0045e6000800003f */
[----:B------:R-:W-:-:S06]  /*16f50*/  UISETP.NE.AND UP0, UPT, UR4, 0x2, UPT ;  /* 0x000000020400788c */ /* 0x000fcc000bf05270 */
[----:B------:R-:W-:-:S13]  /*16f60*/  PLOP3.LUT P0, PT, PT, PT, UP0, 0x80, 0x0 ;  /* 0x000000000000781c */ /* 0x000fda0003f0f008 */
[----:B--2---:R-:W-:Y:S05]  /*16f70*/  @P0 BRA `(.L_x_303) ;  /* 0x0000000000040947 */ /* 0x004fea0003800000 */
[----:B------:R-:W-:Y:S01]  /*16f80*/  BPT.TRAP 0x1 ;  /* 0x000000040000795c */ /* 0x000fe20000300000 */
.L_x_303:
[C---:B------:R-:W-:Y:S01]  /*16f90*/  R2UR UR4, R4.reuse ;  /* 0x00000000040472ca */ /* 0x040fe200000e0000 */
[----:B------:R-:W-:Y:S01]  /*16fa0*/  VIADD R4, R4, 0x1 ;  /* 0x0000000104047836 */ /* 0x000fe20000000000 */
[----:B------:R-:W-:Y:S01]  /*16fb0*/  R2UR UR5, R8 ;  /* 0x00000000080572ca */ /* 0x000fe200000e0000 */
[----:B------:R-:W-:Y:S01]  /*16fc0*/  UMOV UR24, 0x0 ;  /* 0x0000000000187882 */ /* 0x000fe20000000000 */
[----:B------:R-:W-:Y:S01]  /*16fd0*/  IADD3 R9, R9, -0x1, RZ ;  /* 0xffffffff09097810 */ /* 0x000fe20007ffe0ff */
[----:B------:R-:W-:Y:S01]  /*16fe0*/  UMOV UR25, 0x10000000 ;  /* 0x1000000000197882 */ /* 0x000fe20000000000 */
[----:B------:R-:W-:Y:S01]  /*16ff0*/  R2UR UR6, R12 ;  /* 0x000000000c0672ca */ /* 0x000fe200000e0000 */
[----:B------:R-:W-:Y:S01]  /*17000*/  UMOV UR23, 0x30000 ;  /* 0x0003000000177882 */ /* 0x000fe20000000000 */
[----:B------:R-:W-:Y:S01]  /*17010*/  R2UR UR7, R16 ;  /* 0x00000000100772ca */ /* 0x000fe200000e0000 */
[----:B------:R-:W-:Y:S01]  /*17020*/  VIADD R12, R12, 0x80 ;  /* 0x000000800c0c7836 */ /* 0x000fe20000000000 */
[----:B------:R-:W-:-:S02]  /*17030*/  R2UR UR11, R17 ;  /* 0x00000000110b72ca */ /* 0x000fc400000e0000 */
[----:B------:R-:W-:Y:S01]  /*17040*/  ISETP.GT.AND P1, PT, R9, 0x1, PT ;  /* 0x000000010900780c */ /* 0x000fe20003f24270 */
[----:B------:R-:W-:Y:S01]  /*17050*/  ULEA UR8, UR4, UR17, 0xf ;  /* 0x0000001104087291 */ /* 0x000fe2000f8e783f */
[C---:B------:R-:W-:Y:S01]  /*17060*/  ISETP.NE.AND P0, PT, R4.reuse, 0x4, PT ;  /* 0x000000040400780c */ /* 0x040fe20003f05270 */
[----:B------:R-:W-:Y:S02]  /*17070*/  ULEA UR4, UR4, UR18, 0xe ;  /* 0x0000001204047291 */ /* 0x000fe4000f8e703f */
[----:B------:R-:W-:Y:S01]  /*17080*/  UIADD3 UR5, UR5, 0x34480, URZ ;  /* 0x0003448005057890 */ /* 0x000fe2000fffe03f */
[----:B------:R-:W-:Y:S01]  /*17090*/  SEL R6, RZ, 0x1, P0 ;  /* 0x00000001ff067807 */ /* 0x000fe20000000000 */
[----:B------:R-:W-:Y:S01]  /*170a0*/  UIADD3 UR8, UR18, 0x10000, UR8 ;  /* 0x0001000012087890 */ /* 0x000fe2000fffe008 */
[----:B------:R-:W-:Y:S01]  /*170b0*/  SEL R4, R4, RZ, P0 ;  /* 0x000000ff04047207 */ /* 0x000fe20000000000 */
[----:B------:R-:W-:Y:S01]  /*170c0*/  UMOV UR10, UR6 ;  /* 0x00000006000a7c82 */ /* 0x000fe20008000000 */
[----:B------:R-:W-:-:S02]  /*170d0*/  LOP3.LUT R3, R3, R6, RZ, 0x3c, !PT ;  /* 0x0000000603037212 */ /* 0x000fc400078e3cff */
[----:B------:R-:W-:Y:S02]  /*170e0*/  UMOV UR9, UR5 ;  /* 0x0000000500097c82 */ /* 0x000fe40008000000 */
[----:B------:R2:W-:Y:S02]  /*170f0*/  UTMALDG.2D [UR4], [UR12], desc[UR24] ;  /* 0x000018040c0075b4 */ /* 0x0005e40008009000 */
[----:B------:R2:W-:Y:S02]  /*17100*/  UTMALDG.2D.MULTICAST [UR8], [UR14], UR23, desc[UR24] ;  /* 0x000018080e0073b4 */ /* 0x0005e40008009817 */
[----:B--2---:R-:W-:Y:S05]  /*17110*/  @P1 BRA `(.L_x_304) ;  /* 0xfffffffc00681947 */ /* 0x004fea000383ffff */
.L_x_301:
[----:B------:R-:W-:Y:S05]  /*17120*/  BSYNC B1 ;  /* 0x0000000000017941 */ /* 0x000fea0003800000 */
.L_x_300:
[----:B------:R-:W-:Y:S02]  /*17130*/  IADD3 R10, R7, R10, RZ ;  /* 0x0000000a070a7210 */ /* 0x000fe40007ffe0ff */
[----:B------:R-:W-:Y:S02]  /*17140*/  LOP3.LUT P0, RZ, R2, 0xff, RZ, 0xc0, !PT ;  /* 0x000000ff02ff7812 */ /* 0x000fe4000780c0ff */
[----:B------:R-:W-:-:S04]  /*17150*/  SHF.R.U32.HI R2, RZ, 0x2, R10 ;  /* 0x00000002ff027819 */ /* 0x000fc8000001160a */
[----:B------:R-:W-:-:S04]  /*17160*/  LOP3.LUT R2, R2, 0x1, RZ, 0xc0, !PT ;  /* 0x0000000102027812 */ /* 0x000fc800078ec0ff */
[----:B------:R-:W-:Y:S01]  /*17170*/  ISETP.NE.U32.AND P1, PT, R2, 0x1, PT ;  /* 0x000000010200780c */ /* 0x000fe20003f25070 */
[----:B------:R-:W-:Y:S02]  /*17180*/  IMAD.U32 R2, RZ, RZ, UR22 ;  /* 0x00000016ff027e24 */ /* 0x000fe4000f8e00ff */
[----:B------:R-:W-:Y:S01]  /*17190*/  @P0 SYNCS.ARRIVE.TRANS64.A1T0 RZ, [UR18+0x34508], RZ ;  /* 0x034508ffffff09a7 */ /* 0x000fe20008100012 */
[----:B------:R-:W-:Y:S02]  /*171a0*/  ISETP.GT.U32.AND P0, PT, R10, 0x3, PT ;  /* 0x000000030a00780c */ /* 0x000fe40003f04070 */
[----:B------:R-:W-:Y:S02]  /*171b0*/  ISETP.NE.AND P2, PT, R2, 0x3, PT ;  /* 0x000000030200780c */ /* 0x000fe40003f45270 */
[C---:B------:R-:W-:Y:S02]  /*171c0*/  ISETP.LT.U32.AND P0, PT, R7.reuse, 0x4, P0 ;  /* 0x000000040700780c */ /* 0x040fe40000701070 */
[----:B------:R-:W-:-:S02]  /*171d0*/  ISETP.GT.U32.AND P1, PT, R7, 0x3, !P1 ;  /* 0x000000030700780c */ /* 0x000fc40004f24070 */
[----:B------:R-:W-:Y:S02]  /*171e0*/  SEL R3, RZ, 0x1, !P0 ;  /* 0x00000001ff037807 */ /* 0x000fe40004000000 */
[----:B------:R-:W-:Y:S02]  /*171f0*/  SEL R2, RZ, 0x1, !P1 ;  /* 0x00000001ff027807 */ /* 0x000fe40004800000 */
[----:B------:R-:W-:Y:S02]  /*17200*/  LOP3.LUT R10, R10, 0x3, RZ, 0xc0, !PT ;  /* 0x000000030a0a7812 */ /* 0x000fe400078ec0ff */
[----:B------:R-:W-:Y:S01]  /*17210*/  LOP3.LUT R0, R2, R0, R3, 0x96, !PT ;  /* 0x0000000002007212 */ /* 0x000fe200078e9603 */
[----:B------:R-:W-:Y:S06]  /*17220*/  @!P2 BRA `(.L_x_305) ;  /* 0x000000000004a947 */ /* 0x000fec0003800000 */
[----:B------:R-:W-:Y:S01]  /*17230*/  BPT.TRAP 0x1 ;  /* 0x000000040000795c */ /* 0x000fe20000300000 */
.L_x_305:
[----:B------:R-:W2:Y:S01]  /*17240*/  LDL R4, [R1+0x200] ;  /* 0x0002000001047983 */ /* 0x000ea20000100800 */
[----:B------:R-:W-:Y:S01]  /*17250*/  SHF.L.U32 R2, R19, 0x1f, RZ ;  /* 0x0000001f13027819 */ /* 0x000fe200000006ff */
[----:B------:R-:W-:Y:S01]  /*17260*/  BSSY B1, `(.L_x_306) ;  /* 0x0000005000017945 */ /* 0x000fe20003800000 */
[C---:B--2---:R-:W-:Y:S02]  /*17270*/  LEA R3, R4.reuse, UR18, 0x3 ;  /* 0x0000001204037c11 */ /* 0x044fe4000f8e18ff */
[----:B------:R-:W-:Y:S02]  /*17280*/  LEA R4, R4, UR18, 0x4 ;  /* 0x0000001204047c11 */ /* 0x000fe4000f8e20ff */
[----:B------:R-:W2:Y:S02]  /*17290*/  SYNCS.PHASECHK.TRANS64.TRYWAIT P0, [R3+URZ+0x34400], R2 ;  /* 0x03440002030075a7 */ /* 0x000ea4000800017f */
[----:B--2---:R-:W-:Y:S05]  /*172a0*/  @!P0 BRA `(.L_x_307) ;  /* 0x0000004000088947 */ /* 0x004fea0003800000 */
.L_x_409:
[----:B------:R-:W-:Y:S05]  /*172b0*/  BSYNC B1 ;  /* 0x0000000000017941 */ /* 0x000fea0003800000 */
.L_x_306:
[----:B-1----:R-:W1:Y:S01]  /*172c0*/  LDS.128 R4, [R4+0x34530] ;  /* 0x0345300004047984 */ /* 0x002e620000000c00 */
[----:B------:R-:W-:Y:S01]  /*172d0*/  @!PT LDS RZ, [RZ] ;  /* 0x00000000fffff984 */ /* 0x000fe20000000800 */
[----:B------:R-:W-:Y:S01]  /*172e0*/  @!PT LDS RZ, [RZ] ;  /* 0x00000000fffff984 */ /* 0x000fe20000000800 */
[----:B------:R-:W-:Y:S01]  /*172f0*/  @!PT LDS RZ, [RZ] ;  /* 0x00000000fffff984 */ /* 0x000fe20000000800 */
[----:B------:R-:W-:Y:S01]  /*17300*/  @!PT LDS RZ, [RZ] ;  /* 0x00000000fffff984 */ /* 0x000fe20000000800 */
[----:B------:R3:W-:Y:S06]  /*17310*/  MEMBAR.ALL.CTA ;  /* 0x0000000000007992 */ /* 0x0007ec0000008000 */
[----:B---3--:R-:W3:Y:S01]  /*17320*/  FENCE.VIEW.ASYNC.S ;  /* 0x00000000000073c6 */ /* 0x008ee20000000000 */
[----:B-1----:R-:W-:Y:S01]  /*17330*/  MOV R17, R5 ;  /* 0x0000000500117202 */ /* 0x002fe20000000f00 */
[----:B------:R-:W-:Y:S01]  /*17340*/  IMAD.MOV.U32 R16, RZ, RZ, R4 ;  /* 0x000000ffff107224 */ /* 0x000fe200078e0004 */
[----:B---3--:R-:W-:Y:S06]  /*17350*/  @!P2 BRA `(.L_x_308) ;  /* 0x000000000004a947 */ /* 0x008fec0003800000 */
[----:B------:R-:W-:Y:S01]  /*17360*/  BPT.TRAP 0x1 ;  /* 0x000000040000795c */ /* 0x000fe20000300000 */
.L_x_308:
[----:B------:R-:W1:Y:S01]  /*17370*/  S2R R5, SR_CgaCtaId ;  /* 0x0000000000057919 */ /* 0x000e620000008800 */
[----:B------:R-:W-:Y:S02]  /*17380*/  ISETP.NE.AND P0, PT, R7, RZ, PT ;  /* 0x000000ff0700720c */ /* 0x000fe40003f05270 */
[----:B--2---:R-:W-:Y:S02]  /*17390*/  IADD3 R2, R3, 0x34440, RZ ;  /* 0x0003444003027810 */ /* 0x004fe40007ffe0ff */
[CC--:B------:R-:W-:Y:S02]  /*173a0*/  ISETP.EQ.OR P0, PT, R6.reuse, R18.reuse, !P0 ;  /* 0x000000120600720c */ /* 0x0c0fe40004702670 */
[----:B------:R-:W-:Y:S02]  /*173b0*/  ISETP.NE.AND P1, PT, R6, R18, PT ;  /* 0x000000120600720c */ /* 0x000fe40003f25270 */
[----:B-1----:R-:W-:-:S04]  /*173c0*/  PRMT R2, R5, 0x654, R2 ;  /* 0x0000065405027816 */ /* 0x002fc80000000002 */
[----:B------:R1:W-:Y:S05]  /*173d0*/  SYNCS.ARRIVE.TRANS64.RED.A1T0 RZ, [R2+URZ], RZ ;  /* 0x000000ff02ff79a7 */ /* 0x0003ea000810043f */
[----:B------:R-:W-:Y:S05]  /*173e0*/  @P0 BRA `(.L_x_309) ;  /* 0x00000004008c0947 */ /* 0x000fea0003800000 */
[----:B-1----:R-:W1:Y:S02]  /*173f0*/  LDC.64 R2, c[0x0][0x290] ;  /* 0x0000a400ff027b82 */ /* 0x002e640000000a00 */
[----:B-1----:R-:W-:-:S05]  /*17400*/  IMAD.WIDE R2, R6, 0xc, R2 ;  /* 0x0000000c06027825 */ /* 0x002fca00078e0202 */
[----:B------:R1:W5:Y:S01]  /*17410*/  LDG.E R11, desc[UR38][R2.64+0x8] ;  /* 0x00000826020b7981 */ /* 0x000362000c1e1900 */
[----:B------:R-:W-:-:S03]  /*17420*/  UMOV UR4, 0xffffffff ;  /* 0xffffffff00047882 */ /* 0x000fc60000000000 */
[----:B------:R-:W-:Y:S05]  /*17430*/  BRA.DIV UR4, `(.L_x_310) ;  /* 0x0000003e04b87947 */ /* 0x000fea000b800000 */
[----:B------:R-:W-:-:S13]  /*17440*/  ELECT P6, URZ, PT ;  /* 0x00000000003f782f */ /* 0x000fda00038c0000 */
.L_x_412:
[----:B------:R-:W-:Y:S04]  /*17450*/  BSSY B1, `(.L_x_311) ;  /* 0x0000049000017945 */ /* 0x000fe80003800000 */
[----:B------:R-:W-:Y:S05]  /*17460*/  @!P6 BRA `(.L_x_312) ;  /* 0x00000004001ce947 */ /* 0x000fea0003800000 */
[C---:B------:R-:W-:Y:S01]  /*17470*/  IMAD.SHL.U32 R21, R6.reuse, 0x8, RZ ;  /* 0x0000000806157824 */ /* 0x040fe200078e00ff */
[----:B------:R-:W-:Y:S01]  /*17480*/  SHF.R.S32.HI R5, RZ, 0x1f, R6 ;  /* 0x0000001fff057819 */ /* 0x000fe20000011406 */
[----:B------:R-:W-:Y:S01]  /*17490*/  ULDC.64 UR4, c[0x0][0x510] ;  /* 0x0001440000047ab9 */ /* 0x000fe20000000a00 */
[----:B------:R-:W-:Y:S01]  /*174a0*/  ULDC.64 UR6, c[0x0][0x520] ;  /* 0x0001480000067ab9 */ /* 0x000fe20000000a00 */
[----:B------:R-:W2:Y:S01]  /*174b0*/  LDG.E R18, desc[UR38][R2.64] ;  /* 0x0000002602127981 */ /* 0x000ea2000c1e1900 */
[----:B------:R-:W-:Y:S02]  /*174c0*/  SHF.L.U64.HI R22, R6, 0x3, R5 ;  /* 0x0000000306167819 */ /* 0x000fe40000010205 */
[C---:B------:R-:W-:Y:S02]  /*174d0*/  IADD3 R8, P0, R21.reuse, UR4, RZ ;  /* 0x0000000415087c10 */ /* 0x040fe4000ff1e0ff */
[C---:B------:R-:W-:Y:S02]  /*174e0*/  IADD3 R4, P2, R21.reuse, UR6, RZ ;  /* 0x0000000615047c10 */ /* 0x040fe4000ff5e0ff */
[C---:B------:R-:W-:Y:S01]  /*174f0*/  IADD3.X R9, R22.reuse, UR5, RZ, P0, !PT ;  /* 0x0000000516097c10 */ /* 0x040fe200087fe4ff */
[----:B------:R-:W-:Y:S01]  /*17500*/  ULDC.64 UR4, c[0x0][0x518] ;  /* 0x0001460000047ab9 */ /* 0x000fe20000000a00 */
[----:B------:R-:W-:Y:S01]  /*17510*/  IADD3.X R5, R22, UR7, RZ, P2, !PT ;  /* 0x0000000716057c10 */ /* 0x000fe200097fe4ff */
[----:B-1----:R-:W3:Y:S04]  /*17520*/  LDG.E R2, desc[UR38][R2.64+0x4] ;  /* 0x0000042602027981 */ /* 0x002ee8000c1e1900 */
[----:B------:R-:W4:Y:S04]  /*17530*/  LDG.E.64 R14, desc[UR38][R8.64] ;  /* 0x00000026080e7981 */ /* 0x000f28000c1e1b00 */
[----:B------:R1:W2:Y:S02]  /*17540*/  LDG.E.64 R12, desc[UR38][R4.64] ;  /* 0x00000026040c7981 */ /* 0x0002a4000c1e1b00 */
[----:B-1----:R-:W-:-:S04]  /*17550*/  IADD3 R4, P0, R21, UR4, RZ ;  /* 0x0000000415047c10 */ /* 0x002fc8000ff1e0ff */
[----:B------:R-:W-:Y:S01]  /*17560*/  IADD3.X R5, R22, UR5, RZ, P0, !PT ;  /* 0x0000000516057c10 */ /* 0x000fe200087fe4ff */
[----:B------:R-:W-:-:S04]  /*17570*/  ULDC.64 UR4, c[0x0][0x528] ;  /* 0x00014a0000047ab9 */ /* 0x000fc80000000a00 */
[----:B------:R1:W3:Y:S02]  /*17580*/  LDG.E.64 R8, desc[UR38][R4.64] ;  /* 0x0000002604087981 */ /* 0x0002e4000c1e1b00 */
[----:B-1----:R-:W-:-:S04]  /*17590*/  IADD3 R4, P0, R21, UR4, RZ ;  /* 0x0000000415047c10 */ /* 0x002fc8000ff1e0ff */
[----:B------:R-:W-:-:S06]  /*175a0*/  IADD3.X R5, R22, UR5, RZ, P0, !PT ;  /* 0x0000000516057c10 */ /* 0x000fcc00087fe4ff */
[----:B------:R-:W3:Y:S04]  /*175b0*/  LDG.E.64 R4, desc[UR38][R4.64] ;  /* 0x0000002604047981 */ /* 0x000ee8000c1e1b00 */
[----:B----4-:R-:W-:Y:S04]  /*175c0*/  STS.64 [UR20], R14 ;  /* 0x0000000eff007988 */ /* 0x010fe80008000a14 */
[----:B--2---:R-:W-:Y:S04]  /*175d0*/  STS.64 [UR21], R12 ;  /* 0x0000000cff007988 */ /* 0x004fe80008000a15 */
[----:B------:R-:W1:Y:S01]  /*175e0*/  LDS R21, [UR20+0x1c] ;  /* 0x00001c14ff157984 */ /* 0x000e620008000800 */
[----:B---3--:R-:W-:-:S04]  /*175f0*/  LOP3.LUT R25, R9, 0x1fffffff, RZ, 0xc0, !PT ;  /* 0x1fffffff09197812 */ /* 0x008fc800078ec0ff */
[----:B------:R-:W-:-:S04]  /*17600*/  SHF.R.U32.HI R22, RZ, 0x4, R25 ;  /* 0x00000004ff167819 */ /* 0x000fc80000011619 */
[----:B-1----:R-:W-:-:S05]  /*17610*/  LOP3.LUT R21, R21, 0xf, R22, 0xb8, !PT ;  /* 0x0000000f15157812 */ /* 0x002fca00078eb816 */
[----:B------:R-:W-:Y:S04]  /*17620*/  STS [UR20+0x1c], R21 ;  /* 0x00001c15ff007988 */ /* 0x000fe80008000814 */
[----:B------:R-:W1:Y:S02]  /*17630*/  LDS R9, [UR20+0x1c] ;  /* 0x00001c14ff097984 */ /* 0x000e640008000800 */
[----:B-1----:R-:W-:-:S05]  /*17640*/  LOP3.LUT R9, R9, 0xf0, RZ, 0xb8, !PT ;  /* 0x000000f009097812 */ /* 0x002fca00078eb8ff */
[----:B------:R-:W-:Y:S04]  /*17650*/  STS [UR20+0x1c], R9 ;  /* 0x00001c09ff007988 */ /* 0x000fe80008000814 */
[----:B------:R-:W1:Y:S01]  /*17660*/  LDS R23, [UR20+0x1c] ;  /* 0x00001c14ff177984 */ /* 0x000e620008000800 */
[----:B------:R-:W-:-:S04]  /*17670*/  MOV R22, UR20 ;  /* 0x0000001400167c02 */ /* 0x000fc80008000f00 */
[----:B------:R-:W-:Y:S02]  /*17680*/  SHF.R.U64 R22, R22, 0x4, RZ ;  /* 0x0000000416167819 */ /* 0x000fe400000012ff */
[----:B-1----:R-:W-:-:S05]  /*17690*/  LOP3.LUT R23, R23, 0xf00, RZ, 0xb8, !PT ;  /* 0x00000f0017177812 */ /* 0x002fca00078eb8ff */
[----:B------:R-:W-:Y:S04]  /*176a0*/  STS.64 [UR20+0x18], R22 ;  /* 0x00001816ff007988 */ /* 0x000fe80008000a14 */
[----:B------:R-:W1:Y:S01]  /*176b0*/  LDS R24, [UR20+0x1c] ;  /* 0x00001c14ff187984 */ /* 0x000e620008000800 */
[----:B------:R-:W-:Y:S01]  /*176c0*/  SHF.R.U64 R21, R8, 0x4, R25 ;  /* 0x0000000408157819 */ /* 0x000fe20000001219 */
[----:B-----5:R-:W-:Y:S01]  /*176d0*/  VIADD R12, R11, 0xffffffff ;  /* 0xffffffff0b0c7836 */ /* 0x020fe20000000000 */
[----:B------:R-:W-:Y:S02]  /*176e0*/  CS2R R14, SRZ ;  /* 0x00000000000e7805 */ /* 0x000fe4000001ff00 */
[----:B------:R-:W-:Y:S01]  /*176f0*/  IADD3 R13, R18, -0x1, RZ ;  /* 0xffffffff120d7810 */ /* 0x000fe20007ffe0ff */
[----:B------:R-:W-:Y:S04]  /*17700*/  STS [UR20+0x10], R22 ;  /* 0x00001016ff007988 */ /* 0x000fe80008000814 */
[----:B------:R-:W-:Y:S04]  /*17710*/  STS [UR20+0x14], R22 ;  /* 0x00001416ff007988 */ /* 0x000fe80008000814 */
[----:B------:R-:W-:Y:S04]  /*17720*/  STS.128 [UR20+0x20], R12 ;  /* 0x0000200cff007988 */ /* 0x000fe80008000c14 */
[----:B------:R-:W-:Y:S04]  /*17730*/  STS [UR20+0xc], R21 ;  /* 0x00000c15ff007988 */ /* 0x000fe80008000814 */
[----:B------:R-:W-:Y:S01]  /*17740*/  STS [UR20+0x30], RZ ;  /* 0x000030ffff007988 */ /* 0x000fe20008000814 */
[----:B-1----:R-:W-:-:S05]  /*17750*/  LOP3.LUT R3, R24, 0xf000, RZ, 0xb8, !PT ;  /* 0x0000f00018037812 */ /* 0x002fca00078eb8ff */
[----:B------:R-:W-:Y:S04]  /*17760*/  STS [UR20+0x1c], R3 ;  /* 0x00001c03ff007988 */ /* 0x000fe80008000814 */
[----:B------:R-:W1:Y:S01]  /*17770*/  LDS R8, [UR21+0x1c] ;  /* 0x00001c15ff087984 */ /* 0x000e620008000800 */
[----:B------:R-:W-:-:S04]  /*17780*/  LOP3.LUT R23, R5, 0x1fffffff, RZ, 0xc0, !PT ;  /* 0x1fffffff05177812 */ /* 0x000fc800078ec0ff */
[----:B------:R-:W-:-:S04]  /*17790*/  SHF.R.U32.HI R5, RZ, 0x4, R23 ;  /* 0x00000004ff057819 */ /* 0x000fc80000011617 */
[----:B-1----:R-:W-:-:S05]  /*177a0*/  LOP3.LUT R5, R8, 0xf, R5, 0xb8, !PT ;  /* 0x0000000f08057812 */ /* 0x002fca00078eb805 */
[----:B------:R-:W-:Y:S04]  /*177b0*/  STS [UR21+0x1c], R5 ;  /* 0x00001c05ff007988 */ /* 0x000fe80008000815 */
[----:B------:R-:W1:Y:S02]  /*177c0*/  LDS R18, [UR21+0x1c] ;  /* 0x00001c15ff127984 */ /* 0x000e640008000800 */
[----:B-1----:R-:W-:-:S05]  /*177d0*/  LOP3.LUT R18, R18, 0xf0, RZ, 0xb8, !PT ;  /* 0x000000f012127812 */ /* 0x002fca00078eb8ff */
[----:B------:R-:W-:Y:S04]  /*177e0*/  STS [UR21+0x1c], R18 ;  /* 0x00001c12ff007988 */ /* 0x000fe80008000815 */
[----:B------:R-:W1:Y:S01]  /*177f0*/  LDS R9, [UR21+0x1c] ;  /* 0x00001c15ff097984 */ /* 0x000e620008000800 */
[----:B------:R-:W-:-:S05]  /*17800*/  IMAD.U32 R8, RZ, RZ, UR21 ;  /* 0x00000015ff087e24 */ /* 0x000fca000f8e00ff */
[----:B------:R-:W-:Y:S02]  /*17810*/  SHF.R.U64 R8, R8, 0x4, RZ ;  /* 0x0000000408087819 */ /* 0x000fe400000012ff */
[----:B-1----:R-:W-:-:S05]  /*17820*/  LOP3.LUT R9, R9, 0xf00, RZ, 0xb8, !PT ;  /* 0x00000f0009097812 */ /* 0x002fca00078eb8ff */
[----:B------:R-:W-:Y:S04]  /*17830*/  STS.64 [UR21+0x18], R8 ;  /* 0x00001808ff007988 */ /* 0x000fe80008000a15 */
[----:B------:R-:W1:Y:S01]  /*17840*/  LDS R3, [UR21+0x1c] ;  /* 0x00001c15ff037984 */ /* 0x000e620008000800 */
[----:B------:R-:W-:Y:S02]  /*17850*/  IADD3 R13, R2, -0x1, RZ ;  /* 0xffffffff020d7810 */ /* 0x000fe40007ffe0ff */
[----:B------:R-:W-:Y:S01]  /*17860*/  SHF.R.U64 R4, R4, 0x4, R23 ;  /* 0x0000000404047819 */ /* 0x000fe20000001217 */
[----:B------:R2:W-:Y:S04]  /*17870*/  STS [UR21+0x10], R8 ;  /* 0x00001008ff007988 */ /* 0x0005e80008000815 */
[----:B------:R2:W-:Y:S04]  /*17880*/  STS.128 [UR21+0x20], R12 ;  /* 0x0000200cff007988 */ /* 0x0005e80008000c15 */
[----:B------:R2:W-:Y:S04]  /*17890*/  STS [UR21+0xc], R4 ;  /* 0x00000c04ff007988 */ /* 0x0005e80008000815 */
[----:B------:R2:W-:Y:S04]  /*178a0*/  STS [UR21+0x14], R8 ;  /* 0x00001408ff007988 */ /* 0x0005e80008000815 */
[----:B------:R-:W-:Y:S01]  /*178b0*/  STS [UR21+0x30], RZ ;  /* 0x000030ffff007988 */ /* 0x000fe20008000815 */
[----:B-1----:R-:W-:-:S05]  /*178c0*/  LOP3.LUT R2, R3, 0xf000, RZ, 0xb8, !PT ;  /* 0x0000f00003027812 */ /* 0x002fca00078eb8ff */
[----:B------:R2:W-:Y:S02]  /*178d0*/  STS [UR21+0x1c], R2 ;  /* 0x00001c02ff007988 */ /* 0x0005e40008000815 */
.L_x_312:
[----:B------:R-:W-:Y:S05]  /*178e0*/  BSYNC B1 ;  /* 0x0000000000017941 */ /* 0x000fea0003800000 */
.L_x_311:
[----:B------:R-:W-:-:S03]  /*178f0*/  UMOV UR4, 0xffffffff ;  /* 0xffffffff00047882 */ /* 0x000fc60000000000 */
[----:B------:R-:W-:Y:S05]  /*17900*/  BRA.DIV UR4, `(.L_x_313) ;  /* 0x0000003a04a47947 */ /* 0x000fea000b800000 */
[----:B------:R-:W-:Y:S01]  /*17910*/  ELECT P6, URZ, PT ;  /* 0x00000000003f782f */ /* 0x000fe200038c0000 */
[----:B------:R-:W-:-:S12]  /*17920*/  NOP ;  /* 0x0000000000007918 */ /* 0x000fd80000000000 */
.L_x_416:
[----:B-12---:R-:W1:Y:S02]  /*17930*/  S2R R2, SR_LANEID ;  /* 0x0000000000027919 */ /* 0x006e640000000000 */
[----:B-1----:R-:W-:-:S05]  /*17940*/  IMAD.SHL.U32 R8, R2, 0x4, RZ ;  /* 0x0000000402087824 */ /* 0x002fca00078e00ff */
[----:B------:R1:W2:Y:S01]  /*17950*/  LDS R9, [R8+UR20] ;  /* 0x0000001408097984 */ /* 0x0002a20008000800 */
[C---:B------:R-:W-:Y:S02]  /*17960*/  IADD3 R4, P0, R8.reuse, UR12, RZ ;  /* 0x0000000c08047c10 */ /* 0x040fe4000ff1e0ff */
[----:B------:R-:W-:Y:S01]  /*17970*/  IADD3 R2, P2, R8, UR14, RZ ;  /* 0x0000000e08027c10 */ /* 0x000fe2000ff5e0ff */
[----:B------:R1:W3:Y:S01]  /*17980*/  LDS R13, [R8+UR20+0x80] ;  /* 0x00008014080d7984 */ /* 0x0002e20008000800 */
[----:B------:R-:W-:Y:S11]  /*17990*/  @!P6 BRA `(.L_x_314) ;  /* 0x000000000008e947 */ /* 0x000ff60003800000 */
[----:B------:R0:W-:Y:S01]  /*179a0*/  UTMACMDFLUSH ;  /* 0x00000000000079b7 */ /* 0x0001e20000000000 */
[----:B------:R-:W-:-:S04]  /*179b0*/  DEPBAR.LE SB0, 0x0 ;  /* 0x000080000000791a */ /* 0x000fc80000000000 */
.L_x_314:
[----:B------:R-:W-:Y:S01]  /*179c0*/  IADD3.X R5, RZ, UR13, RZ, P0, !PT ;  /* 0x0000000dff057c10 */ /* 0x000fe200087fe4ff */
[----:B------:R-:W-:Y:S01]  /*179d0*/  IMAD.X R3, RZ, RZ, UR15, P2 ;  /* 0x0000000fff037e24 */ /* 0x000fe200090e06ff */
[----:B------:R-:W-:Y:S05]  /*179e0*/  WARPSYNC.ALL ;  /* 0x0000000000007948 */ /* 0x000fea0003800000 */
[----:B--2---:R2:W5:Y:S04]  /*179f0*/  ATOMG.E.EXCH.STRONG.GPU PT, RZ, [R4], R9 ;  /* 0x0000000904ff73a8 */ /* 0x00456800041ee100 */
[----:B---3--:R2:W5:Y:S01]  /*17a00*/  ATOMG.E.EXCH.STRONG.GPU PT, RZ, [R2], R13 ;  /* 0x0000000d02ff73a8 */ /* 0x00856200041ee100 */
[----:B------:R-:W-:-:S07]  /*17a10*/  MOV R18, R6 ;  /* 0x0000000600127202 */ /* 0x000fce0000000f00 */
.L_x_309:
[----:B-12---:R-:W2:Y:S01]  /*17a20*/  LDL.LU R2, [R1+0x200] ;  /* 0x0002000001027983 */ /* 0x006ea20000300800 */
[----:B------:R-:W-:Y:S02]  /*17a30*/  ISETP.NE.AND P2, PT, R7, RZ, PT ;  /* 0x000000ff0700720c */ /* 0x000fe40003f45270 */
[----:B------:R-:W-:Y:S01]  /*17a40*/  SEL R3, RZ, 0x1, !P1 ;  /* 0x00000001ff037807 */ /* 0x000fe20004800000 */
[----:B--2---:R-:W-:-:S05]  /*17a50*/  VIADD R4, R2, 0x1 ;  /* 0x0000000102047836 */ /* 0x004fca0000000000 */
[----:B------:R-:W-:-:S04]  /*17a60*/  ISETP.NE.AND P0, PT, R4, 0x8, PT ;  /* 0x000000080400780c */ /* 0x000fc80003f05270 */
[----:B------:R-:W-:Y:S02]  /*17a70*/  SEL R4, R4, RZ, P0 ;  /* 0x000000ff04047207 */ /* 0x000fe40000000000 */
[----:B------:R-:W-:-:S03]  /*17a80*/  SEL R2, RZ, 0x1, P0 ;  /* 0x00000001ff027807 */ /* 0x000fc60000000000 */
[----:B------:R1:W-:Y:S01]  /*17a90*/  STL [R1+0x200], R4 ;  /* 0x0002000401007387 */ /* 0x0003e20000100800 */
[----:B------:R-:W-:Y:S02]  /*17aa0*/  LOP3.LUT R19, R19, R2, RZ, 0x3c, !PT ;  /* 0x0000000213137212 */ /* 0x000fe400078e3cff */
[----:B------:R-:W-:Y:S01]  /*17ab0*/  PRMT R2, RZ, 0x7610, R2 ;  /* 0x00007610ff027816 */ /* 0x000fe20000000002 */
[----:B------:R-:W-:Y:S06]  /*17ac0*/  @P2 BRA `(.L_x_315) ;  /* 0xfffffff000942947 */ /* 0x000fec000383ffff */
[----:B------:R-:W-:Y:S05]  /*17ad0*/  BSYNC B0 ;  /* 0x0000000000007941 */ /* 0x000fea0003800000 */
.L_x_296:
[----:B------:R-:W-:-:S03]  /*17ae0*/  UMOV UR4, 0xffffffff ;  /* 0xffffffff00047882 */ /* 0x000fc60000000000 */
[----:B------:R-:W-:Y:S05]  /*17af0*/  BRA.DIV UR4, `(.L_x_316) ;  /* 0x0000003a04587947 */ /* 0x000fea000b800000 */
[----:B-----5:R-:W-:-:S13]  /*17b00*/  ELECT P6, URZ, PT ;  /* 0x00000000003f782f */ /* 0x020fda00038c0000 */
.L_x_419:
[----:B------:R-:W-:Y:S04]  /*17b10*/  BSSY B0, `(.L_x_317) ;  /* 0x000002a000007945 */ /* 0x000fe80003800000 */
[----:B------:R-:W-:Y:S05]  /*17b20*/  @!P6 BRA `(.L_x_318) ;  /* 0x0000000000a0e947 */ /* 0x000fea0003800000 */
[----:B------:R-:W-:-:S04]  /*17b30*/  ULOP3.LUT UR4, UR40, 0x2, URZ, 0xfc, !UPT ;  /* 0x0000000228047892 */ /* 0x000fc8000f8efc3f */
[----:B------:R-:W-:-:S06]  /*17b40*/  UISETP.NE.AND UP0, UPT, UR4, 0x3, UPT ;  /* 0x000000030400788c */ /* 0x000fcc000bf05270 */
[----:B------:R-:W-:-:S13]  /*17b50*/  PLOP3.LUT P0, PT, PT, PT, UP0, 0x80, 0x0 ;  /* 0x000000000000781c */ /* 0x000fda0003f0f008 */
[----:B------:R-:W-:Y:S05]  /*17b60*/  @!P0 BRA `(.L_x_319) ;  /* 0x0000000000048947 */ /* 0x000fea0003800000 */
[----:B------:R-:W-:Y:S01]  /*17b70*/  BPT.TRAP 0x1 ;  /* 0x000000040000795c */ /* 0x000fe20000300000 */
.L_x_319:
[----:B------:R-:W-:Y:S02]  /*17b80*/  MOV R3, UR18 ;  /* 0x0000001200037c02 */ /* 0x000fe40008000f00 */
[----:B------:R-:W-:-:S03]  /*17b90*/  SHF.L.U32 R2, R0, 0x1f, RZ ;  /* 0x0000001f00027819 */ /* 0x000fc600000006ff */
[----:B------:R-:W-:-:S05]  /*17ba0*/  VIADD R3, R3, 0x344a0 ;  /* 0x000344a003037836 */ /* 0x000fca0000000000 */
[C---:B------:R-:W-:Y:S01]  /*17bb0*/  LEA R7, R10.reuse, R3, 0x3 ;  /* 0x000000030a077211 */ /* 0x040fe200078e18ff */
[----:B------:R-:W-:-:S03]  /*17bc0*/  VIADD R10, R10, 0x1 ;  /* 0x000000010a0a7836 */ /* 0x000fc60000000000 */
[----:B------:R-:W2:Y:S02]  /*17bd0*/  SYNCS.PHASECHK.TRANS64.TRYWAIT P0, [R7+URZ], R2 ;  /* 0x00000002070075a7 */ /* 0x000ea4000800017f */
[----:B------:R-:W-:-:S04]  /*17be0*/  ISETP.NE.AND P1, PT, R10, 0x4, PT ;  /* 0x000000040a00780c */ /* 0x000fc80003f25270 */
[----:B------:R-:W-:Y:S02]  /*17bf0*/  SEL R5, RZ, 0x1, P1 ;  /* 0x00000001ff057807 */ /* 0x000fe40000800000 */
[----:B------:R-:W-:Y:S02]  /*17c00*/  SEL R10, R10, RZ, P1 ;  /* 0x000000ff0a0a7207 */ /* 0x000fe40000800000 */
[----:B------:R-:W-:Y:S02]  /*17c10*/  LOP3.LUT R5, R0, R5, RZ, 0x3c, !PT ;  /* 0x0000000500057212 */ /* 0x000fe400078e3cff */
[----:B------:R-:W-:Y:S02]  /*17c20*/  LEA R9, R10, R3, 0x3 ;  /* 0x000000030a097211 */ /* 0x000fe400078e18ff */
[----:B-1----:R-:W-:Y:S01]  /*17c30*/  SHF.L.U32 R4, R5, 0x1f, RZ ;  /* 0x0000001f05047819 */ /* 0x002fe200000006ff */
[----:B--2---:R-:W-:Y:S06]  /*17c40*/  @!P0 BRA `(.L_x_320) ;  /* 0x0000003800248947 */ /* 0x004fec0003800000 */
.L_x_420:
[----:B------:R-:W2:Y:S01]  /*17c50*/  SYNCS.PHASECHK.TRANS64.TRYWAIT P0, [R9+URZ], R4 ;  /* 0x00000004090075a7 */ /* 0x000ea2000800017f */
[----:B------:R-:W-:-:S05]  /*17c60*/  VIADD R0, R10, 0x1 ;  /* 0x000000010a007836 */ /* 0x000fca0000000000 */
[----:B------:R-:W-:-:S04]  /*17c70*/  ISETP.NE.AND P1, PT, R0, 0x4, PT ;  /* 0x000000040000780c */ /* 0x000fc80003f25270 */
[----:B-1----:R-:W-:Y:S02]  /*17c80*/  SEL R2, RZ, 0x1, P1 ;  /* 0x00000001ff027807 */ /* 0x002fe40000800000 */
[----:B------:R-:W-:Y:S02]  /*17c90*/  SEL R0, R0, RZ, P1 ;  /* 0x000000ff00007207 */ /* 0x000fe40000800000 */
[----:B------:R-:W-:Y:S02]  /*17ca0*/  LOP3.LUT R7, R5, R2, RZ, 0x3c, !PT ;  /* 0x0000000205077212 */ /* 0x000fe400078e3cff */
[----:B------:R-:W-:Y:S02]  /*17cb0*/  LEA R6, R0, R3, 0x3 ;  /* 0x0000000300067211 */ /* 0x000fe400078e18ff */
[----:B------:R-:W-:Y:S01]  /*17cc0*/  SHF.L.U32 R5, R7, 0x1f, RZ ;  /* 0x0000001f07057819 */ /* 0x000fe200000006ff */
[----:B--2---:R-:W-:Y:S06]  /*17cd0*/  @!P0 BRA `(.L_x_321) ;  /* 0x0000003800148947 */ /* 0x004fec0003800000 */
.L_x_421:
[----:B------:R-:W2:Y:S01]  /*17ce0*/  SYNCS.PHASECHK.TRANS64.TRYWAIT P0, [R6+URZ], R5 ;  /* 0x00000005060075a7 */ /* 0x000ea2000800017f */
[----:B------:R-:W-:-:S05]  /*17cf0*/  VIADD R0, R0, 0x1 ;  /* 0x0000000100007836 */ /* 0x000fca0000000000 */
[----:B------:R-:W-:-:S04]  /*17d00*/  ISETP.NE.AND P1, PT, R0, 0x4, PT ;  /* 0x000000040000780c */ /* 0x000fc80003f25270 */
[----:B------:R-:W-:Y:S02]  /*17d10*/  SEL R2, RZ, 0x1, P1 ;  /* 0x00000001ff027807 */ /* 0x000fe40000800000 */
[----:B------:R-:W-:Y:S02]  /*17d20*/  SEL R0, R0, RZ, P1 ;  /* 0x000000ff00007207 */ /* 0x000fe40000800000 */
[----:B------:R-:W-:Y:S01]  /*17d30*/  LOP3.LUT R2, R7, R2, RZ, 0x3c, !PT ;  /* 0x0000000207027212 */ /* 0x000fe200078e3cff */
[----:B--2---:R-:W-:Y:S06]  /*17d40*/  @!P0 BRA `(.L_x_322) ;  /* 0x00000038000c8947 */ /* 0x004fec0003800000 */
.L_x_422:
[----:B------:R-:W-:Y:S02]  /*17d50*/  LEA R3, R0, R3, 0x3 ;  /* 0x0000000300037211 */ /* 0x000fe400078e18ff */
[----:B------:R-:W-:-:S07]  /*17d60*/  SHF.L.U32 R0, R2, 0x1f, RZ ;  /* 0x0000001f02007819 */ /* 0x000fce00000006ff */
.L_x_323:
[----:B---3--:R3:W4:Y:S02]  /*17d70*/  SYNCS.PHASECHK.TRANS64.TRYWAIT P0, [R3+URZ], R0 ;  /* 0x00000000030075a7 */ /* 0x008724000800017f */
[----:B----4-:R-:W-:Y:S05]  /*17d80*/  @!P0 NANOSLEEP.SYNCS 0x989680 ;  /* 0x009896800000895d */ /* 0x010fea0003900000 */
[----:B------:R-:W4:Y:S02]  /*17d90*/  @!P0 SYNCS.PHASECHK.TRANS64 P0, [R3+URZ], R0 ;  /* 0x00000000030085a7 */ /* 0x000f24000800007f */
[----:B----4-:R-:W-:Y:S05]  /*17da0*/  @!P0 BRA `(.L_x_323) ;  /* 0xfffffffc00f08947 */ /* 0x010fea000383ffff */
.L_x_318:
[----:B------:R-:W-:Y:S05]  /*17db0*/  BSYNC B0 ;  /* 0x0000000000007941 */ /* 0x000fea0003800000 */
.L_x_317:
[----:B------:R-:W-:Y:S05]  /*17dc0*/  EXIT ;  /* 0x000000000000794d */ /* 0x000fea0003800000 */
.L_x_161:
[----:B------:R-:W-:Y:S01]  /*17dd0*/  PLOP3.LUT P1, PT, PT, PT, UP3, 0x80, 0x0 ;  /* 0x000000000000781c */ /* 0x000fe20003f2f038 */
[----:B------:R-:W-:Y:S01]  /*17de0*/  ULDC UR19, c[0x0][0x14] ;  /* 0x0000050000137ab9 */ /* 0x000fe20000000800 */
[----:B------:R-:W-:Y:S01]  /*17df0*/  ULDC UR20, c[0x0][0x10] ;  /* 0x0000040000147ab9 */ /* 0x000fe20000000800 */
[----:B------:R-:W-:Y:S01]  /*17e00*/  ULDC.64 UR12, c[0x0][0x8c8] ;  /* 0x00023200000c7ab9 */ /* 0x000fe20000000a00 */
[----:B------:R-:W-:Y:S01]  /*17e10*/  UIMAD.WIDE.U32 UR20, UR60, UR20, URZ ;  /* 0x000000143c1472a5 */ /* 0x000fe2000f8e003f */
[----:B------:R-:W-:Y:S01]  /*17e20*/  IMAD.MOV.U32 R14, RZ, RZ, 0x1 ;  /* 0x00000001ff0e7424 */ /* 0x000fe200078e00ff */
[----:B------:R-:W-:Y:S01]  /*17e30*/  ULDC.64 UR14, c[0x0][0x8e0] ;  /* 0x00023800000e7ab9 */ /* 0x000fe20000000a00 */
[----:B------:R-:W-:Y:S01]  /*17e40*/  UIADD3 UR11, UP1, UR12, -0x1, URZ ;  /* 0xffffffff0c0b7890 */ /* 0x000fe2000ff3e03f */
[----:B------:R-:W-:Y:S01]  /*17e50*/  MOV R13, RZ ;  /* 0x000000ff000d7202 */ /* 0x000fe20000000f00 */
[----:B------:R-:W-:Y:S01]  /*17e60*/  ULDC UR22, c[0x0][0x904] ;  /* 0x0002410000167ab9 */ /* 0x000fe20000000800 */
[----:B------:R-:W-:Y:S01]  /*17e70*/  UMOV UR23, 0xffffffff ;  /* 0xffffffff00177882 */ /* 0x000fe20000000000 */
[----:B------:R-:W-:-:S02]  /*17e80*/  UIADD3 UR12, UP2, UR14, -0x1, URZ ;  /* 0xffffffff0e0c7890 */ /* 0x000fc4000ff5e03f */
[----:B------:R-:W1:Y:S01]  /*17e90*/  @P1 S2R R2, SR_CTAID.Y ;  /* 0x0000000000021919 */ /* 0x000e620000002600 */
[----:B------:R-:W-:Y:S02]  /*17ea0*/  USHF.L.U32 UR23, UR23, UR22, URZ ;  /* 0x0000001617177299 */ /* 0x000fe4000800063f */
[----:B------:R-:W-:Y:S02]  /*17eb0*/  UIMAD.WIDE.U32 UR28, UR20, UR19, URZ ;  /* 0x00000013141c72a5 */ /* 0x000fe4000f8e003f */
[----:B------:R-:W-:Y:S01]  /*17ec0*/  UIMAD UR21, UR21, UR19, URZ ;  /* 0x00000013151572a4 */ /* 0x000fe2000f8e023f */
[----:B------:R-:W-:Y:S01]  /*17ed0*/  ULDC UR18, c[0x0][0x8a8] ;  /* 0x00022a0000127ab9 */ /* 0x000fe20000000800 */
[----:B------:R-:W-:Y:S01]  /*17ee0*/  UMOV UR24, 0x1 ;  /* 0x0000000100187882 */ /* 0x000fe20000000000 */
[----:B------:R-:W-:Y:S02]  /*17ef0*/  UIADD3.X UR14, UR15, -0x1, URZ, UP2, !UPT ;  /* 0xffffffff0f0e7890 */ /* 0x000fe400097fe43f */
[----:B------:R-:W-:-:S02]  /*17f00*/  UIADD3.X UR13, UR13, -0x1, URZ, UP1, !UPT ;  /* 0xffffffff0d0d7890 */ /* 0x000fc40008ffe43f */
[----:B------:R-:W-:Y:S02]  /*17f10*/  ULOP3.LUT UR15, UR59, 0x2, URZ, 0xfc, !UPT ;  /* 0x000000023b0f7892 */ /* 0x000fe4000f8efc3f */
[----:B------:R-:W-:Y:S02]  /*17f20*/  UIADD3 UR16, UR9, -0x1, URZ ;  /* 0xffffffff09107890 */ /* 0x000fe4000fffe03f */
[----:B------:R-:W-:Y:S02]  /*17f30*/  UIADD3 UR17, UR10, -0x1, URZ ;  /* 0xffffffff0a117890 */ /* 0x000fe4000fffe03f */
[----:B------:R-:W-:Y:S02]  /*17f40*/  UIADD3 UR18, UR18, -0x1, URZ ;  /* 0xffffffff12127890 */ /* 0x000fe4000fffe03f */
[----:B------:R-:W-:Y:S02]  /*17f50*/  USHF.L.U32 UR19, UR24, UR22, URZ ;  /* 0x0000001618137299 */ /* 0x000fe4000800063f */
[----:B------:R-:W-:-:S02]  /*17f60*/  ULOP3.LUT UR20, URZ, UR23, URZ, 0x33, !UPT ;  /* 0x000000173f147292 */ /* 0x000fc4000f8e333f */
[----:B------:R-:W-:Y:S01]  /*17f70*/  UIADD3 UR21, UR29, UR21, URZ ;  /* 0x000000151d157290 */ /* 0x000fe2000fffe03f */
[----:B-1----:R-:W-:-:S15]  /*17f80*/  @P1 R2UR UR57, R2 ;  /* 0x00000000023912ca */ /* 0x002fde00000e0000 */
.L_x_344:
[----:B------:R-:W1:Y:S01]  /*17f90*/  LDC.64 R2, c[0x0][0x8f8] ;  /* 0x00023e00ff027b82 */ /* 0x000e620000000a00 */
[----:B------:R-:W-:Y:S01]  /*17fa0*/  UIADD3 UR8, UP1, UR8, UR28, URZ ;  /* 0x0000001c08087290 */ /* 0x000fe2000ff3e03f */
[----:B------:R-:W-:Y:S01]  /*17fb0*/  ISETP.NE.AND P2, PT, R15, RZ, PT ;  /* 0x000000ff0f00720c */ /* 0x000fe20003f45270 */
[----:B------:R-:W-:Y:S01]  /*17fc0*/  UMOV UR22, 0xffffffff ;  /* 0xffffffff00167882 */ /* 0x000fe20000000000 */
[----:B------:R-:W-:Y:S01]  /*17fd0*/  UMOV UR23, 0xffffffff ;  /* 0xffffffff00177882 */ /* 0x000fe20000000000 */
[----:B------:R-:W-:Y:S01]  /*17fe0*/  UIADD3.X UR7, UR7, UR21, URZ, UP1, !UPT ;  /* 0x0000001507077290 */ /* 0x000fe20008ffe43f */
[----:B------:R-:W-:Y:S01]  /*17ff0*/  MOV R19, RZ ;  /* 0x000000ff00137202 */ /* 0x000fe20000000f00 */
[----:B------:R-:W-:Y:S01]  /*18000*/  UMOV UR24, 0xffffffff ;  /* 0xffffffff00187882 */ /* 0x000fe20000000000 */
[----:B-1----:R-:W-:-:S03]  /*18010*/  ISETP.LE.U32.AND P1, PT, R2, UR8, PT ;  /* 0x0000000802007c0c */ /* 0x002fc6000bf23070 */
[----:B------:R-:W-:-:S05]  /*18020*/  IMAD.U32 R2, RZ, RZ, UR7 ;  /* 0x00000007ff027e24 */ /* 0x000fca000f8e00ff */
[----:B------:R-:W-:-:S13]  /*18030*/  ISETP.GE.U32.AND.EX P1, PT, R2, R3, PT, P1 ;  /* 0x000000030200720c */ /* 0x000fda0003f26110 */
[----:B---345:R-:W-:Y:S05]  /*18040*/  @P2 BRA P1, `(.L_x_324) ;  /* 0x0000001800442947 */ /* 0x038fea0000800000 */
[----:B------:R-:W-:-:S04]  /*18050*/  IADD3 R2, P2, R6, UR5, RZ ;  /* 0x0000000506027c10 */ /* 0x000fc8000ff5e0ff */
[----:B------:R-:W-:Y:S02]  /*18060*/  ISETP.GT.U32.AND P1, PT, R2, UR8, PT ;  /* 0x0000000802007c0c */ /* 0x000fe4000bf24070 */
[----:B------:R-:W-:-:S04]  /*18070*/  IADD3.X R2, R7, UR6, RZ, P2, !PT ;  /* 0x0000000607027c10 */ /* 0x000fc800097fe4ff */
[----:B------:R-:W-:-:S13]  /*18080*/  ISETP.GT.U32.AND.EX P1, PT, R2, UR7, PT, P1 ;  /* 0x0000000702007c0c */ /* 0x000fda000bf24110 */
[----:B------:R-:W-:Y:S05]  /*18090*/  @P1 BRA `(.L_x_325) ;  /* 0x0000001400241947 */ /* 0x000fea0003800000 */
[----:B------:R-:W-:Y:S01]  /*180a0*/  VIADD R11, R21, UR4 ;  /* 0x00000004150b7c36 */ /* 0x000fe20008000000 */
[----:B------:R-:W-:Y:S01]  /*180b0*/  ULDC UR22, c[0x0][0x910] ;  /* 0x0002440000167ab9 */ /* 0x000fe20000000800 */
[----:B------:R-:W-:Y:S01]  /*180c0*/  MOV R23, R8 ;  /* 0x0000000800177202 */ /* 0x000fe20000000f00 */
[----:B------:R-:W-:Y:S02]  /*180d0*/  IMAD.MOV.U32 R16, RZ, RZ, R0 ;  /* 0x000000ffff107224 */ /* 0x000fe400078e0000 */
[----:B------:R-:W-:-:S04]  /*180e0*/  IADD3 R12, R11, 0x20, RZ ;  /* 0x000000200b0c7810 */ /* 0x000fc80007ffe0ff */
[----:B------:R-:W-:-:S13]  /*180f0*/  ISETP.GE.AND P1, PT, R12, UR22, PT ;  /* 0x000000160c007c0c */ /* 0x000fda000bf26270 */
[----:B------:R-:W1:Y:S01]  /*18100*/  @!P1 LDC.64 R2, c[0x0][0x918] ;  /* 0x00024600ff029b82 */ /* 0x000e620000000a00 */
[----:B------:R-:W-:Y:S01]  /*18110*/  @!P1 VIADD R7, R11, 0x20 ;  /* 0x000000200b079836 */ /* 0x000fe20000000000 */
[----:B------:R-:W-:Y:S01]  /*18120*/  BSSY B0, `(.L_x_326) ;  /* 0x0000064000007945 */ /* 0x000fe20003800000 */
[----:B------:R-:W-:Y:S02]  /*18130*/  MOV R6, 0x7fffffff ;  /* 0x7fffffff00067802 */ /* 0x000fe40000000f00 */
[----:B-1----:R-:W-:-:S05]  /*18140*/  @!P1 IMAD.WIDE R2, R7, 0xc, R2 ;  /* 0x0000000c07029825 */ /* 0x002fca00078e0202 */
[----:B------:R1:W5:Y:S04]  /*18150*/  @!P1 LDG.E R8, desc[UR38][R2.64] ;  /* 0x0000002602089981 */ /* 0x000368000c1e1900 */
[----:B------:R1:W5:Y:S01]  /*18160*/  @!P1 LDG.E R0, desc[UR38][R2.64+0x4] ;  /* 0x0000042602009981 */ /* 0x000362000c1e1900 */
[----:B------:R-:W-:Y:S01]  /*18170*/  ISETP.GE.AND P1, PT, R11, UR22, PT ;  /* 0x000000160b007c0c */ /* 0x000fe2000bf26270 */
[----:B------:R-:W-:-:S12]  /*18180*/  IMAD.MOV.U32 R7, RZ, RZ, RZ ;  /* 0x000000ffff077224 */ /* 0x000fd800078e00ff */
[----:B-1----:R-:W-:Y:S05]  /*18190*/  @P1 BRA `(.L_x_327) ;  /* 0x0000000400701947 */ /* 0x002fea0003800000 */
[----:B------:R-:W-:Y:S01]  /*181a0*/  IABS R7, R9 ;  /* 0x0000000900077213 */ /* 0x000fe20000000000 */
[----:B------:R-:W-:Y:S01]  /*181b0*/  ULDC UR23, c[0x0][0x8f0] ;  /* 0x00023c0000177ab9 */ /* 0x000fe20000000800 */
[----:B------:R-:W-:Y:S02]  /*181c0*/  IABS R6, R10 ;  /* 0x0000000a00067213 */ /* 0x000fe40000000000 */
[----:B------:R-:W1:Y:S01]  /*181d0*/  I2F.RP R3, R7 ;  /* 0x0000000700037306 */ /* 0x000e620000209400 */
[----:B------:R-:W-:Y:S02]  /*181e0*/  PLOP3.LUT P3, PT, PT, PT, UP0, 0x80, 0x0 ;  /* 0x000000000000781c */ /* 0x000fe40003f6f008 */
[C---:B------:R-:W-:Y:S02]  /*181f0*/  IADD3 R22, P2, R16.reuse, UR12, RZ ;  /* 0x0000000c10167c10 */ /* 0x040fe4000ff5e0ff */
[C---:B------:R-:W-:Y:S02]  /*18200*/  IADD3 R20, P1, R23.reuse, UR11, RZ ;  /* 0x0000000b17147c10 */ /* 0x040fe4000ff3e0ff */
[----:B------:R-:W-:Y:S01]  /*18210*/  LEA.HI.X.SX32 R25, R16, UR14, 0x1, P2 ;  /* 0x0000000e10197c11 */ /* 0x000fe200090f0eff */
[----:B------:R-:W3:Y:S01]  /*18220*/  I2F.RP R2, R6 ;  /* 0x0000000600027306 */ /* 0x000ee20000209400 */
[----:B------:R-:W-:-:S07]  /*18230*/  LEA.HI.X.SX32 R27, R23, UR13, 0x1, P1 ;  /* 0x0000000d171b7c11 */ /* 0x000fce00088f0eff */
[----:B-1----:R-:W1:Y:S08]  /*18240*/  MUFU.RCP R3, R3 ;  /* 0x0000000300037308 */ /* 0x002e700000001000 */
[----:B---3--:R-:W3:Y:S01]  /*18250*/  MUFU.RCP R2, R2 ;  /* 0x0000000200027308 */ /* 0x008ee20000001000 */
[----:B-1----:R-:W-:-:S07]  /*18260*/  IADD3 R19, R3, 0xffffffe, RZ ;  /* 0x0ffffffe03137810 */ /* 0x002fce0007ffe0ff */
[----:B------:R-:W1:Y:S01]  /*18270*/  F2I.FTZ.U32.TRUNC.NTZ R19, R19 ;  /* 0x0000001300137305 */ /* 0x000e62000021f000 */
[----:B---3--:R-:W-:-:S07]  /*18280*/  VIADD R17, R2, 0xffffffe ;  /* 0x0ffffffe02117836 */ /* 0x008fce0000000000 */
[----:B------:R-:W3:Y:S01]  /*18290*/  F2I.FTZ.U32.TRUNC.NTZ R17, R17 ;  /* 0x0000001100117305 */ /* 0x000ee2000021f000 */
[----:B-1----:R-:W-:Y:S01]  /*182a0*/  IADD3 R18, RZ, -R19, RZ ;  /* 0x80000013ff127210 */ /* 0x002fe20007ffe0ff */
[----:B---3--:R-:W-:Y:S01]  /*182b0*/  IMAD.MOV R16, RZ, RZ, -R17 ;  /* 0x000000ffff107224 */ /* 0x008fe200078e0a11 */
[----:B------:R-:W-:Y:S06]  /*182c0*/  @!P3 BRA `(.L_x_328) ;  /* 0x000000000034b947 */ /* 0x000fec0003800000 */
[----:B------:R-:W-:Y:S01]  /*182d0*/  ULDC UR4, c[0x0][0x8dc] ;  /* 0x0002370000047ab9 */ /* 0x000fe20000000800 */
[----:B------:R-:W-:Y:S01]  /*182e0*/  ULDC.64 UR24, c[0x0][0x8d0] ;  /* 0x0002340000187ab9 */ /* 0x000fe20000000a00 */
[----:B------:R-:W-:-:S04]  /*182f0*/  IADD3 R3, P1, R20, UR4, RZ ;  /* 0x0000000414037c10 */ /* 0x000fc8000ff3e0ff */
[----:B------:R-:W-:-:S05]  /*18300*/  IADD3.X R23, RZ, R27, RZ, P1, !PT ;  /* 0x0000001bff177210 */ /* 0x000fca0000ffe4ff */
[----:B------:R-:W-:-:S04]  /*18310*/  IMAD.WIDE.U32 R4, R23, UR24, RZ ;  /* 0x0000001817047c25 */ /* 0x000fc8000f8e00ff */
[----:B------:R-:W-:-:S04]  /*18320*/  IMAD.WIDE.U32 R4, P1, R3, UR25, R4 ;  /* 0x0000001903047c25 */ /* 0x000fc8000f820004 */
[----:B------:R-:W-:Y:S01]  /*18330*/  IMAD.WIDE.U32 R2, R3, UR24, RZ ;  /* 0x0000001803027c25 */ /* 0x000fe2000f8e00ff */
[----:B------:R-:W-:-:S04]  /*18340*/  MOV R2, R5 ;  /* 0x0000000500027202 */ /* 0x000fc80000000f00 */
[----:B------:R-:W-:Y:S01]  /*18350*/  IADD3 RZ, P2, R3, R4, RZ ;  /* 0x0000000403ff7210 */ /* 0x000fe20007f5e0ff */
[----:B------:R-:W-:-:S04]  /*18360*/  IMAD.X R3, RZ, RZ, RZ, P1 ;  /* 0x000000ffff037224 */ /* 0x000fc800008e06ff */
[----:B------:R-:W-:-:S04]  /*18370*/  IMAD.WIDE.U32.X R2, R23, UR25, R2, P2 ;  /* 0x0000001917027c25 */ /* 0x000fc800090e0402 */
[----:B------:R-:W-:Y:S01]  /*18380*/  IMAD.MOV.U32 R20, RZ, RZ, R2 ;  /* 0x000000ffff147224 */ /* 0x000fe200078e0002 */
[----:B------:R-:W-:-:S07]  /*18390*/  MOV R27, R3 ;  /* 0x00000003001b7202 */ /* 0x000fce0000000f00 */
.L_x_328:
[----:B------:R-:W-:Y:S05]  /*183a0*/  @!P0 BRA `(.L_x_329) ;  /* 0x0000000000348947 */ /* 0x000fea0003800000 */
[----:B------:R-:W-:Y:S01]  /*183b0*/  ULDC UR4, c[0x0][0x8f4] ;  /* 0x00023d0000047ab9 */ /* 0x000fe20000000800 */
[----:B------:R-:W-:Y:S01]  /*183c0*/  ULDC.64 UR24, c[0x0][0x8e8] ;  /* 0x00023a0000187ab9 */ /* 0x000fe20000000a00 */
[----:B------:R-:W-:-:S05]  /*183d0*/  IADD3 R3, P1, R22, UR4, RZ ;  /* 0x0000000416037c10 */ /* 0x000fca000ff3e0ff */
[----:B------:R-:W-:-:S04]  /*183e0*/  IMAD.X R23, RZ, RZ, R25, P1 ;  /* 0x000000ffff177224 */ /* 0x000fc800008e0619 */
[----:B------:R-:W-:-:S04]  /*183f0*/  IMAD.WIDE.U32 R4, R23, UR24, RZ ;  /* 0x0000001817047c25 */ /* 0x000fc8000f8e00ff */
[----:B------:R-:W-:-:S04]  /*18400*/  IMAD.WIDE.U32 R4, P1, R3, UR25, R4 ;  /* 0x0000001903047c25 */ /* 0x000fc8000f820004 */
[----:B------:R-:W-:-:S04]  /*18410*/  IMAD.WIDE.U32 R2, R3, UR24, RZ ;  /* 0x0000001803027c25 */ /* 0x000fc8000f8e00ff */
[----:B------:R-:W-:Y:S01]  /*18420*/  IMAD.MOV.U32 R2, RZ, RZ, R5 ;  /* 0x000000ffff027224 */ /* 0x000fe200078e0005 */
[----:B------:R-:W-:Y:S02]  /*18430*/  IADD3 RZ, P2, R3, R4, RZ ;  /* 0x0000000403ff7210 */ /* 0x000fe40007f5e0ff */
[----:B------:R-:W-:-:S03]  /*18440*/  IADD3.X R3, RZ, RZ, RZ, P1, !PT ;  /* 0x000000ffff037210 */ /* 0x000fc60000ffe4ff */
[----:B------:R-:W-:-:S04]  /*18450*/  IMAD.WIDE.U32.X R2, R23, UR25, R2, P2 ;  /* 0x0000001917027c25 */ /* 0x000fc800090e0402 */
[----:B------:R-:W-:Y:S01]  /*18460*/  IMAD.MOV.U32 R25, RZ, RZ, R3 ;  /* 0x000000ffff197224 */ /* 0x000fe200078e0003 */
[----:B------:R-:W-:-:S07]  /*18470*/  MOV R22, R2 ;  /* 0x0000000200167202 */ /* 0x000fce0000000f00 */
.L_x_329:
[----:B------:R-:W-:Y:S01]  /*18480*/  MOV R2, RZ ;  /* 0x000000ff00027202 */ /* 0x000fe20000000f00 */
[----:B------:R-:W-:Y:S01]  /*18490*/  IMAD R18, R18, R7, RZ ;  /* 0x0000000712127224 */ /* 0x000fe200078e02ff */
[----:B------:R-:W-:Y:S01]  /*184a0*/  SHF.R.U64 R22, R22, UR23, R25 ;  /* 0x0000001716167c19 */ /* 0x000fe20008001219 */
[----:B------:R-:W-:Y:S01]  /*184b0*/  IMAD.MOV.U32 R3, RZ, RZ, R19 ;  /* 0x000000ffff037224 */ /* 0x000fe200078e0013 */
[----:B------:R-:W-:Y:S01]  /*184c0*/  ULDC UR4, c[0x0][0x8d8] ;  /* 0x0002360000047ab9 */ /* 0x000fe20000000800 */
[----:B------:R-:W-:Y:S01]  /*184d0*/  IMAD R4, R16, R6, RZ ;  /* 0x0000000610047224 */ /* 0x000fe200078e02ff */
[----:B------:R-:W-:Y:S01]  /*184e0*/  SHF.R.U64 R20, R20, UR4, R27 ;  /* 0x0000000414147c19 */ /* 0x000fe2000800121b */
[----:B------:R-:W-:Y:S01]  /*184f0*/  IMAD.HI.U32 R19, R19, R18, R2 ;  /* 0x0000001213137227 */ /* 0x000fe200078e0002 */
[----:B------:R-:W-:Y:S02]  /*18500*/  MOV R3, R17 ;  /* 0x0000001100037202 */ /* 0x000fe40000000f00 */
[----:B------:R-:W-:-:S02]  /*18510*/  IADD3 R20, R20, UR16, RZ ;  /* 0x0000001014147c10 */ /* 0x000fc4000fffe0ff */
[----:B------:R-:W-:Y:S01]  /*18520*/  IABS R16, R9 ;  /* 0x0000000900107213 */ /* 0x000fe20000000000 */
[----:B------:R-:W-:Y:S01]  /*18530*/  IMAD.HI.U32 R2, R17, R4, R2 ;  /* 0x0000000411027227 */ /* 0x000fe200078e0002 */
[----:B------:R-:W-:Y:S02]  /*18540*/  IABS R3, R10 ;  /* 0x0000000a00037213 */ /* 0x000fe40000000000 */
[----:B------:R-:W-:Y:S01]  /*18550*/  IABS R5, R20 ;  /* 0x0000001400057213 */ /* 0x000fe20000000000 */
[----:B------:R-:W-:Y:S01]  /*18560*/  VIADD R17, R22, UR17 ;  /* 0x0000001116117c36 */ /* 0x000fe20008000000 */
[----:B------:R-:W-:Y:S01]  /*18570*/  PLOP3.LUT P5, PT, PT, PT, UP3, 0x80, 0x0 ;  /* 0x000000000000781c */ /* 0x000fe20003faf038 */
[----:B------:R-:W-:Y:S01]  /*18580*/  IMAD.MOV R18, RZ, RZ, -R16 ;  /* 0x000000ffff127224 */ /* 0x000fe200078e0a10 */
[----:B------:R-:W-:Y:S01]  /*18590*/  IADD3 R16, RZ, -R3, RZ ;  /* 0x80000003ff107210 */ /* 0x000fe20007ffe0ff */
[----:B------:R-:W-:Y:S01]  /*185a0*/  IMAD.HI.U32 R2, R2, R5, RZ ;  /* 0x0000000502027227 */ /* 0x000fe200078e00ff */
[----:B------:R-:W-:-:S05]  /*185b0*/  IABS R4, R17 ;  /* 0x0000001100047213 */ /* 0x000fca0000000000 */
[----:B------:R-:W-:-:S04]  /*185c0*/  IMAD.HI.U32 R3, R19, R4, RZ ;  /* 0x0000000413037227 */ /* 0x000fc800078e00ff */
[----:B------:R-:W-:Y:S02]  /*185d0*/  IMAD R4, R3, R18, R4 ;  /* 0x0000001203047224 */ /* 0x000fe400078e0204 */
[----:B------:R-:W-:-:S03]  /*185e0*/  IMAD R3, R2, R16, R5 ;  /* 0x0000001002037224 */ /* 0x000fc600078e0205 */
[----:B------:R-:W-:Y:S02]  /*185f0*/  ISETP.GT.U32.AND P2, PT, R7, R4, PT ;  /* 0x000000040700720c */ /* 0x000fe40003f44070 */
[----:B------:R-:W-:-:S11]  /*18600*/  ISETP.GT.U32.AND P1, PT, R6, R3, PT ;  /* 0x000000030600720c */ /* 0x000fd60003f24070 */
[----:B------:R-:W-:Y:S01]  /*18610*/  @!P2 IMAD.IADD R4, R4, 0x1, -R7 ;  /* 0x000000010404a824 */ /* 0x000fe200078e0a07 */
[----:B------:R-:W-:Y:S02]  /*18620*/  ISETP.GE.AND P2, PT, R17, RZ, PT ;  /* 0x000000ff1100720c */ /* 0x000fe40003f46270 */
[----:B------:R-:W-:Y:S02]  /*18630*/  @!P1 IADD3 R3, R3, -R6, RZ ;  /* 0x8000000603039210 */ /* 0x000fe40007ffe0ff */
[----:B------:R-:W-:Y:S02]  /*18640*/  ISETP.GT.U32.AND P4, PT, R7, R4, PT ;  /* 0x000000040700720c */ /* 0x000fe40003f84070 */
[----:B------:R-:W-:Y:S02]  /*18650*/  ISETP.GT.U32.AND P3, PT, R6, R3, PT ;  /* 0x000000030600720c */ /* 0x000fe40003f64070 */
[----:B------:R-:W-:-:S09]  /*18660*/  ISETP.GE.AND P1, PT, R20, RZ, PT ;  /* 0x000000ff1400720c */ /* 0x000fd20003f26270 */
[----:B------:R-:W-:Y:S01]  /*18670*/  @!P4 IMAD.IADD R4, R4, 0x1, -R7 ;  /* 0x000000010404c824 */ /* 0x000fe200078e0a07 */
[----:B------:R-:W-:Y:S02]  /*18680*/  ISETP.NE.AND P4, PT, RZ, UR10, PT ;  /* 0x0000000aff007c0c */ /* 0x000fe4000bf85270 */
[----:B------:R-:W-:Y:S01]  /*18690*/  @!P3 IADD3 R3, R3, -R6, RZ ;  /* 0x800000060303b210 */ /* 0x000fe20007ffe0ff */
[----:B------:R-:W-:Y:S01]  /*186a0*/  @!P2 IMAD.MOV R4, RZ, RZ, -R4 ;  /* 0x000000ffff04a224 */ /* 0x000fe200078e0a04 */
[----:B------:R-:W-:Y:S02]  /*186b0*/  ISETP.NE.AND P3, PT, RZ, UR9, PT ;  /* 0x00000009ff007c0c */ /* 0x000fe4000bf65270 */
[----:B------:R-:W-:-:S07]  /*186c0*/  @!P1 IADD3 R3, -R3, RZ, RZ ;  /* 0x000000ff03039210 */ /* 0x000fce0007ffe1ff */
[----:B------:R-:W-:-:S04]  /*186d0*/  @!P4 LOP3.LUT R4, RZ, UR10, RZ, 0x33, !PT ;  /* 0x0000000aff04cc12 */ /* 0x000fc8000f8e33ff */
[----:B------:R-:W-:Y:S01]  /*186e0*/  @!P3 LOP3.LUT R3, RZ, UR9, RZ, 0x33, !PT ;  /* 0x00000009ff03bc12 */ /* 0x000fe2000f8e33ff */
[----:B------:R-:W-:-:S03]  /*186f0*/  IMAD.IADD R4, R17, 0x1, -R4 ;  /* 0x0000000111047824 */ /* 0x000fc600078e0a04 */
[----:B------:R-:W-:-:S04]  /*18700*/  IADD3 R3, R20, -R3, RZ ;  /* 0x8000000314037210 */ /* 0x000fc80007ffe0ff */
[----:B------:R-:W-:Y:S01]  /*18710*/  SEL R2, R4, R3, !P5 ;  /* 0x0000000304027207 */ /* 0x000fe20006800000 */
[----:B------:R-:W-:-:S03]  /*18720*/  IMAD R6, R3, R4, RZ ;  /* 0x0000000403067224 */ /* 0x000fc600078e02ff */
[--C-:B------:R-:W-:Y:S01]  /*18730*/  SHF.R.S32.HI R5, RZ, 0x1f, R2.reuse ;  /* 0x0000001fff057819 */ /* 0x100fe20000011402 */
[----:B------:R-:W-:Y:S01]  /*18740*/  IMAD.MOV.U32 R4, RZ, RZ, R2 ;  /* 0x000000ffff047224 */ /* 0x000fe200078e0002 */
[----:B------:R-:W-:-:S07]  /*18750*/  SHF.R.S32.HI R7, RZ, 0x1f, R6 ;  /* 0x0000001fff077819 */ /* 0x000fce0000011406 */
.L_x_327:
[----:B--2---:R-:W-:Y:S05]  /*18760*/  BSYNC B0 ;  /* 0x0000000000007941 */ /* 0x004fea0003800000 */
.L_x_326:
[----:B------:R-:W1:Y:S01]  /*18770*/  SHFL.UP PT, R3, R6, 0x1, RZ ;  /* 0x0420000006037989 */ /* 0x000e6200000e00ff */
[----:B------:R-:W-:-:S03]  /*18780*/  ISETP.NE.AND P1, PT, R21, RZ, PT ;  /* 0x000000ff1500720c */ /* 0x000fc60003f25270 */
[----:B------:R-:W2:Y:S01]  /*18790*/  SHFL.UP PT, R2, R7, 0x1, RZ ;  /* 0x0420000007027989 */ /* 0x000ea200000e00ff */
[----:B-1----:R-:W-:Y:S02]  /*187a0*/  SEL R3, R3, RZ, P1 ;  /* 0x000000ff03037207 */ /* 0x002fe40000800000 */
[----:B--2---:R-:W-:Y:S02]  /*187b0*/  SEL R2, R2, RZ, P1 ;  /* 0x000000ff02027207 */ /* 0x004fe40000800000 */
[----:B------:R-:W-:-:S04]  /*187c0*/  IADD3 R18, P2, R3, R6, RZ ;  /* 0x0000000603127210 */ /* 0x000fc80007f5e0ff */
[----:B------:R-:W-:Y:S01]  /*187d0*/  IADD3.X R19, R2, R7, RZ, P2, !PT ;  /* 0x0000000702137210 */ /* 0x000fe200017fe4ff */
[----:B------:R-:W1:Y:S01]  /*187e0*/  SHFL.UP PT, R3, R18, 0x2, RZ ;  /* 0x0440000012037989 */ /* 0x000e6200000e00ff */
[----:B------:R-:W-:-:S03]  /*187f0*/  ISETP.GE.U32.AND P2, PT, R21, 0x2, PT ;  /* 0x000000021500780c */ /* 0x000fc60003f46070 */
[----:B------:R-:W2:Y:S01]  /*18800*/  SHFL.UP PT, R2, R19, 0x2, RZ ;  /* 0x0440000013027989 */ /* 0x000ea200000e00ff */
[----:B-1----:R-:W-:-:S04]  /*18810*/  SEL R3, R3, RZ, P2 ;  /* 0x000000ff03037207 */ /* 0x002fc80001000000 */
[----:B------:R-:W-:Y:S02]  /*18820*/  IADD3 R16, P3, R3, R18, RZ ;  /* 0x0000001203107210 */ /* 0x000fe40007f7e0ff */
[----:B--2---:R-:W-:-:S03]  /*18830*/  SEL R2, R2, RZ, P2 ;  /* 0x000000ff02027207 */ /* 0x004fc60001000000 */
[----:B------:R-:W1:Y:S02]  /*18840*/  SHFL.UP PT, R3, R16, 0x4, RZ ;  /* 0x0480000010037989 */ /* 0x000e6400000e00ff */
[----:B------:R-:W-:Y:S01]  /*18850*/  IMAD.X R17, R2, 0x1, R19, P3 ;  /* 0x0000000102117824 */ /* 0x000fe200018e0613 */
[----:B------:R-:W-:-:S04]  /*18860*/  ISETP.GE.U32.AND P3, PT, R21, 0x4, PT ;  /* 0x000000041500780c */ /* 0x000fc80003f66070 */
[----:B------:R-:W2:Y:S01]  /*18870*/  SHFL.UP PT, R2, R17, 0x4, RZ ;  /* 0x0480000011027989 */ /* 0x000ea200000e00ff */
[----:B-1----:R-:W-:-:S04]  /*18880*/  SEL R3, R3, RZ, P3 ;  /* 0x000000ff03037207 */ /* 0x002fc80001800000 */
[----:B------:R-:W-:Y:S02]  /*18890*/  IADD3 R18, P4, R3, R16, RZ ;  /* 0x0000001003127210 */ /* 0x000fe40007f9e0ff */
[----:B--2---:R-:W-:-:S03]  /*188a0*/  SEL R2, R2, RZ, P3 ;  /* 0x000000ff02027207 */ /* 0x004fc60001800000 */
[----:B------:R-:W1:Y:S01]  /*188b0*/  SHFL.UP PT, R3, R18, 0x8, RZ ;  /* 0x0500000012037989 */ /* 0x000e6200000e00ff */
[----:B------:R-:W-:Y:S02]  /*188c0*/  IADD3.X R19, R2, R17, RZ, P4, !PT ;  /* 0x0000001102137210 */ /* 0x000fe400027fe4ff */
        /* <DEDUP_REMOVED lines=11> */
[----:B--2---:R-:W-:-:S04]  /*18980*/  SEL R2, R2, RZ, P5 ;  /* 0x000000ff02027207 */ /* 0x004fc80002800000 */
[----:B------:R-:W-:Y:S02]  /*18990*/  IADD3.X R18, R2, R17, RZ, P6, !PT ;  /* 0x0000001102127210 */ /* 0x000fe400037fe4ff */
[----:B------:R-:W-:-:S04]  /*189a0*/  IADD3 R2, P6, R19, UR5, RZ ;  /* 0x0000000513027c10 */ /* 0x000fc8000ffde0ff */
[----:B------:R-:W-:Y:S02]  /*189b0*/  IADD3.X R3, R18, UR6, RZ, P6, !PT ;  /* 0x0000000612037c10 */ /* 0x000fe4000b7fe4ff */
[----:B------:R-:W-:-:S04]  /*189c0*/  ISETP.GT.U32.AND P6, PT, R2, UR8, PT ;  /* 0x0000000802007c0c */ /* 0x000fc8000bfc4070 */
[----:B------:R-:W-:-:S13]  /*189d0*/  ISETP.GT.U32.AND.EX P6, PT, R3, UR7, PT, P6 ;  /* 0x0000000703007c0c */ /* 0x000fda000bfc4160 */
[----:B------:R-:W-:-:S04]  /*189e0*/  VOTE.ANY R16, PT, P6 ;  /* 0x0000000000107806 */ /* 0x000fc800030e0100 */
[----:B------:R-:W-:-:S13]  /*189f0*/  ISETP.NE.AND P6, PT, R16, RZ, PT ;  /* 0x000000ff1000720c */ /* 0x000fda0003fc5270 */
[----:B------:R-:W-:Y:S05]  /*18a00*/  @P6 BRA `(.L_x_330) ;  /* 0x0000000800786947 */ /* 0x000fea0003800000 */
[----:B------:R-:W-:Y:S01]  /*18a10*/  IMAD.MOV.U32 R19, RZ, RZ, R2 ;  /* 0x000000ffff137224 */ /* 0x000fe200078e0002 */
[----:B------:R-:W-:Y:S01]  /*18a20*/  MOV R20, R3 ;  /* 0x0000000300147202 */ /* 0x000fe20000000f00 */
[----:B------:R-:W-:Y:S01]  /*18a30*/  ULDC UR22, c[0x0][0x910] ;  /* 0x0002440000167ab9 */ /* 0x000fe20000000800 */
[----:B------:R-:W-:Y:S01]  /*18a40*/  ULDC UR23, c[0x0][0x8f4] ;  /* 0x00023d0000177ab9 */ /* 0x000fe20000000800 */
[----:B------:R-:W-:Y:S01]  /*18a50*/  ULDC UR4, c[0x0][0x8dc] ;  /* 0x0002370000047ab9 */ /* 0x000fe20000000800 */
[----:B------:R-:W-:Y:S01]  /*18a60*/  ULDC UR30, c[0x0][0x8d8] ;  /* 0x00023600001e7ab9 */ /* 0x000fe20000000800 */
[----:B------:R-:W-:Y:S01]  /*18a70*/  ULDC UR31, c[0x0][0x8f0] ;  /* 0x00023c00001f7ab9 */ /* 0x000fe20000000800 */
[----:B------:R-:W-:Y:S01]  /*18a80*/  ULDC.64 UR24, c[0x0][0x8d0] ;  /* 0x0002340000187ab9 */ /* 0x000fe20000000a00 */
[----:B------:R-:W-:-:S05]  /*18a90*/  ULDC.64 UR26, c[0x0][0x8e8] ;  /* 0x00023a00001a7ab9 */ /* 0x000fca0000000a00 */
.L_x_335:
[----:B------:R-:W-:Y:S01]  /*18aa0*/  IMAD.MOV.U32 R11, RZ, RZ, R12 ;  /* 0x000000ffff0b7224 */ /* 0x000fe200078e000c */
[----:B------:R-:W-:Y:S01]  /*18ab0*/  IADD3 R12, R12, 0x20, RZ ;  /* 0x000000200c0c7810 */ /* 0x000fe20007ffe0ff */
[----:B-----5:R-:W-:Y:S01]  /*18ac0*/  IMAD.MOV.U32 R17, RZ, RZ, R0 ;  /* 0x000000ffff117224 */ /* 0x020fe200078e0000 */
[----:B------:R-:W-:Y:S02]  /*18ad0*/  MOV R16, R8 ;  /* 0x0000000800107202 */ /* 0x000fe40000000f00 */
[----:B------:R-:W-:-:S13]  /*18ae0*/  ISETP.GE.AND P6, PT, R12, UR22, PT ;  /* 0x000000160c007c0c */ /* 0x000fda000bfc6270 */
[----:B------:R-:W1:Y:S01]  /*18af0*/  @!P6 LDC.64 R2, c[0x0][0x918] ;  /* 0x00024600ff02eb82 */ /* 0x000e620000000a00 */
[----:B------:R-:W2:Y:S01]  /*18b00*/  SHFL.IDX PT, R20, R20, 0x1f, 0x1f ;  /* 0x03e01f0014147f89 */ /* 0x000ea200000e0000 */
[----:B------:R-:W-:-:S03]  /*18b10*/  @!P6 VIADD R7, R11, 0x20 ;  /* 0x000000200b07e836 */ /* 0x000fc60000000000 */
[----:B------:R-:W3:Y:S01]  /*18b20*/  SHFL.IDX PT, R19, R19, 0x1f, 0x1f ;  /* 0x03e01f0013137f89 */ /* 0x000ee200000e0000 */
[----:B------:R-:W-:Y:S01]  /*18b30*/  BSSY B0, `(.L_x_331) ;  /* 0x0000064000007945 */ /* 0x000fe20003800000 */
[----:B-1----:R-:W-:-:S05]  /*18b40*/  @!P6 IMAD.WIDE R2, R7, 0xc, R2 ;  /* 0x0000000c0702e825 */ /* 0x002fca00078e0202 */
[----:B------:R1:W5:Y:S04]  /*18b50*/  @!P6 LDG.E R8, desc[UR38][R2.64] ;  /* 0x000000260208e981 */ /* 0x000368000c1e1900 */
[----:B------:R1:W5:Y:S01]  /*18b60*/  @!P6 LDG.E R0, desc[UR38][R2.64+0x4] ;  /* 0x000004260200e981 */ /* 0x000362000c1e1900 */
[----:B------:R-:W-:Y:S01]  /*18b70*/  ISETP.GE.AND P6, PT, R11, UR22, PT ;  /* 0x000000160b007c0c */ /* 0x000fe2000bfc6270 */
[----:B------:R-:W-:Y:S01]  /*18b80*/  IMAD.MOV.U32 R7, RZ, RZ, RZ ;  /* 0x000000ffff077224 */ /* 0x000fe200078e00ff */
[----:B--2---:R-:W-:Y:S02]  /*18b90*/  R2UR UR6, R20 ;  /* 0x00000000140672ca */ /* 0x004fe400000e0000 */
[----:B---3--:R-:W-:Y:S02]  /*18ba0*/  R2UR UR5, R19 ;  /* 0x00000000130572ca */ /* 0x008fe400000e0000 */
[----:B------:R-:W-:-:S07]  /*18bb0*/  MOV R6, 0x7fffffff ;  /* 0x7fffffff00067802 */ /* 0x000fce0000000f00 */
[----:B-1----:R-:W-:Y:S06]  /*18bc0*/  @P6 BRA `(.L_x_332) ;  /* 0x0000000400686947 */ /* 0x002fec0003800000 */
[----:B------:R-:W-:-:S04]  /*18bd0*/  IADD3 R18, P6, R16, UR11, RZ ;  /* 0x0000000b10127c10 */ /* 0x000fc8000ffde0ff */
[----:B------:R-:W-:Y:S02]  /*18be0*/  LEA.HI.X.SX32 R23, R16, UR13, 0x1, P6 ;  /* 0x0000000d10177c11 */ /* 0x000fe4000b0f0eff */
[----:B------:R-:W-:Y:S02]  /*18bf0*/  IABS R16, R9 ;  /* 0x0000000900107213 */ /* 0x000fe40000000000 */
[C---:B------:R-:W-:Y:S02]  /*18c00*/  IADD3 R20, P6, R17.reuse, UR12, RZ ;  /* 0x0000000c11147c10 */ /* 0x040fe4000ffde0ff */
[----:B------:R-:W1:Y:S02]  /*18c10*/  I2F.RP R2, R16 ;  /* 0x0000001000027306 */ /* 0x000e640000209400 */
[----:B------:R-:W-:Y:S02]  /*18c20*/  LEA.HI.X.SX32 R25, R17, UR14, 0x1, P6 ;  /* 0x0000000e11197c11 */ /* 0x000fe4000b0f0eff */
[----:B------:R-:W-:-:S04]  /*18c30*/  PLOP3.LUT P6, PT, PT, PT, UP0, 0x80, 0x0 ;  /* 0x000000000000781c */ /* 0x000fc80003fcf008 */
[----:B-1----:R-:W1:Y:S02]  /*18c40*/  MUFU.RCP R2, R2 ;  /* 0x0000000200027308 */ /* 0x002e640000001000 */
[----:B-1----:R-:W-:-:S06]  /*18c50*/  IADD3 R17, R2, 0xffffffe, RZ ;  /* 0x0ffffffe02117810 */ /* 0x002fcc0007ffe0ff */
[----:B------:R-:W1:Y:S02]  /*18c60*/  F2I.FTZ.U32.TRUNC.NTZ R17, R17 ;  /* 0x0000001100117305 */ /* 0x000e64000021f000 */
[----:B-1----:R-:W-:Y:S01]  /*18c70*/  IMAD.MOV R19, RZ, RZ, -R17 ;  /* 0x000000ffff137224 */ /* 0x002fe200078e0a11 */
[----:B------:R-:W-:Y:S06]  /*18c80*/  @!P6 BRA `(.L_x_333) ;  /* 0x00000000002ce947 */ /* 0x000fec0003800000 */
[----:B------:R-:W-:-:S04]  /*18c90*/  IADD3 R7, P6, R18, UR4, RZ ;  /* 0x0000000412077c10 */ /* 0x000fc8000ffde0ff */
[----:B------:R-:W-:-:S05]  /*18ca0*/  IADD3.X R23, RZ, R23, RZ, P6, !PT ;  /* 0x00000017ff177210 */ /* 0x000fca00037fe4ff */
[----:B------:R-:W-:-:S04]  /*18cb0*/  IMAD.WIDE.U32 R4, R23, UR24, RZ ;  /* 0x0000001817047c25 */ /* 0x000fc8000f8e00ff */
[----:B------:R-:W-:-:S04]  /*18cc0*/  IMAD.WIDE.U32 R4, P6, R7, UR25, R4 ;  /* 0x0000001907047c25 */ /* 0x000fc8000f8c0004 */
[----:B------:R-:W-:Y:S01]  /*18cd0*/  IMAD.WIDE.U32 R6, R7, UR24, RZ ;  /* 0x0000001807067c25 */ /* 0x000fe2000f8e00ff */
[----:B------:R-:W-:-:S03]  /*18ce0*/  MOV R2, R5 ;  /* 0x0000000500027202 */ /* 0x000fc60000000f00 */
[----:B------:R-:W-:Y:S01]  /*18cf0*/  IMAD.X R3, RZ, RZ, RZ, P6 ;  /* 0x000000ffff037224 */ /* 0x000fe200030e06ff */
[----:B------:R-:W-:-:S05]  /*18d00*/  IADD3 RZ, P6, R7, R4, RZ ;  /* 0x0000000407ff7210 */ /* 0x000fca0007fde0ff */
[----:B------:R-:W-:-:S04]  /*18d10*/  IMAD.WIDE.U32.X R2, R23, UR25, R2, P6 ;  /* 0x0000001917027c25 */ /* 0x000fc8000b0e0402 */
[----:B------:R-:W-:Y:S01]  /*18d20*/  IMAD.MOV.U32 R18, RZ, RZ, R2 ;  /* 0x000000ffff127224 */ /* 0x000fe200078e0002 */
[----:B------:R-:W-:-:S07]  /*18d30*/  MOV R23, R3 ;  /* 0x0000000300177202 */ /* 0x000fce0000000f00 */
.L_x_333:
        /* <DEDUP_REMOVED lines=12> */
.L_x_334:
[----:B------:R-:W-:Y:S01]  /*18e00*/  IABS R2, R9 ;  /* 0x0000000900027213 */ /* 0x000fe20000000000 */
[----:B------:R-:W-:Y:S01]  /*18e10*/  IMAD R5, R19, R16, RZ ;  /* 0x0000001013057224 */ /* 0x000fe200078e02ff */
[----:B------:R-:W-:Y:S01]  /*18e20*/  SHF.R.U64 R4, R20, UR31, R25 ;  /* 0x0000001f14047c19 */ /* 0x000fe20008001219 */
[----:B------:R-:W-:Y:S01]  /*18e30*/  IMAD.MOV.U32 R3, RZ, RZ, R17 ;  /* 0x000000ffff037224 */ /* 0x000fe200078e0011 */
[----:B------:R-:W-:Y:S01]  /*18e40*/  SHF.R.U64 R18, R18, UR30, R23 ;  /* 0x0000001e12127c19 */ /* 0x000fe20008001217 */
[----:B------:R-:W-:Y:S01]  /*18e50*/  IMAD.MOV R7, RZ, RZ, -R2 ;  /* 0x000000ffff077224 */ /* 0x000fe200078e0a02 */
[----:B------:R-:W-:Y:S02]  /*18e60*/  IADD3 R4, R4, UR17, RZ ;  /* 0x0000001104047c10 */ /* 0x000fe4000fffe0ff */
[----:B------:R-:W-:Y:S02]  /*18e70*/  MOV R2, RZ ;  /* 0x000000ff00027202 */ /* 0x000fe40000000f00 */
[----:B------:R-:W-:-:S03]  /*18e80*/  IABS R6, R4 ;  /* 0x0000000400067213 */ /* 0x000fc60000000000 */
[----:B------:R-:W-:Y:S01]  /*18e90*/  IMAD.HI.U32 R2, R17, R5, R2 ;  /* 0x0000000511027227 */ /* 0x000fe200078e0002 */
[----:B------:R-:W-:Y:S02]  /*18ea0*/  IABS R17, R10 ;  /* 0x0000000a00117213 */ /* 0x000fe40000000000 */
[----:B------:R-:W-:Y:S01]  /*18eb0*/  MOV R5, R6 ;  /* 0x0000000600057202 */ /* 0x000fe20000000f00 */
[----:B------:R-:W-:Y:S01]  /*18ec0*/  IMAD.MOV.U32 R3, RZ, RZ, R7 ;  /* 0x000000ffff037224 */ /* 0x000fe200078e0007 */
[----:B------:R-:W1:Y:S01]  /*18ed0*/  I2F.RP R6, R17 ;  /* 0x0000001100067306 */ /* 0x000e620000209400 */
[----:B------:R-:W-:Y:S02]  /*18ee0*/  VIADD R7, R18, UR16 ;  /* 0x0000001012077c36 */ /* 0x000fe40008000000 */
[----:B------:R-:W-:-:S03]  /*18ef0*/  IMAD.HI.U32 R2, R2, R5, RZ ;  /* 0x0000000502027227 */ /* 0x000fc600078e00ff */
[----:B------:R-:W-:Y:S01]  /*18f00*/  IABS R18, R7 ;  /* 0x0000000700127213 */ /* 0x000fe20000000000 */
[----:B------:R-:W-:-:S05]  /*18f10*/  IMAD R5, R2, R3, R5 ;  /* 0x0000000302057224 */ /* 0x000fca00078e0205 */
[----:B------:R-:W-:Y:S01]  /*18f20*/  ISETP.GT.U32.AND P6, PT, R16, R5, PT ;  /* 0x000000051000720c */ /* 0x000fe20003fc4070 */
[----:B-1----:R-:W1:-:S12]  /*18f30*/  MUFU.RCP R6, R6 ;  /* 0x0000000600067308 */ /* 0x002e580000001000 */
[----:B------:R-:W-:Y:S01]  /*18f40*/  @!P6 IADD3 R5, R5, -R16, RZ ;  /* 0x800000100505e210 */ /* 0x000fe20007ffe0ff */
[----:B-1----:R-:W-:-:S04]  /*18f50*/  VIADD R2, R6, 0xffffffe ;  /* 0x0ffffffe06027836 */ /* 0x002fc80000000000 */
[----:B------:R1:W2:Y:S02]  /*18f60*/  F2I.FTZ.U32.TRUNC.NTZ R3, R2 ;  /* 0x0000000200037305 */ /* 0x0002a4000021f000 */
[----:B-1----:R-:W-:Y:S02]  /*18f70*/  MOV R2, RZ ;  /* 0x000000ff00027202 */ /* 0x002fe40000000f00 */
[----:B--2---:R-:W-:-:S05]  /*18f80*/  IADD3 R20, RZ, -R3, RZ ;  /* 0x80000003ff147210 */ /* 0x004fca0007ffe0ff */
[----:B------:R-:W-:Y:S01]  /*18f90*/  IMAD R19, R20, R17, RZ ;  /* 0x0000001114137224 */ /* 0x000fe200078e02ff */
[----:B------:R-:W-:-:S03]  /*18fa0*/  IABS R20, R10 ;  /* 0x0000000a00147213 */ /* 0x000fc60000000000 */
[----:B------:R-:W-:Y:S01]  /*18fb0*/  IMAD.HI.U32 R6, R3, R19, R2 ;  /* 0x0000001303067227 */ /* 0x000fe200078e0002 */
[----:B------:R-:W-:-:S03]  /*18fc0*/  MOV R3, R18 ;  /* 0x0000001200037202 */ /* 0x000fc60000000f00 */
[----:B------:R-:W-:Y:S02]  /*18fd0*/  IMAD.MOV R20, RZ, RZ, -R20 ;  /* 0x000000ffff147224 */ /* 0x000fe400078e0a14 */
[----:B------:R-:W-:-:S04]  /*18fe0*/  IMAD.HI.U32 R2, R6, R3, RZ ;  /* 0x0000000306027227 */ /* 0x000fc800078e00ff */
[----:B------:R-:W-:-:S04]  /*18ff0*/  IMAD.MOV.U32 R18, RZ, RZ, R20 ;  /* 0x000000ffff127224 */ /* 0x000fc800078e0014 */
[----:B------:R-:W-:-:S05]  /*19000*/  IMAD R2, R2, R18, R3 ;  /* 0x0000001202027224 */ /* 0x000fca00078e0203 */
[----:B------:R-:W-:-:S13]  /*19010*/  ISETP.GT.U32.AND P6, PT, R17, R2, PT ;  /* 0x000000021100720c */ /* 0x000fda0003fc4070 */
[----:B------:R-:W-:Y:S02]  /*19020*/  @!P6 IADD3 R2, R2, -R17, RZ ;  /* 0x800000110202e210 */ /* 0x000fe40007ffe0ff */
[----:B------:R-:W-:-:S13]  /*19030*/  ISETP.GT.U32.AND P6, PT, R16, R5, PT ;  /* 0x000000051000720c */ /* 0x000fda0003fc4070 */
[----:B------:R-:W-:Y:S01]  /*19040*/  @!P6 IMAD.IADD R5, R5, 0x1, -R16 ;  /* 0x000000010505e824 */ /* 0x000fe200078e0a10 */
[----:B------:R-:W-:-:S03]  /*19050*/  ISETP.GT.U32.AND P6, PT, R17, R2, PT ;  /* 0x000000021100720c */ /* 0x000fc60003fc4070 */
[----:B------:R-:W-:-:S10]  /*19060*/  IMAD.MOV.U32 R3, RZ, RZ, R5 ;  /* 0x000000ffff037224 */ /* 0x000fd400078e0005 */
[----:B------:R-:W-:Y:S02]  /*19070*/  @!P6 IADD3 R2, R2, -R17, RZ ;  /* 0x800000110202e210 */ /* 0x000fe40007ffe0ff */
[----:B------:R-:W-:-:S13]  /*19080*/  ISETP.GE.AND P6, PT, R4, RZ, PT ;  /* 0x000000ff0400720c */ /* 0x000fda0003fc6270 */
[----:B------:R-:W-:Y:S02]  /*19090*/  @!P6 IADD3 R3, -R3, RZ, RZ ;  /* 0x000000ff0303e210 */ /* 0x000fe40007ffe1ff */
        /* <DEDUP_REMOVED lines=11> */
[----:B------:R-:W-:Y:S02]  /*19150*/  SHF.R.S32.HI R5, RZ, 0x1f, R4 ;  /* 0x0000001fff057819 */ /* 0x000fe40000011404 */
[----:B------:R-:W-:-:S07]  /*19160*/  SHF.R.S32.HI R7, RZ, 0x1f, R6 ;  /* 0x0000001fff077819 */ /* 0x000fce0000011406 */
.L_x_332:
[----:B------:R-:W-:Y:S05]  /*19170*/  BSYNC B0 ;  /* 0x0000000000007941 */ /* 0x000fea0003800000 */
.L_x_331:
[----:B------:R-:W1:Y:S04]  /*19180*/  SHFL.UP PT, R3, R6, 0x1, RZ ;  /* 0x0420000006037989 */ /* 0x000e6800000e00ff */
[----:B------:R-:W2:Y:S01]  /*19190*/  SHFL.UP PT, R2, R7, 0x1, RZ ;  /* 0x0420000007027989 */ /* 0x000ea200000e00ff */
[----:B-1----:R-:W-:Y:S02]  /*191a0*/  SEL R3, R3, RZ, P1 ;  /* 0x000000ff03037207 */ /* 0x002fe40000800000 */
[----:B--2---:R-:W-:Y:S02]  /*191b0*/  SEL R2, R2, RZ, P1 ;  /* 0x000000ff02027207 */ /* 0x004fe40000800000 */
[----:B------:R-:W-:-:S04]  /*191c0*/  IADD3 R18, P6, R3, R6, RZ ;  /* 0x0000000603127210 */ /* 0x000fc80007fde0ff */
[----:B------:R-:W-:Y:S01]  /*191d0*/  IADD3.X R17, R2, R7, RZ, P6, !PT ;  /* 0x0000000702117210 */ /* 0x000fe200037fe4ff */
[----:B------:R-:W1:Y:S04]  /*191e0*/  SHFL.UP PT, R3, R18, 0x2, RZ ;  /* 0x0440000012037989 */ /* 0x000e6800000e00ff */
[----:B------:R-:W2:Y:S01]  /*191f0*/  SHFL.UP PT, R2, R17, 0x2, RZ ;  /* 0x0440000011027989 */ /* 0x000ea200000e00ff */
[----:B-1----:R-:W-:Y:S02]  /*19200*/  SEL R3, R3, RZ, P2 ;  /* 0x000000ff03037207 */ /* 0x002fe40001000000 */
[----:B--2---:R-:W-:Y:S02]  /*19210*/  SEL R2, R2, RZ, P2 ;  /* 0x000000ff02027207 */ /* 0x004fe40001000000 */
[----:B------:R-:W-:-:S05]  /*19220*/  IADD3 R16, P6, R3, R18, RZ ;  /* 0x0000001203107210 */ /* 0x000fca0007fde0ff */
[----:B------:R-:W-:Y:S01]  /*19230*/  IMAD.X R23, R2, 0x1, R17, P6 ;  /* 0x0000000102177824 */ /* 0x000fe200030e0611 */
        /* <DEDUP_REMOVED lines=17> */
[----:B------:R-:W-:Y:S02]  /*19350*/  IADD3.X R3, R16, R17, RZ, P6, !PT ;  /* 0x0000001110037210 */ /* 0x000fe400037fe4ff */
[----:B------:R-:W-:-:S04]  /*19360*/  IADD3 R19, P6, R2, UR5, RZ ;  /* 0x0000000502137c10 */ /* 0x000fc8000ffde0ff */
[----:B------:R-:W-:Y:S02]  /*19370*/  IADD3.X R20, R3, UR6, RZ, P6, !PT ;  /* 0x0000000603147c10 */ /* 0x000fe4000b7fe4ff */
[----:B------:R-:W-:-:S04]  /*19380*/  ISETP.GT.U32.AND P6, PT, R19, UR8, PT ;  /* 0x0000000813007c0c */ /* 0x000fc8000bfc4070 */
[----:B------:R-:W-:-:S13]  /*19390*/  ISETP.GT.U32.AND.EX P6, PT, R20, UR7, PT, P6 ;  /* 0x0000000714007c0c */ /* 0x000fda000bfc4160 */
[----:B------:R-:W-:-:S04]  /*193a0*/  VOTE.ANY R16, PT, P6 ;  /* 0x0000000000107806 */ /* 0x000fc800030e0100 */
[----:B------:R-:W-:-:S13]  /*193b0*/  ISETP.NE.AND P6, PT, R16, RZ, PT ;  /* 0x000000ff1000720c */ /* 0x000fda0003fc5270 */
[----:B------:R-:W-:Y:S05]  /*193c0*/  @!P6 BRA `(.L_x_335) ;  /* 0xfffffff400b4e947 */ /* 0x000fea000383ffff */
[----:B------:R-:W-:Y:S01]  /*193d0*/  IMAD.MOV.U32 R19, RZ, RZ, R2 ;  /* 0x000000ffff137224 */ /* 0x000fe200078e0002 */
[----:B------:R-:W-:-:S07]  /*193e0*/  MOV R18, R3 ;  /* 0x0000000300127202 */ /* 0x000fce0000000f00 */
.L_x_330:
[----:B------:R-:W1:Y:S08]  /*193f0*/  BREV R16, R16 ;  /* 0x0000001000107301 */ /* 0x000e700000000000 */
[----:B-1----:R-:W1:Y:S02]  /*19400*/  FLO.U32.SH R17, R16 ;  /* 0x0000001000117300 */ /* 0x002e6400000e0400 */
[----:B-1----:R-:W1:Y:S02]  /*19410*/  SHFL.IDX PT, R11, R11, R17, 0x1f ;  /* 0x00001f110b0b7589 */ /* 0x002e6400000e0000 */
[----:B-1----:R-:W-:-:S13]  /*19420*/  R2UR UR4, R11 ;  /* 0x000000000b0472ca */ /* 0x002fda00000e0000 */
[----:B------:R-:W-:-:S05]  /*19430*/  VIADD R23, R21, UR4 ;  /* 0x0000000415177c36 */ /* 0x000fca0008000000 */
[----:B------:R-:W-:-:S13]  /*19440*/  ISETP.GE.AND P1, PT, R23, UR22, PT ;  /* 0x0000001617007c0c */ /* 0x000fda000bf26270 */
[----:B------:R-:W1:Y:S02]  /*19450*/  @!P1 LDC.64 R2, c[0x0][0x918] ;  /* 0x00024600ff029b82 */ /* 0x000e640000000a00 */
[----:B-1----:R-:W-:-:S05]  /*19460*/  @!P1 IMAD.WIDE R2, R23, 0xc, R2 ;  /* 0x0000000c17029825 */ /* 0x002fca00078e0202 */
[----:B-----5:R1:W5:Y:S04]  /*19470*/  @!P1 LDG.E R8, desc[UR38][R2.64] ;  /* 0x0000002602089981 */ /* 0x020368000c1e1900 */
[----:B------:R1:W5:Y:S01]  /*19480*/  @!P1 LDG.E R0, desc[UR38][R2.64+0x4] ;  /* 0x0000042602009981 */ /* 0x000362000c1e1900 */
[----:B------:R-:W-:-:S03]  /*19490*/  IADD3 R12, P1, P2, R19, UR5, -R6 ;  /* 0x00000005130c7c10 */ /* 0x000fc6000fa3e806 */
[----:B------:R-:W-:Y:S01]  /*194a0*/  SHFL.IDX PT, R6, R6, R17, 0x1f ;  /* 0x00001f1106067589 */ /* 0x000fe200000e0000 */
[----:B------:R-:W-:-:S03]  /*194b0*/  IADD3.X R18, R18, UR6, ~R7, P1, P2 ;  /* 0x0000000612127c10 */ /* 0x000fc60008fe4c07 */
[----:B------:R-:W2:Y:S04]  /*194c0*/  SHFL.IDX PT, R12, R12, R17, 0x1f ;  /* 0x00001f110c0c7589 */ /* 0x000ea800000e0000 */
[----:B------:R-:W3:Y:S04]  /*194d0*/  SHFL.IDX PT, R18, R18, R17, 0x1f ;  /* 0x00001f1112127589 */ /* 0x000ee800000e0000 */
[----:B------:R1:W4:Y:S04]  /*194e0*/  SHFL.IDX PT, R7, R7, R17, 0x1f ;  /* 0x00001f1107077589 */ /* 0x00032800000e0000 */
[----:B------:R1:W1:Y:S04]  /*194f0*/  SHFL.IDX PT, R5, R5, R17, 0x1f ;  /* 0x00001f1105057589 */ /* 0x00026800000e0000 */
[----:B------:R1:W1:Y:S01]  /*19500*/  SHFL.IDX PT, R4, R4, R17, 0x1f ;  /* 0x00001f1104047589 */ /* 0x00026200000e0000 */
[----:B--2---:R-:W-:-:S02]  /*19510*/  R2UR UR5, R12 ;  /* 0x000000000c0572ca */ /* 0x004fc400000e0000 */
[----:B---3--:R-:W-:-:S15]  /*19520*/  R2UR UR6, R18 ;  /* 0x00000000120672ca */ /* 0x008fde00000e0000 */
.L_x_325:
[----:B-1----:R-:W1:Y:S01]  /*19530*/  LDC R2, c[0x0][0x910] ;  /* 0x00024400ff027b82 */ /* 0x002e620000000800 */
[----:B------:R-:W-:Y:S01]  /*19540*/  UMOV UR22, 0xffffffff ;  /* 0xffffffff00167882 */ /* 0x000fe20000000000 */
[----:B------:R-:W-:Y:S01]  /*19550*/  UMOV UR23, 0xffffffff ;  /* 0xffffffff00177882 */ /* 0x000fe20000000000 */
[----:B------:R-:W-:Y:S01]  /*19560*/  UMOV UR24, 0xffffffff ;  /* 0xffffffff00187882 */ /* 0x000fe20000000000 */
[----:B------:R-:W-:Y:S02]  /*19570*/  MOV R19, RZ ;  /* 0x000000ff00137202 */ /* 0x000fe40000000f00 */
[----:B-1----:R-:W-:-:S13]  /*19580*/  ISETP.LE.AND P1, PT, R2, UR4, PT ;  /* 0x0000000402007c0c */ /* 0x002fda000bf23270 */
[----:B------:R-:W-:Y:S05]  /*19590*/  @P1 BRA `(.L_x_324) ;  /* 0x0000000000f01947 */ /* 0x000fea0003800000 */
[C---:B------:R-:W-:Y:S01]  /*195a0*/  R2UR UR22, R4.reuse ;  /* 0x00000000041672ca */ /* 0x040fe200000e0000 */
[----:B------:R-:W-:Y:S01]  /*195b0*/  UIADD3 UR24, UP1, -UR5, UR8, URZ ;  /* 0x0000000805187290 */ /* 0x000fe2000ff3e13f */
[----:B------:R-:W-:Y:S01]  /*195c0*/  R2UR UR23, R5 ;  /* 0x00000000051772ca */ /* 0x000fe200000e0000 */
[----:B------:R-:W-:Y:S01]  /*195d0*/  ULDC UR30, c[0x0][0x8c0] ;  /* 0x00023000001e7ab9 */ /* 0x000fe20000000800 */
[----:B------:R-:W-:Y:S01]  /*195e0*/  ULDC UR32, c[0x0][0x8b0] ;  /* 0x00022c0000207ab9 */ /* 0x000fe20000000800 */
[----:B------:R-:W-:Y:S01]  /*195f0*/  ULDC UR33, c[0x0][0x904] ;  /* 0x0002410000217ab9 */ /* 0x000fe20000000800 */
[----:B------:R-:W-:-:S03]  /*19600*/  SHF.R.U64 R2, R4, UR32, R5 ;  /* 0x0000002004027c19 */ /* 0x000fc60008001205 */
[----:B------:R-:W-:-:S04]  /*19610*/  UIADD3.X UR22, ~UR6, UR7, URZ, UP1, !UPT ;  /* 0x0000000706167290 */ /* 0x000fc80008ffe53f */
[----:B------:R-:W-:Y:S02]  /*19620*/  USHF.R.U32.HI UR31, URZ, UR30, UR22 ;  /* 0x0000001e3f1f7299 */ /* 0x000fe40008011616 */
[----:B------:R-:W-:Y:S02]  /*19630*/  USHF.R.U32.HI UR27, URZ, UR32, UR23 ;  /* 0x000000203f1b7299 */ /* 0x000fe40008011617 */
[----:B------:R-:W-:Y:S02]  /*19640*/  USHF.R.U32.HI UR25, URZ, UR32, UR31 ;  /* 0x000000203f197299 */ /* 0x000fe4000801161f */
[----:B------:R-:W-:Y:S01]  /*19650*/  USHF.R.U64 UR22, UR24, UR30, UR22 ;  /* 0x0000001e18167299 */ /* 0x000fe20008001216 */
[----:B------:R-:W-:Y:S01]  /*19660*/  R2UR UR24, R2 ;  /* 0x00000000021872ca */ /* 0x000fe200000e0000 */
[----:B------:R-:W-:Y:S02]  /*19670*/  USHF.R.U32.HI UR26, URZ, UR33, UR25 ;  /* 0x000000213f1a7299 */ /* 0x000fe40008011619 */
[----:B------:R-:W-:-:S02]  /*19680*/  USHF.R.U64 UR23, UR22, UR32, UR31 ;  /* 0x0000002016177299 */ /* 0x000fc4000800121f */
[----:B------:R-:W-:Y:S02]  /*19690*/  ULOP3.LUT UR30, UR26, UR27, URZ, 0xfc, !UPT ;  /* 0x0000001b1a1e7292 */ /* 0x000fe4000f8efc3f */
[----:B------:R-:W-:-:S04]  /*196a0*/  USHF.R.U64 UR25, UR23, UR33, UR25 ;  /* 0x0000002117197299 */ /* 0x000fc80008001219 */
[----:B------:R-:W-:-:S13]  /*196b0*/  ISETP.NE.U32.AND P1, PT, RZ, UR30, PT ;  /* 0x0000001eff007c0c */ /* 0x000fda000bf25070 */
[----:B------:R-:W-:Y:S05]  /*196c0*/  @!P1 BRA `(.L_x_336) ;  /* 0x0000000000189947 */ /* 0x000fea0003800000 */
[----:B------:R-:W-:-:S07]  /*196d0*/  MOV R12, 0x196f0 ;  /* 0x000196f0000c7802 */ /* 0x000fce0000000f00 */
[----:B--2-45:R-:W-:Y:S05]  /*196e0*/  CALL.REL.NOINC `(.L_x_337) ;  /* 0x0000002400547944 */ /* 0x034fea0003c00000 */
[----:B------:R-:W-:-:S04]  /*196f0*/  UIADD3 UR26, -UR27, URZ, URZ ;  /* 0x0000003f1b1a7290 */ /* 0x000fc8000fffe13f */
[----:B------:R-:W-:-:S03]  /*19700*/  UIMAD UR25, UR24, UR26, UR25 ;  /* 0x0000001a181972a4 */ /* 0x000fc6000f8e0219 */
[----:B------:R-:W-:Y:S01]  /*19710*/  UMOV UR24, UR27 ;  /* 0x0000001b00187c82 */ /* 0x000fe20008000000 */
[----:B------:R-:W-:Y:S08]  /*19720*/  BRA `(.L_x_338) ;  /* 0x0000000000587947 */ /* 0x000ff00003800000 */
.L_x_336:
[----:B------:R-:W1:Y:S01]  /*19730*/  I2F.U32.RP R2, UR24 ;  /* 0x0000001800027d06 */ /* 0x000e620008209000 */
[----:B------:R-:W-:Y:S01]  /*19740*/  UMOV UR26, URZ ;  /* 0x0000003f001a7c82 */ /* 0x000fe20008000000 */
[----:B------:R-:W-:-:S06]  /*19750*/  UISETP.NE.U32.AND UP4, UPT, UR24, URZ, UPT ;  /* 0x0000003f1800728c */ /* 0x000fcc000bf85070 */
[----:B-1----:R-:W1:Y:S02]  /*19760*/  MUFU.RCP R2, R2 ;  /* 0x0000000200027308 */ /* 0x002e640000001000 */
[----:B-1----:R-:W-:-:S06]  /*19770*/  VIADD R3, R2, 0xffffffe ;  /* 0x0ffffffe02037836 */ /* 0x002fcc0000000000 */
[----:B------:R-:W1:Y:S02]  /*19780*/  F2I.FTZ.U32.TRUNC.NTZ R3, R3 ;  /* 0x0000000300037305 */ /* 0x000e64000021f000 */
[----:B-1----:R-:W-:-:S13]  /*19790*/  R2UR UR27, R3 ;  /* 0x00000000031b72ca */ /* 0x002fda00000e0000 */
[----:B------:R-:W-:-:S04]  /*197a0*/  UIADD3 UR30, URZ, -UR27, URZ ;  /* 0x8000001b3f1e7290 */ /* 0x000fc8000fffe03f */
[----:B------:R-:W-:-:S04]  /*197b0*/  UIMAD UR30, UR30, UR24, URZ ;  /* 0x000000181e1e72a4 */ /* 0x000fc8000f8e023f */
[----:B------:R-:W-:-:S04]  /*197c0*/  UIMAD.WIDE.U32 UR26, UR27, UR30, UR26 ;  /* 0x0000001e1b1a72a5 */ /* 0x000fc8000f8e001a */
[----:B------:R-:W-:-:S04]  /*197d0*/  UIMAD.WIDE.U32 UR26, UR27, UR25, URZ ;  /* 0x000000191b1a72a5 */ /* 0x000fc8000f8e003f */
[----:B------:R-:W-:-:S04]  /*197e0*/  UIADD3 UR26, -UR27, URZ, URZ ;  /* 0x0000003f1b1a7290 */ /* 0x000fc8000fffe13f */
[----:B------:R-:W-:-:S04]  /*197f0*/  UIMAD UR26, UR24, UR26, UR25 ;  /* 0x0000001a181a72a4 */ /* 0x000fc8000f8e0219 */
[----:B------:R-:W-:-:S11]  /*19800*/  UISETP.GE.U32.AND UP1, UPT, UR26, UR24, UPT ;  /* 0x000000181a00728c */ /* 0x000fd6000bf26070 */
[----:B------:R-:W-:Y:S02]  /*19810*/  @UP1 UIADD3 UR26, UR26, -UR24, URZ ;  /* 0x800000181a1a1290 */ /* 0x000fe4000fffe03f */
[----:B------:R-:W-:Y:S02]  /*19820*/  @UP1 UIADD3 UR27, UR27, 0x1, URZ ;  /* 0x000000011b1b1890 */ /* 0x000fe4000fffe03f */
[----:B------:R-:W-:-:S11]  /*19830*/  UISETP.GE.U32.AND UP2, UPT, UR26, UR24, UPT ;  /* 0x000000181a00728c */ /* 0x000fd6000bf46070 */
[----:B------:R-:W-:Y:S02]  /*19840*/  @UP2 UIADD3 UR27, UR27, 0x1, URZ ;  /* 0x000000011b1b2890 */ /* 0x000fe4000fffe03f */
[----:B------:R-:W-:-:S04]  /*19850*/  @!UP4 ULOP3.LUT UR27, URZ, UR24, URZ, 0x33, !UPT ;  /* 0x000000183f1bc292 */ /* 0x000fc8000f8e333f */
[----:B------:R-:W-:-:S04]  /*19860*/  UIADD3 UR26, -UR27, URZ, URZ ;  /* 0x0000003f1b1a7290 */ /* 0x000fc8000fffe13f */
[----:B------:R-:W-:-:S03]  /*19870*/  UIMAD UR25, UR24, UR26, UR25 ;  /* 0x0000001a181972a4 */ /* 0x000fc6000f8e0219 */
[----:B------:R-:W-:-:S09]  /*19880*/  UMOV UR24, UR27 ;  /* 0x0000001b00187c82 */ /* 0x000fd20008000000 */
.L_x_338:
[----:B------:R-:W-:Y:S01]  /*19890*/  ULOP3.LUT UR23, UR23, UR20, URZ, 0xc0, !UPT ;  /* 0x0000001417177292 */ /* 0x000fe2000f8ec03f */
[----:B------:R-:W-:Y:S01]  /*198a0*/  MOV R19, 0x1 ;  /* 0x0000000100137802 */ /* 0x000fe20000000f00 */
[----:B------:R-:W-:Y:S02]  /*198b0*/  ULOP3.LUT UR22, UR22, UR18, URZ, 0xc0, !UPT ;  /* 0x0000001216167292 */ /* 0x000fe4000f8ec03f */
[----:B------:R-:W-:Y:S01]  /*198c0*/  UIMAD UR23, UR19, UR24, UR23 ;  /* 0x00000018131772a4 */ /* 0x000fe2000f8e0217 */
[----:B------:R-:W-:Y:S01]  /*198d0*/  ULDC UR27, c[0x0][0x8a8] ;  /* 0x00022a00001b7ab9 */ /* 0x000fe20000000800 */
[----:B------:R-:W-:Y:S01]  /*198e0*/  ULDC UR26, c[0x0][0x8b8] ;  /* 0x00022e00001a7ab9 */ /* 0x000fe20000000800 */
[----:B------:R-:W-:Y:S02]  /*198f0*/  UIMAD UR25, UR25, UR27, UR22 ;  /* 0x0000001b191972a4 */ /* 0x000fe4000f8e0216 */
[----:B------:R-:W-:Y:S01]  /*19900*/  UIMAD UR23, UR23, UR26, UR57 ;  /* 0x0000001a171772a4 */ /* 0x000fe2000f8e0239 */
[----:B------:R-:W-:Y:S01]  /*19910*/  @UP3 UMOV UR24, UR4 ;  /* 0x0000000400183c82 */ /* 0x000fe20008000000 */
[----:B------:R-:W-:-:S03]  /*19920*/  @!UP3 UMOV UR24, UR4 ;  /* 0x000000040018bc82 */ /* 0x000fc60008000000 */
[----:B------:R-:W-:Y:S02]  /*19930*/  @UP3 UMOV UR22, UR25 ;  /* 0x0000001900163c82 */ /* 0x000fe40008000000 */
[----:B------:R-:W-:Y:S01]  /*19940*/  @!UP3 UMOV UR22, UR23 ;  /* 0x000000170016bc82 */ /* 0x000fe20008000000 */
[----:B------:R-:W-:-:S05]  /*19950*/  @!UP3 UMOV UR23, UR25 ;  /* 0x000000190017bc82 */ /* 0x000fca0008000000 */
.L_x_324:
[----:B------:R-:W-:-:S06]  /*19960*/  UISETP.NE.AND UP1, UPT, UR15, 0x3, UPT ;  /* 0x000000030f00788c */ /* 0x000fcc000bf25270 */
[----:B------:R-:W-:-:S13]  /*19970*/  PLOP3.LUT P1, PT, PT, PT, UP1, 0x80, 0x0 ;  /* 0x000000000000781c */ /* 0x000fda0003f2f018 */
[----:B------:R-:W-:Y:S05]  /*19980*/  @!P1 BRA `(.L_x_339) ;  /* 0x0000000000049947 */ /* 0x000fea0003800000 */
[----:B--2---:R-:W-:Y:S01]  /*19990*/  BPT.TRAP 0x1 ;  /* 0x000000040000795c */ /* 0x004fe20000300000 */
.L_x_339:
[----:B------:R-:W1:Y:S01]  /*199a0*/  S2R R3, SR_CgaCtaId ;  /* 0x0000000000037919 */ /* 0x000e620000008800 */
[----:B------:R-:W-:-:S04]  /*199b0*/  MOV R2, 0x400 ;  /* 0x0000040000027802 */ /* 0x000fc80000000f00 */
[----:B-1----:R-:W-:Y:S02]  /*199c0*/  LEA R2, R3, R2, 0x18 ;  /* 0x0000000203027211 */ /* 0x002fe400078ec0ff */
[----:B------:R-:W-:-:S03]  /*199d0*/  SHF.L.U32 R3, R14, 0x1f, RZ ;  /* 0x0000001f0e037819 */ /* 0x000fc600000006ff */
[----:B------:R-:W-:-:S04]  /*199e0*/  IMAD R12, R13, 0x8, R2 ;  /* 0x000000080d0c7824 */ /* 0x000fc800078e0202 */
[----:B------:R-:W1:Y:S02]  /*199f0*/  SYNCS.PHASECHK.TRANS64.TRYWAIT P2, [R12+URZ+0x34440], R3 ;  /* 0x034440030c0075a7 */ /* 0x000e64000804017f */
[----:B-1----:R-:W-:Y:S05]  /*19a00*/  @!P2 BRA `(.L_x_340) ;  /* 0x0000001800f0a947 */ /* 0x002fea0003800000 */
.L_x_423:
[----:B------:R-:W-:Y:S01]  /*19a10*/  ELECT P2, URZ, PT ;  /* 0x00000000003f782f */ /* 0x000fe20003840000 */
[----:B------:R-:W-:-:S12]  /*19a20*/  BSSY B0, `(.L_x_341) ;  /* 0x0000010000007945 */ /* 0x000fd80003800000 */
[----:B------:R-:W-:Y:S05]  /*19a30*/  @!P2 BRA `(.L_x_342) ;  /* 0x000000000038a947 */ /* 0x000fea0003800000 */
[----:B-1----:R-:W-:Y:S01]  /*19a40*/  LEA R3, R13, R2, 0x4 ;  /* 0x000000020d037211 */ /* 0x002fe200078e20ff */
[----:B------:R-:W-:Y:S01]  /*19a50*/  IMAD.U32 R18, RZ, RZ, UR24 ;  /* 0x00000018ff127e24 */ /* 0x000fe2000f8e00ff */
[----:B------:R-:W-:Y:S01]  /*19a60*/  MOV R17, UR23 ;  /* 0x0000001700117c02 */ /* 0x000fe20008000f00 */
[----:B------:R-:W-:-:S05]  /*19a70*/  IMAD.U32 R16, RZ, RZ, UR22 ;  /* 0x00000016ff107e24 */ /* 0x000fca000f8e00ff */
[----:B------:R1:W-:Y:S01]  /*19a80*/  STS.128 [R3+0x34530], R16 ;  /* 0x0345301003007388 */ /* 0x0003e20000000c00 */
[----:B------:R-:W-:Y:S01]  /*19a90*/  @!PT LDS RZ, [RZ] ;  /* 0x00000000fffff984 */ /* 0x000fe20000000800 */
[----:B------:R-:W-:Y:S01]  /*19aa0*/  @!PT LDS RZ, [RZ] ;  /* 0x00000000fffff984 */ /* 0x000fe20000000800 */
[----:B------:R-:W-:Y:S01]  /*19ab0*/  @!PT LDS RZ, [RZ] ;  /* 0x00000000fffff984 */ /* 0x000fe20000000800 */
[----:B------:R-:W-:Y:S01]  /*19ac0*/  @!PT LDS RZ, [RZ] ;  /* 0x00000000fffff984 */ /* 0x000fe20000000800 */
[----:B------:R3:W-:Y:S06]  /*19ad0*/  MEMBAR.ALL.CTA ;  /* 0x0000000000007992 */ /* 0x0007ec0000008000 */
[----:B---3--:R-:W3:Y:S01]  /*19ae0*/  FENCE.VIEW.ASYNC.S ;  /* 0x00000000000073c6 */ /* 0x008ee20000000000 */
[----:B------:R-:W-:Y:S05]  /*19af0*/  @!P1 BRA `(.L_x_343) ;  /* 0x0000000000049947 */ /* 0x000fea0003800000 */
[----:B--2---:R-:W-:Y:S01]  /*19b00*/  BPT.TRAP 0x1 ;  /* 0x000000040000795c */ /* 0x004fe20000300000 */
.L_x_343:
[----:B---3--:R3:W-:Y:S02]  /*19b10*/  SYNCS.ARRIVE.TRANS64.A1T0 RZ, [R12+URZ+0x34400], RZ ;  /* 0x034400ff0cff79a7 */ /* 0x0087e4000810003f */
.L_x_342:
[----:B--2---:R-:W-:Y:S05]  /*19b20*/  BSYNC B0 ;  /* 0x0000000000007941 */ /* 0x004fea0003800000 */
.L_x_341:
[----:B------:R-:W-:Y:S02]  /*19b30*/  ISETP.NE.AND P3, PT, R19, RZ, PT ;  /* 0x000000ff1300720c */ /* 0x000fe40003f65270 */
[----:B------:R-:W-:-:S04]  /*19b40*/  IADD3 R13, R13, 0x1, RZ ;  /* 0x000000010d0d7810 */ /* 0x000fc80007ffe0ff */
[----:B------:R-:W-:-:S04]  /*19b50*/  ISETP.NE.AND P2, PT, R13, 0x8, PT ;  /* 0x000000080d00780c */ /* 0x000fc80003f45270 */
[----:B-1----:R-:W-:Y:S02]  /*19b60*/  SEL R3, RZ, 0x1, P2 ;  /* 0x00000001ff037807 */ /* 0x002fe40001000000 */
[----:B------:R-:W-:Y:S02]  /*19b70*/  SEL R13, R13, RZ, P2 ;  /* 0x000000ff0d0d7207 */ /* 0x000fe40001000000 */
[----:B------:R-:W-:Y:S01]  /*19b80*/  LOP3.LUT R14, R14, R3, RZ, 0x3c, !PT ;  /* 0x000000030e0e7212 */ /* 0x000fe200078e3cff */
[----:B------:R-:W-:Y:S06]  /*19b90*/  @P3 BRA `(.L_x_344) ;  /* 0xffffffe000fc3947 */ /* 0x000fec000383ffff */
[----:B------:R-:W-:Y:S05]  /*19ba0*/  @!P1 BRA `(.L_x_345) ;  /* 0x0000000000049947 */ /* 0x000fea0003800000 */
[----:B------:R-:W-:Y:S01]  /*19bb0*/  BPT.TRAP 0x1 ;  /* 0x000000040000795c */ /* 0x000fe20000300000 */
.L_x_345:
[----:B------:R-:W-:Y:S01]  /*19bc0*/  IMAD R3, R13, 0x8, R2 ;  /* 0x000000080d037824 */ /* 0x000fe200078e0202 */
[----:B-----5:R-:W-:-:S04]  /*19bd0*/  SHF.L.U32 R0, R14, 0x1f, RZ ;  /* 0x0000001f0e007819 */ /* 0x020fc800000006ff */
[----:B------:R-:W1:Y:S02]  /*19be0*/  SYNCS.PHASECHK.TRANS64.TRYWAIT P0, [R3+URZ+0x34440], R0 ;  /* 0x03444000030075a7 */ /* 0x000e64000800017f */
[----:B-1----:R-:W-:Y:S05]  /*19bf0*/  @!P0 BRA `(.L_x_346) ;  /* 0x0000001800888947 */ /* 0x002fea0003800000 */
.L_x_424:
[----:B------:R-:W-:Y:S05]  /*19c00*/  @!P1 BRA `(.L_x_347) ;  /* 0x0000000000049947 */ /* 0x000fea0003800000 */
[----:B------:R-:W-:Y:S01]  /*19c10*/  BPT.TRAP 0x1 ;  /* 0x000000040000795c */ /* 0x000fe20000300000 */
.L_x_347:
[----:B------:R-:W-:-:S04]  /*19c20*/  IADD3 R13, R13, 0x1, RZ ;  /* 0x000000010d0d7810 */ /* 0x000fc80007ffe0ff */
[----:B------:R-:W-:-:S04]  /*19c30*/  ISETP.NE.AND P0, PT, R13, 0x8, PT ;  /* 0x000000080d00780c */ /* 0x000fc80003f05270 */
[----:B-1----:R-:W-:Y:S02]  /*19c40*/  SEL R3, RZ, 0x1, P0 ;  /* 0x00000001ff037807 */ /* 0x002fe40000000000 */
[----:B------:R-:W-:Y:S02]  /*19c50*/  SEL R13, R13, RZ, P0 ;  /* 0x000000ff0d0d7207 */ /* 0x000fe40000000000 */
[----:B------:R-:W-:-:S03]  /*19c60*/  LOP3.LUT R14, R14, R3, RZ, 0x3c, !PT ;  /* 0x000000030e0e7212 */ /* 0x000fc600078e3cff */
[----:B------:R-:W-:Y:S01]  /*19c70*/  IMAD R3, R13, 0x8, R2 ;  /* 0x000000080d037824 */ /* 0x000fe200078e0202 */
[----:B------:R-:W-:-:S04]  /*19c80*/  SHF.L.U32 R0, R14, 0x1f, RZ ;  /* 0x0000001f0e007819 */ /* 0x000fc800000006ff */
[----:B------:R-:W1:Y:S02]  /*19c90*/  SYNCS.PHASECHK.TRANS64.TRYWAIT P0, [R3+URZ+0x34440], R0 ;  /* 0x03444000030075a7 */ /* 0x000e64000800017f */
[----:B-1----:R-:W-:Y:S05]  /*19ca0*/  @!P0 BRA `(.L_x_348) ;  /* 0x0000001800708947 */ /* 0x002fea0003800000 */
.L_x_425:
[----:B------:R-:W-:Y:S05]  /*19cb0*/  @!P1 BRA `(.L_x_349) ;  /* 0x0000000000049947 */ /* 0x000fea0003800000 */
[----:B------:R-:W-:Y:S01]  /*19cc0*/  BPT.TRAP 0x1 ;  /* 0x000000040000795c */ /* 0x000fe20000300000 */
.L_x_349:
[----:B-1----:R-:W-:-:S04]  /*19cd0*/  IADD3 R0, R13, 0x1, RZ ;  /* 0x000000010d007810 */ /* 0x002fc80007ffe0ff */
[----:B------:R-:W-:-:S04]  /*19ce0*/  ISETP.NE.AND P0, PT, R0, 0x8, PT ;  /* 0x000000080000780c */ /* 0x000fc80003f05270 */
[----:B------:R-:W-:Y:S02]  /*19cf0*/  SEL R3, RZ, 0x1, P0 ;  /* 0x00000001ff037807 */ /* 0x000fe40000000000 */
[----:B------:R-:W-:Y:S02]  /*19d00*/  SEL R5, R0, RZ, P0 ;  /* 0x000000ff00057207 */ /* 0x000fe40000000000 */
[----:B------:R-:W-:-:S03]  /*19d10*/  LOP3.LUT R14, R14, R3, RZ, 0x3c, !PT ;  /* 0x000000030e0e7212 */ /* 0x000fc600078e3cff */
[----:B------:R-:W-:Y:S01]  /*19d20*/  IMAD R3, R5, 0x8, R2 ;  /* 0x0000000805037824 */ /* 0x000fe200078e0202 */
[----:B------:R-:W-:-:S04]  /*19d30*/  SHF.L.U32 R0, R14, 0x1f, RZ ;  /* 0x0000001f0e007819 */ /* 0x000fc800000006ff */
[----:B------:R-:W1:Y:S02]  /*19d40*/  SYNCS.PHASECHK.TRANS64.TRYWAIT P0, [R3+URZ+0x34440], R0 ;  /* 0x03444000030075a7 */ /* 0x000e64000800017f */
[----:B-1----:R-:W-:Y:S05]  /*19d50*/  @!P0 BRA `(.L_x_350) ;  /* 0x0000001800588947 */ /* 0x002fea0003800000 */
.L_x_426:
[----:B------:R-:W-:Y:S05]  /*19d60*/  @!P1 BRA `(.L_x_351) ;  /* 0x0000000000049947 */ /* 0x000fea0003800000 */
[----:B------:R-:W-:Y:S01]  /*19d70*/  BPT.TRAP 0x1 ;  /* 0x000000040000795c */ /* 0x000fe20000300000 */
.L_x_351:
        /* <DEDUP_REMOVED lines=9> */
.L_x_427:
[----:B------:R-:W-:Y:S05]  /*19e10*/  @!P1 BRA `(.L_x_353) ;  /* 0x0000000000049947 */ /* 0x000fea0003800000 */
[----:B------:R-:W-:Y:S01]  /*19e20*/  BPT.TRAP 0x1 ;  /* 0x000000040000795c */ /* 0x000fe20000300000 */
.L_x_353:
        /* <DEDUP_REMOVED lines=9> */
.L_x_428:
[----:B------:R-:W-:Y:S05]  /*19ec0*/  @!P1 BRA `(.L_x_355) ;  /* 0x0000000000049947 */ /* 0x000fea0003800000 */
[----:B------:R-:W-:Y:S01]  /*19ed0*/  BPT.TRAP 0x1 ;  /* 0x000000040000795c */ /* 0x000fe20000300000 */
.L_x_355:
        /* <DEDUP_REMOVED lines=9> */
.L_x_429:
[----:B------:R-:W-:Y:S05]  /*19f70*/  @!P1 BRA `(.L_x_357) ;  /* 0x0000000000049947 */ /* 0x000fea0003800000 */
[----:B------:R-:W-:Y:S01]  /*19f80*/  BPT.TRAP 0x1 ;  /* 0x000000040000795c */ /* 0x000fe20000300000 */
.L_x_357:
[----:B-1----:R-:W-:-:S04]  /*19f90*/  IADD3 R0, R5, 0x1, RZ ;  /* 0x0000000105007810 */ /* 0x002fc80007ffe0ff */
[----:B------:R-:W-:-:S04]  /*19fa0*/  ISETP.NE.AND P0, PT, R0, 0x8, PT ;  /* 0x000000080000780c */ /* 0x000fc80003f05270 */
[----:B------:R-:W-:Y:S02]  /*19fb0*/  SEL R3, RZ, 0x1, P0 ;  /* 0x00000001ff037807 */ /* 0x000fe40000000000 */
[----:B------:R-:W-:Y:S02]  /*19fc0*/  SEL R5, R0, RZ, P0 ;  /* 0x000000ff00057207 */ /* 0x000fe40000000000 */
[----:B----4-:R-:W-:-:S03]  /*19fd0*/  LOP3.LUT R7, R14, R3, RZ, 0x3c, !PT ;  /* 0x000000030e077212 */ /* 0x010fc600078e3cff */
[----:B------:R-:W-:Y:S01]  /*19fe0*/  IMAD R3, R5, 0x8, R2 ;  /* 0x0000000805037824 */ /* 0x000fe200078e0202 */
[----:B------:R-:W-:-:S04]  /*19ff0*/  SHF.L.U32 R0, R7, 0x1f, RZ ;  /* 0x0000001f07007819 */ /* 0x000fc800000006ff */
[----:B------:R-:W1:Y:S02]  /*1a000*/  SYNCS.PHASECHK.TRANS64.TRYWAIT P0, [R3+URZ+0x34440], R0 ;  /* 0x03444000030075a7 */ /* 0x000e64000800017f */
[----:B-1----:R-:W-:Y:S05]  /*1a010*/  @!P0 BRA `(.L_x_358) ;  /* 0x0000001400f88947 */ /* 0x002fea0003800000 */
.L_x_430:
[----:B------:R-:W-:Y:S05]  /*1a020*/  @!P1 BRA `(.L_x_359) ;  /* 0x0000000000049947 */ /* 0x000fea0003800000 */
[----:B------:R-:W-:Y:S01]  /*1a030*/  BPT.TRAP 0x1 ;  /* 0x000000040000795c */ /* 0x000fe20000300000 */
.L_x_359:
[----:B-1----:R-:W-:-:S04]  /*1a040*/  IADD3 R0, R5, 0x1, RZ ;  /* 0x0000000105007810 */ /* 0x002fc80007ffe0ff */
[----:B------:R-:W-:-:S04]  /*1a050*/  ISETP.NE.AND P0, PT, R0, 0x8, PT ;  /* 0x000000080000780c */ /* 0x000fc80003f05270 */
[----:B------:R-:W-:Y:S02]  /*1a060*/  SEL R4, RZ, 0x1, P0 ;  /* 0x00000001ff047807 */ /* 0x000fe40000000000 */
[----:B------:R-:W-:Y:S02]  /*1a070*/  SEL R3, R0, RZ, P0 ;  /* 0x000000ff00037207 */ /* 0x000fe40000000000 */
[----:B------:R-:W-:-:S03]  /*1a080*/  LOP3.LUT R0, R7, R4, RZ, 0x3c, !PT ;  /* 0x0000000407007212 */ /* 0x000fc600078e3cff */
[----:B------:R-:W-:Y:S01]  /*1a090*/  IMAD R3, R3, 0x8, R2 ;  /* 0x0000000803037824 */ /* 0x000fe200078e0202 */
[----:B------:R-:W-:-:S07]  /*1a0a0*/  SHF.L.U32 R0, R0, 0x1f, RZ ;  /* 0x0000001f00007819 */ /* 0x000fce00000006ff */
.L_x_360:
[----:B-1----:R1:W2:Y:S02]  /*1a0b0*/  SYNCS.PHASECHK.TRANS64.TRYWAIT P0, [R3+URZ+0x34440], R0 ;  /* 0x03444000030075a7 */ /* 0x0022a4000800017f */
[----:B--2---:R-:W-:Y:S05]  /*1a0c0*/  @!P0 NANOSLEEP.SYNCS 0x989680 ;  /* 0x009896800000895d */ /* 0x004fea0003900000 */
[----:B------:R-:W2:Y:S02]  /*1a0d0*/  @!P0 SYNCS.PHASECHK.TRANS64 P0, [R3+URZ+0x34440], R0 ;  /* 0x03444000030085a7 */ /* 0x000ea4000800007f */
[----:B--2---:R-:W-:Y:S05]  /*1a0e0*/  @P0 EXIT ;  /* 0x000000000000094d */ /* 0x004fea0003800000 */
[----:B------:R-:W-:Y:S05]  /*1a0f0*/  BRA `(.L_x_360) ;  /* 0xfffffffc00ec7947 */ /* 0x000fea000383ffff */
.L_x_25:
[----:B-1----:R-:W-:-:S04]  /*1a100*/  MOV R13, UR11 ;  /* 0x0000000b000d7c02 */ /* 0x002fc80008000f00 */
[----:B------:R1:W2:Y:S03]  /*1a110*/  SYNCS.PHASECHK.TRANS64.TRYWAIT P1, [R13+URZ+0x34400], R12 ;  /* 0x0344000c0d0075a7 */ /* 0x0002a6000802017f */
[----:B--2---:R-:W-:Y:S05]  /*1a120*/  @!P1 NANOSLEEP.SYNCS 0x989680 ;  /* 0x009896800000995d */ /* 0x004fea0003900000 */
[----:B------:R-:W2:Y:S02]  /*1a130*/  @!P1 SYNCS.PHASECHK.TRANS64 P1, [R13+URZ+0x34400], R12 ;  /* 0x0344000c0d0095a7 */ /* 0x000ea4000802007f */
[----:B--2---:R-:W-:Y:S05]  /*1a140*/  @!P1 BRA `(.L_x_25) ;  /* 0xfffffffc00ec9947 */ /* 0x004fea000383ffff */
[----:B------:R-:W-:Y:S05]  /*1a150*/  BRA `(.L_x_361) ;  /* 0xfffffe8c00f47947 */ /* 0x000fea000383ffff */
.L_x_37:
[----:B------:R-:W-:-:S06]  /*1a160*/  UIADD3 UR4, UR47, UR51, URZ ;  /* 0x000000332f047290 */ /* 0x000fcc000fffe03f */
[----:B-1----:R-:W-:-:S04]  /*1a170*/  IMAD.U32 R0, RZ, RZ, UR4 ;  /* 0x00000004ff007e24 */ /* 0x002fc8000f8e00ff */
[----:B------:R1:W2:Y:S03]  /*1a180*/  SYNCS.PHASECHK.TRANS64.TRYWAIT P0, [R0+URZ], R11 ;  /* 0x0000000b000075a7 */ /* 0x0002a6000800017f */
[----:B--2---:R-:W-:Y:S05]  /*1a190*/  @!P0 NANOSLEEP.SYNCS 0x989680 ;  /* 0x009896800000895d */ /* 0x004fea0003900000 */
[----:B------:R-:W2:Y:S02]  /*1a1a0*/  @!P0 SYNCS.PHASECHK.TRANS64 P0, [R0+URZ], R11 ;  /* 0x0000000b000085a7 */ /* 0x000ea4000800007f */
[----:B--2---:R-:W-:Y:S05]  /*1a1b0*/  @!P0 BRA `(.L_x_37) ;  /* 0xfffffffc00e88947 */ /* 0x004fea000383ffff */
[----:B------:R-:W-:Y:S05]  /*1a1c0*/  BRA `(.L_x_362) ;  /* 0xfffffe9c00247947 */ /* 0x000fea000383ffff */
.L_x_42:
[----:B---3--:R-:W-:-:S04]  /*1a1d0*/  MOV R3, UR4 ;  /* 0x0000000400037c02 */ /* 0x008fc80008000f00 */
[----:B------:R3:W4:Y:S03]  /*1a1e0*/  SYNCS.PHASECHK.TRANS64.TRYWAIT P0, [R3+URZ+0x34480], R0 ;  /* 0x03448000030075a7 */ /* 0x000726000800017f */
[----:B----4-:R-:W-:Y:S05]  /*1a1f0*/  @!P0 NANOSLEEP.SYNCS 0x989680 ;  /* 0x009896800000895d */ /* 0x010fea0003900000 */
[----:B------:R-:W4:Y:S02]  /*1a200*/  @!P0 SYNCS.PHASECHK.TRANS64 P0, [R3+URZ+0x34480], R0 ;  /* 0x03448000030085a7 */ /* 0x000f24000800007f */
[----:B----4-:R-:W-:Y:S05]  /*1a210*/  @!P0 BRA `(.L_x_42) ;  /* 0xfffffffc00ec8947 */ /* 0x010fea000383ffff */
[----:B------:R-:W-:Y:S05]  /*1a220*/  BRA `(.L_x_41) ;  /* 0xfffffea8005c7947 */ /* 0x000fea000383ffff */
.L_x_47:
[----:B---3--:R-:W-:-:S04]  /*1a230*/  IMAD.U32 R9, RZ, RZ, UR4 ;  /* 0x00000004ff097e24 */ /* 0x008fc8000f8e00ff */
[----:B------:R3:W4:Y:S03]  /*1a240*/  SYNCS.PHASECHK.TRANS64.TRYWAIT P0, [R9+URZ+0x34480], R4 ;  /* 0x03448004090075a7 */ /* 0x000726000800017f */
[----:B----4-:R-:W-:Y:S05]  /*1a250*/  @!P0 NANOSLEEP.SYNCS 0x989680 ;  /* 0x009896800000895d */ /* 0x010fea0003900000 */
[----:B------:R-:W4:Y:S02]  /*1a260*/  @!P0 SYNCS.PHASECHK.TRANS64 P0, [R9+URZ+0x34480], R4 ;  /* 0x03448004090085a7 */ /* 0x000f24000800007f */
[----:B----4-:R-:W-:Y:S05]  /*1a270*/  @!P0 BRA `(.L_x_47) ;  /* 0xfffffffc00ec8947 */ /* 0x010fea000383ffff */
[----:B------:R-:W-:Y:S05]  /*1a280*/  BRA `(.L_x_46) ;  /* 0xfffffee0008c7947 */ /* 0x000fea000383ffff */
.L_x_53:
[----:B------:R-:W-:-:S06]  /*1a290*/  UIADD3 UR4, UR47, UR51, URZ ;  /* 0x000000332f047290 */ /* 0x000fcc000fffe03f */
[----:B-1----:R-:W-:-:S04]  /*1a2a0*/  MOV R2, UR4 ;  /* 0x0000000400027c02 */ /* 0x002fc80008000f00 */
[----:B------:R1:W3:Y:S03]  /*1a2b0*/  SYNCS.PHASECHK.TRANS64.TRYWAIT P0, [R2+URZ+0x10], R0 ;  /* 0x00001000020075a7 */ /* 0x0002e6000800017f */
[----:B---3--:R-:W-:Y:S05]  /*1a2c0*/  @!P0 NANOSLEEP.SYNCS 0x989680 ;  /* 0x009896800000895d */ /* 0x008fea0003900000 */
[----:B------:R-:W3:Y:S02]  /*1a2d0*/  @!P0 SYNCS.PHASECHK.TRANS64 P0, [R2+URZ+0x10], R0 ;  /* 0x00001000020085a7 */ /* 0x000ee4000800007f */
[----:B---3--:R-:W-:Y:S05]  /*1a2e0*/  @!P0 BRA `(.L_x_53) ;  /* 0xfffffffc00e88947 */ /* 0x008fea000383ffff */
[----:B------:R-:W-:Y:S05]  /*1a2f0*/  BRA `(.L_x_363) ;  /* 0xffffff28002c7947 */ /* 0x000fea000383ffff */
.L_x_65:
[----:B------:R-:W-:-:S07]  /*1a300*/  IMAD.MOV.U32 R15, RZ, RZ, -0x1 ;  /* 0xffffffffff0f7424 */ /* 0x000fce00078e00ff */
[----:B-123-5:R-:W-:Y:S05]  /*1a310*/  WARPSYNC.COLLECTIVE R15, `(.L_x_364) ;  /* 0x000000000f0c7348 */ /* 0x02efea0003c00000 */
[----:B------:R-:W-:Y:S02]  /*1a320*/  ELECT P6, UR62, PT ;  /* 0x00000000003e782f */ /* 0x000fe400038c0000 */
[----:B------:R-:W-:Y:S01]  /*1a330*/  MOV R14, UR62 ;  /* 0x0000003e000e7c02 */ /* 0x000fe20008000f00 */
[----:B-123-5:R-:W-:Y:S10]  /*1a340*/  ENDCOLLECTIVE ;  /* 0x000000000000791b */ /* 0x02eff40003800000 */
.L_x_364:
[----:B------:R-:W-:Y:S05]  /*1a350*/  BRA `(.L_x_365) ;  /* 0xffffff2c00b47947 */ /* 0x000fea000383ffff */
.L_x_67:
[----:B-1----:R-:W-:-:S04]  /*1a360*/  MOV R4, UR50 ;  /* 0x0000003200047c02 */ /* 0x002fc80008000f00 */
[----:B------:R1:W3:Y:S03]  /*1a370*/  SYNCS.PHASECHK.TRANS64.TRYWAIT P2, [R4+URZ+0x344c0], R159 ;  /* 0x0344c09f040075a7 */ /* 0x0002e6000804017f */
[----:B---3--:R-:W-:Y:S05]  /*1a380*/  @!P2 NANOSLEEP.SYNCS 0x989680 ;  /* 0x009896800000a95d */ /* 0x008fea0003900000 */
[----:B------:R-:W3:Y:S02]  /*1a390*/  @!P2 SYNCS.PHASECHK.TRANS64 P2, [R4+URZ+0x344c0], R159 ;  /* 0x0344c09f0400a5a7 */ /* 0x000ee4000804007f */
[----:B---3--:R-:W-:Y:S05]  /*1a3a0*/  @!P2 BRA `(.L_x_67) ;  /* 0xfffffffc00eca947 */ /* 0x008fea000383ffff */
[----:B------:R-:W-:Y:S05]  /*1a3b0*/  BRA `(.L_x_366) ;  /* 0xffffff2c00c47947 */ /* 0x000fea000383ffff */
.L_x_73:
[----:B-1----:R-:W-:-:S04]  /*1a3c0*/  IMAD.U32 R12, RZ, RZ, UR50 ;  /* 0x00000032ff0c7e24 */ /* 0x002fc8000f8e00ff */
[----:B------:R1:W2:Y:S03]  /*1a3d0*/  SYNCS.PHASECHK.TRANS64.TRYWAIT P3, [R12+URZ+0x344c8], R159 ;  /* 0x0344c89f0c0075a7 */ /* 0x0002a6000806017f */
[----:B--2---:R-:W-:Y:S05]  /*1a3e0*/  @!P3 NANOSLEEP.SYNCS 0x989680 ;  /* 0x009896800000b95d */ /* 0x004fea0003900000 */
[----:B------:R-:W2:Y:S02]  /*1a3f0*/  @!P3 SYNCS.PHASECHK.TRANS64 P3, [R12+URZ+0x344c8], R159 ;  /* 0x0344c89f0c00b5a7 */ /* 0x000ea4000806007f */
[----:B--2---:R-:W-:Y:S05]  /*1a400*/  @!P3 BRA `(.L_x_73) ;  /* 0xfffffffc00ecb947 */ /* 0x004fea000383ffff */
[----:B------:R-:W-:Y:S05]  /*1a410*/  BRA `(.L_x_367) ;  /* 0xffffff3400647947 */ /* 0x000fea000383ffff */
.L_x_78:
[----:B-1----:R-:W-:-:S04]  /*1a420*/  MOV R12, UR50 ;  /* 0x00000032000c7c02 */ /* 0x002fc80008000f00 */
[----:B------:R1:W2:Y:S03]  /*1a430*/  SYNCS.PHASECHK.TRANS64.TRYWAIT P3, [R12+URZ+0x344d0], R159 ;  /* 0x0344d09f0c0075a7 */ /* 0x0002a6000806017f */
[----:B--2---:R-:W-:Y:S05]  /*1a440*/  @!P3 NANOSLEEP.SYNCS 0x989680 ;  /* 0x009896800000b95d */ /* 0x004fea0003900000 */
[----:B------:R-:W2:Y:S02]  /*1a450*/  @!P3 SYNCS.PHASECHK.TRANS64 P3, [R12+URZ+0x344d0], R159 ;  /* 0x0344d09f0c00b5a7 */ /* 0x000ea4000806007f */
[----:B--2---:R-:W-:Y:S05]  /*1a460*/  @!P3 BRA `(.L_x_78) ;  /* 0xfffffffc00ecb947 */ /* 0x004fea000383ffff */
[----:B------:R-:W-:Y:S05]  /*1a470*/  BRA `(.L_x_368) ;  /* 0xffffff3800ac7947 */ /* 0x000fea000383ffff */
.L_x_83:
[----:B-1----:R-:W-:-:S04]  /*1a480*/  IMAD.U32 R12, RZ, RZ, UR50 ;  /* 0x00000032ff0c7e24 */ /* 0x002fc8000f8e00ff */
[----:B------:R1:W2:Y:S03]  /*1a490*/  SYNCS.PHASECHK.TRANS64.TRYWAIT P3, [R12+URZ+0x344d8], R159 ;  /* 0x0344d89f0c0075a7 */ /* 0x0002a6000806017f */
[----:B--2---:R-:W-:Y:S05]  /*1a4a0*/  @!P3 NANOSLEEP.SYNCS 0x989680 ;  /* 0x009896800000b95d */ /* 0x004fea0003900000 */
[----:B------:R-:W2:Y:S02]  /*1a4b0*/  @!P3 SYNCS.PHASECHK.TRANS64 P3, [R12+URZ+0x344d8], R159 ;  /* 0x0344d89f0c00b5a7 */ /* 0x000ea4000806007f */
[----:B--2---:R-:W-:Y:S05]  /*1a4c0*/  @!P3 BRA `(.L_x_83) ;  /* 0xfffffffc00ecb947 */ /* 0x004fea000383ffff */
[----:B------:R-:W-:Y:S05]  /*1a4d0*/  BRA `(.L_x_369) ;  /* 0xffffff4000347947 */ /* 0x000fea000383ffff */
.L_x_88:
[----:B-1----:R-:W-:-:S04]  /*1a4e0*/  MOV R13, UR50 ;  /* 0x00000032000d7c02 */ /* 0x002fc80008000f00 */
[----:B------:R1:W2:Y:S03]  /*1a4f0*/  SYNCS.PHASECHK.TRANS64.TRYWAIT P3, [R13+URZ+0x344c0], R20 ;  /* 0x0344c0140d0075a7 */ /* 0x0002a6000806017f */
[----:B--2---:R-:W-:Y:S05]  /*1a500*/  @!P3 NANOSLEEP.SYNCS 0x989680 ;  /* 0x009896800000b95d */ /* 0x004fea0003900000 */
[----:B------:R-:W2:Y:S02]  /*1a510*/  @!P3 SYNCS.PHASECHK.TRANS64 P3, [R13+URZ+0x344c0], R20 ;  /* 0x0344c0140d00b5a7 */ /* 0x000ea4000806007f */
[----:B--2---:R-:W-:Y:S05]  /*1a520*/  @!P3 BRA `(.L_x_88) ;  /* 0xfffffffc00ecb947 */ /* 0x004fea000383ffff */
[----:B------:R-:W-:Y:S05]  /*1a530*/  BRA `(.L_x_370) ;  /* 0xffffff4400847947 */ /* 0x000fea000383ffff */
.L_x_93:
[----:B-1----:R-:W-:-:S04]  /*1a540*/  IMAD.U32 R13, RZ, RZ, UR50 ;  /* 0x00000032ff0d7e24 */ /* 0x002fc8000f8e00ff */
[----:B------:R1:W2:Y:S03]  /*1a550*/  SYNCS.PHASECHK.TRANS64.TRYWAIT P3, [R13+URZ+0x344c8], R20 ;  /* 0x0344c8140d0075a7 */ /* 0x0002a6000806017f */
[----:B--2---:R-:W-:Y:S05]  /*1a560*/  @!P3 NANOSLEEP.SYNCS 0x989680 ;  /* 0x009896800000b95d */ /* 0x004fea0003900000 */
[----:B------:R-:W2:Y:S02]  /*1a570*/  @!P3 SYNCS.PHASECHK.TRANS64 P3, [R13+URZ+0x344c8], R20 ;  /* 0x0344c8140d00b5a7 */ /* 0x000ea4000806007f */
[----:B--2---:R-:W-:Y:S05]  /*1a580*/  @!P3 BRA `(.L_x_93) ;  /* 0xfffffffc00ecb947 */ /* 0x004fea000383ffff */
[----:B------:R-:W-:Y:S05]  /*1a590*/  BRA `(.L_x_371) ;  /* 0xffffff4c000c7947 */ /* 0x000fea000383ffff */
.L_x_98:
[----:B-1----:R-:W-:-:S04]  /*1a5a0*/  MOV R13, UR50 ;  /* 0x00000032000d7c02 */ /* 0x002fc80008000f00 */
[----:B------:R1:W2:Y:S03]  /*1a5b0*/  SYNCS.PHASECHK.TRANS64.TRYWAIT P3, [R13+URZ+0x344d0], R20 ;  /* 0x0344d0140d0075a7 */ /* 0x0002a6000806017f */
[----:B--2---:R-:W-:Y:S05]  /*1a5c0*/  @!P3 NANOSLEEP.SYNCS 0x989680 ;  /* 0x009896800000b95d */ /* 0x004fea0003900000 */
[----:B------:R-:W2:Y:S02]  /*1a5d0*/  @!P3 SYNCS.PHASECHK.TRANS64 P3, [R13+URZ+0x344d0], R20 ;  /* 0x0344d0140d00b5a7 */ /* 0x000ea4000806007f */
[----:B--2---:R-:W-:Y:S05]  /*1a5e0*/  @!P3 BRA `(.L_x_98) ;  /* 0xfffffffc00ecb947 */ /* 0x004fea000383ffff */
[----:B------:R-:W-:Y:S05]  /*1a5f0*/  BRA `(.L_x_372) ;  /* 0xffffff50004c7947 */ /* 0x000fea000383ffff */
.L_x_103:
[----:B-1----:R-:W-:-:S04]  /*1a600*/  IMAD.U32 R13, RZ, RZ, UR50 ;  /* 0x00000032ff0d7e24 */ /* 0x002fc8000f8e00ff */
[----:B------:R1:W2:Y:S03]  /*1a610*/  SYNCS.PHASECHK.TRANS64.TRYWAIT P3, [R13+URZ+0x344d8], R20 ;  /* 0x0344d8140d0075a7 */ /* 0x0002a6000806017f */
[----:B--2---:R-:W-:Y:S05]  /*1a620*/  @!P3 NANOSLEEP.SYNCS 0x989680 ;  /* 0x009896800000b95d */ /* 0x004fea0003900000 */
[----:B------:R-:W2:Y:S02]  /*1a630*/  @!P3 SYNCS.PHASECHK.TRANS64 P3, [R13+URZ+0x344d8], R20 ;  /* 0x0344d8140d00b5a7 */ /* 0x000ea4000806007f */
[----:B--2---:R-:W-:Y:S05]  /*1a640*/  @!P3 BRA `(.L_x_103) ;  /* 0xfffffffc00ecb947 */ /* 0x004fea000383ffff */
[----:B------:R-:W-:Y:S05]  /*1a650*/  BRA `(.L_x_373) ;  /* 0xffffff5400cc7947 */ /* 0x000fea000383ffff */
.L_x_108:
[----:B-1----:R-:W-:-:S04]  /*1a660*/  MOV R12, UR50 ;  /* 0x00000032000c7c02 */ /* 0x002fc80008000f00 */
[----:B------:R1:W2:Y:S03]  /*1a670*/  SYNCS.PHASECHK.TRANS64.TRYWAIT P3, [R12+URZ+0x344c0], R159 ;  /* 0x0344c09f0c0075a7 */ /* 0x0002a6000806017f */
[----:B--2---:R-:W-:Y:S05]  /*1a680*/  @!P3 NANOSLEEP.SYNCS 0x989680 ;  /* 0x009896800000b95d */ /* 0x004fea0003900000 */
[----:B------:R-:W2:Y:S02]  /*1a690*/  @!P3 SYNCS.PHASECHK.TRANS64 P3, [R12+URZ+0x344c0], R159 ;  /* 0x0344c09f0c00b5a7 */ /* 0x000ea4000806007f */
[----:B--2---:R-:W-:Y:S05]  /*1a6a0*/  @!P3 BRA `(.L_x_108) ;  /* 0xfffffffc00ecb947 */ /* 0x004fea000383ffff */
[----:B------:R-:W-:Y:S05]  /*1a6b0*/  BRA `(.L_x_374) ;  /* 0xffffff5c000c7947 */ /* 0x000fea000383ffff */
.L_x_113:
[----:B-1----:R-:W-:-:S04]  /*1a6c0*/  IMAD.U32 R12, RZ, RZ, UR50 ;  /* 0x00000032ff0c7e24 */ /* 0x002fc8000f8e00ff */
[----:B------:R1:W2:Y:S03]  /*1a6d0*/  SYNCS.PHASECHK.TRANS64.TRYWAIT P3, [R12+URZ+0x344c8], R159 ;  /* 0x0344c89f0c0075a7 */ /* 0x0002a6000806017f */
[----:B--2---:R-:W-:Y:S05]  /*1a6e0*/  @!P3 NANOSLEEP.SYNCS 0x989680 ;  /* 0x009896800000b95d */ /* 0x004fea0003900000 */
[----:B------:R-:W2:Y:S02]  /*1a6f0*/  @!P3 SYNCS.PHASECHK.TRANS64 P3, [R12+URZ+0x344c8], R159 ;  /* 0x0344c89f0c00b5a7 */ /* 0x000ea4000806007f */
[----:B--2---:R-:W-:Y:S05]  /*1a700*/  @!P3 BRA `(.L_x_113) ;  /* 0xfffffffc00ecb947 */ /* 0x004fea000383ffff */
[----:B------:R-:W-:Y:S05]  /*1a710*/  BRA `(.L_x_375) ;  /* 0xffffff60008c7947 */ /* 0x000fea000383ffff */
.L_x_118:
[----:B-1----:R-:W-:-:S04]  /*1a720*/  MOV R12, UR50 ;  /* 0x00000032000c7c02 */ /* 0x002fc80008000f00 */
[----:B------:R1:W2:Y:S03]  /*1a730*/  SYNCS.PHASECHK.TRANS64.TRYWAIT P3, [R12+URZ+0x344d0], R159 ;  /* 0x0344d09f0c0075a7 */ /* 0x0002a6000806017f */
[----:B--2---:R-:W-:Y:S05]  /*1a740*/  @!P3 NANOSLEEP.SYNCS 0x989680 ;  /* 0x009896800000b95d */ /* 0x004fea0003900000 */
[----:B------:R-:W2:Y:S02]  /*1a750*/  @!P3 SYNCS.PHASECHK.TRANS64 P3, [R12+URZ+0x344d0], R159 ;  /* 0x0344d09f0c00b5a7 */ /* 0x000ea4000806007f */
[----:B--2---:R-:W-:Y:S05]  /*1a760*/  @!P3 BRA `(.L_x_118) ;  /* 0xfffffffc00ecb947 */ /* 0x004fea000383ffff */
[----:B------:R-:W-:Y:S05]  /*1a770*/  BRA `(.L_x_376) ;  /* 0xffffff6400cc7947 */ /* 0x000fea000383ffff */
.L_x_123:
[----:B-1----:R-:W-:-:S04]  /*1a780*/  IMAD.U32 R12, RZ, RZ, UR50 ;  /* 0x00000032ff0c7e24 */ /* 0x002fc8000f8e00ff */
[----:B------:R1:W2:Y:S03]  /*1a790*/  SYNCS.PHASECHK.TRANS64.TRYWAIT P3, [R12+URZ+0x344d8], R159 ;  /* 0x0344d89f0c0075a7 */ /* 0x0002a6000806017f */
[----:B--2---:R-:W-:Y:S05]  /*1a7a0*/  @!P3 NANOSLEEP.SYNCS 0x989680 ;  /* 0x009896800000b95d */ /* 0x004fea0003900000 */
[----:B------:R-:W2:Y:S02]  /*1a7b0*/  @!P3 SYNCS.PHASECHK.TRANS64 P3, [R12+URZ+0x344d8], R159 ;  /* 0x0344d89f0c00b5a7 */ /* 0x000ea4000806007f */
[----:B--2---:R-:W-:Y:S05]  /*1a7c0*/  @!P3 BRA `(.L_x_123) ;  /* 0xfffffffc00ecb947 */ /* 0x004fea000383ffff */
[----:B------:R-:W-:Y:S05]  /*1a7d0*/  BRA `(.L_x_377) ;  /* 0xffffff6c004c7947 */ /* 0x000fea000383ffff */
.L_x_128:
[----:B-1----:R-:W-:-:S04]  /*1a7e0*/  MOV R13, UR50 ;  /* 0x00000032000d7c02 */ /* 0x002fc80008000f00 */
[----:B------:R1:W2:Y:S03]  /*1a7f0*/  SYNCS.PHASECHK.TRANS64.TRYWAIT P3, [R13+URZ+0x344c0], R20 ;  /* 0x0344c0140d0075a7 */ /* 0x0002a6000806017f */
[----:B--2---:R-:W-:Y:S05]  /*1a800*/  @!P3 NANOSLEEP.SYNCS 0x989680 ;  /* 0x009896800000b95d */ /* 0x004fea0003900000 */
[----:B------:R-:W2:Y:S02]  /*1a810*/  @!P3 SYNCS.PHASECHK.TRANS64 P3, [R13+URZ+0x344c0], R20 ;  /* 0x0344c0140d00b5a7 */ /* 0x000ea4000806007f */
[----:B--2---:R-:W-:Y:S05]  /*1a820*/  @!P3 BRA `(.L_x_128) ;  /* 0xfffffffc00ecb947 */ /* 0x004fea000383ffff */
[----:B------:R-:W-:Y:S05]  /*1a830*/  BRA `(.L_x_378) ;  /* 0xffffff70008c7947 */ /* 0x000fea000383ffff */
.L_x_133:
[----:B-1----:R-:W-:-:S04]  /*1a840*/  IMAD.U32 R13, RZ, RZ, UR50 ;  /* 0x00000032ff0d7e24 */ /* 0x002fc8000f8e00ff */
[----:B------:R1:W2:Y:S03]  /*1a850*/  SYNCS.PHASECHK.TRANS64.TRYWAIT P3, [R13+URZ+0x344c8], R20 ;  /* 0x0344c8140d0075a7 */ /* 0x0002a6000806017f */
[----:B--2---:R-:W-:Y:S05]  /*1a860*/  @!P3 NANOSLEEP.SYNCS 0x989680 ;  /* 0x009896800000b95d */ /* 0x004fea0003900000 */
[----:B------:R-:W2:Y:S02]  /*1a870*/  @!P3 SYNCS.PHASECHK.TRANS64 P3, [R13+URZ+0x344c8], R20 ;  /* 0x0344c8140d00b5a7 */ /* 0x000ea4000806007f */
[----:B--2---:R-:W-:Y:S05]  /*1a880*/  @!P3 BRA `(.L_x_133) ;  /* 0xfffffffc00ecb947 */ /* 0x004fea000383ffff */
[----:B------:R-:W-:Y:S05]  /*1a890*/  BRA `(.L_x_379) ;  /* 0xffffff78000c7947 */ /* 0x000fea000383ffff */
.L_x_138:
[----:B-1----:R-:W-:-:S04]  /*1a8a0*/  MOV R13, UR50 ;  /* 0x00000032000d7c02 */ /* 0x002fc80008000f00 */
[----:B------:R1:W2:Y:S03]  /*1a8b0*/  SYNCS.PHASECHK.TRANS64.TRYWAIT P3, [R13+URZ+0x344d0], R20 ;  /* 0x0344d0140d0075a7 */ /* 0x0002a6000806017f */
[----:B--2---:R-:W-:Y:S05]  /*1a8c0*/  @!P3 NANOSLEEP.SYNCS 0x989680 ;  /* 0x009896800000b95d */ /* 0x004fea0003900000 */
[----:B------:R-:W2:Y:S02]  /*1a8d0*/  @!P3 SYNCS.PHASECHK.TRANS64 P3, [R13+URZ+0x344d0], R20 ;  /* 0x0344d0140d00b5a7 */ /* 0x000ea4000806007f */
[----:B--2---:R-:W-:Y:S05]  /*1a8e0*/  @!P3 BRA `(.L_x_138) ;  /* 0xfffffffc00ecb947 */ /* 0x004fea000383ffff */
[----:B------:R-:W-:Y:S05]  /*1a8f0*/  BRA `(.L_x_380) ;  /* 0xffffff7c004c7947 */ /* 0x000fea000383ffff */
.L_x_143:
[----:B-1----:R-:W-:-:S04]  /*1a900*/  IMAD.U32 R13, RZ, RZ, UR50 ;  /* 0x00000032ff0d7e24 */ /* 0x002fc8000f8e00ff */
[----:B------:R1:W2:Y:S03]  /*1a910*/  SYNCS.PHASECHK.TRANS64.TRYWAIT P3, [R13+URZ+0x344d8], R20 ;  /* 0x0344d8140d0075a7 */ /* 0x0002a6000806017f */
[----:B--2---:R-:W-:Y:S05]  /*1a920*/  @!P3 NANOSLEEP.SYNCS 0x989680 ;  /* 0x009896800000b95d */ /* 0x004fea0003900000 */
[----:B------:R-:W2:Y:S02]  /*1a930*/  @!P3 SYNCS.PHASECHK.TRANS64 P3, [R13+URZ+0x344d8], R20 ;  /* 0x0344d8140d00b5a7 */ /* 0x000ea4000806007f */
[----:B--2---:R-:W-:Y:S05]  /*1a940*/  @!P3 BRA `(.L_x_143) ;  /* 0xfffffffc00ecb947 */ /* 0x004fea000383ffff */
[----:B------:R-:W-:Y:S05]  /*1a950*/  BRA `(.L_x_381) ;  /* 0xffffff8000cc7947 */ /* 0x000fea000383ffff */
.L_x_148:
[----:B-1----:R-:W-:-:S04]  /*1a960*/  MOV R3, UR4 ;  /* 0x0000000400037c02 */ /* 0x002fc80008000f00 */
[----:B------:R1:W2:Y:S03]  /*1a970*/  SYNCS.PHASECHK.TRANS64.TRYWAIT P2, [R3+URZ+0x34400], R0 ;  /* 0x03440000030075a7 */ /* 0x0002a6000804017f */
[----:B--2---:R-:W-:Y:S05]  /*1a980*/  @!P2 NANOSLEEP.SYNCS 0x989680 ;  /* 0x009896800000a95d */ /* 0x004fea0003900000 */
[----:B------:R-:W2:Y:S02]  /*1a990*/  @!P2 SYNCS.PHASECHK.TRANS64 P2, [R3+URZ+0x34400], R0 ;  /* 0x034400000300a5a7 */ /* 0x000ea4000804007f */
[----:B--2---:R-:W-:Y:S05]  /*1a9a0*/  @!P2 BRA `(.L_x_148) ;  /* 0xfffffffc00eca947 */ /* 0x004fea000383ffff */
[----:B------:R-:W-:Y:S05]  /*1a9b0*/  BRA `(.L_x_382) ;  /* 0xffffff8800287947 */ /* 0x000fea000383ffff */
.L_x_152:
[----:B--2---:R-:W-:-:S04]  /*1a9c0*/  IMAD.U32 R3, RZ, RZ, UR4 ;  /* 0x00000004ff037e24 */ /* 0x004fc8000f8e00ff */
[----:B------:R2:W3:Y:S03]  /*1a9d0*/  SYNCS.PHASECHK.TRANS64.TRYWAIT P2, [R3+URZ+0x34400], R2 ;  /* 0x03440002030075a7 */ /* 0x0004e6000804017f */
[----:B---3--:R-:W-:Y:S05]  /*1a9e0*/  @!P2 NANOSLEEP.SYNCS 0x989680 ;  /* 0x009896800000a95d */ /* 0x008fea0003900000 */
[----:B------:R-:W3:Y:S02]  /*1a9f0*/  @!P2 SYNCS.PHASECHK.TRANS64 P2, [R3+URZ+0x34400], R2 ;  /* 0x034400020300a5a7 */ /* 0x000ee4000804007f */
[----:B---3--:R-:W-:Y:S05]  /*1aa00*/  @!P2 BRA `(.L_x_152) ;  /* 0xfffffffc00eca947 */ /* 0x008fea000383ffff */
[----:B------:R-:W-:Y:S05]  /*1aa10*/  BRA `(.L_x_383) ;  /* 0xffffff8800d07947 */ /* 0x000fea000383ffff */
.L_x_170:
[----:B-1----:R-:W-:-:S04]  /*1aa20*/  MOV R3, UR6 ;  /* 0x0000000600037c02 */ /* 0x002fc80008000f00 */
[----:B------:R1:W2:Y:S03]  /*1aa30*/  SYNCS.PHASECHK.TRANS64.TRYWAIT P0, [R3+URZ+0x34508], R0 ;  /* 0x03450800030075a7 */ /* 0x0002a6000800017f */
[----:B--2---:R-:W-:Y:S05]  /*1aa40*/  @!P0 NANOSLEEP.SYNCS 0x989680 ;  /* 0x009896800000895d */ /* 0x004fea0003900000 */
[----:B------:R-:W2:Y:S02]  /*1aa50*/  @!P0 SYNCS.PHASECHK.TRANS64 P0, [R3+URZ+0x34508], R0 ;  /* 0x03450800030085a7 */ /* 0x000ea4000800007f */
[----:B--2---:R-:W-:Y:S05]  /*1aa60*/  @!P0 BRA `(.L_x_170) ;  /* 0xfffffffc00ec8947 */ /* 0x004fea000383ffff */
[----:B------:R-:W-:Y:S05]  /*1aa70*/  BRA `(.L_x_384) ;  /* 0xffffff9800287947 */ /* 0x000fea000383ffff */
.L_x_172:
[----:B-1----:R-:W-:-:S04]  /*1aa80*/  IMAD.U32 R6, RZ, RZ, UR7 ;  /* 0x00000007ff067e24 */ /* 0x002fc8000f8e00ff */
[----:B------:R1:W2:Y:S03]  /*1aa90*/  SYNCS.PHASECHK.TRANS64.TRYWAIT P0, [R6+URZ+0x34400], R3 ;  /* 0x03440003060075a7 */ /* 0x0002a6000800017f */
[----:B--2---:R-:W-:Y:S05]  /*1aaa0*/  @!P0 NANOSLEEP.SYNCS 0x989680 ;  /* 0x009896800000895d */ /* 0x004fea0003900000 */
[----:B------:R-:W2:Y:S02]  /*1aab0*/  @!P0 SYNCS.PHASECHK.TRANS64 P0, [R6+URZ+0x34400], R3 ;  /* 0x03440003060085a7 */ /* 0x000ea4000800007f */
[----:B--2---:R-:W-:Y:S05]  /*1aac0*/  @!P0 BRA `(.L_x_172) ;  /* 0xfffffffc00ec8947 */ /* 0x004fea000383ffff */
[----:B------:R-:W-:Y:S05]  /*1aad0*/  BRA `(.L_x_385) ;  /* 0xffffff9800547947 */ /* 0x000fea000383ffff */
.L_x_178:
[----:B--2---:R-:W-:-:S04]  /*1aae0*/  MOV R3, UR6 ;  /* 0x0000000600037c02 */ /* 0x004fc80008000f00 */
[----:B------:R2:W3:Y:S03]  /*1aaf0*/  SYNCS.PHASECHK.TRANS64.TRYWAIT P1, [R3+URZ+0x344e0], R8 ;  /* 0x0344e008030075a7 */ /* 0x0004e6000802017f */
[----:B---3--:R-:W-:Y:S05]  /*1ab00*/  @!P1 NANOSLEEP.SYNCS 0x989680 ;  /* 0x009896800000995d */ /* 0x008fea0003900000 */
[----:B------:R-:W3:Y:S02]  /*1ab10*/  @!P1 SYNCS.PHASECHK.TRANS64 P1, [R3+URZ+0x344e0], R8 ;  /* 0x0344e008030095a7 */ /* 0x000ee4000802007f */
[----:B---3--:R-:W-:Y:S05]  /*1ab20*/  @!P1 BRA `(.L_x_178) ;  /* 0xfffffffc00ec9947 */ /* 0x008fea000383ffff */
[----:B------:R-:W-:Y:S05]  /*1ab30*/  BRA `(.L_x_386) ;  /* 0xffffff9c00007947 */ /* 0x000fea000383ffff */
.L_x_184:
[----:B--2---:R-:W-:-:S04]  /*1ab40*/  IMAD.U32 R3, RZ, RZ, UR6 ;  /* 0x00000006ff037e24 */ /* 0x004fc8000f8e00ff */
[----:B------:R2:W4:Y:S03]  /*1ab50*/  SYNCS.PHASECHK.TRANS64.TRYWAIT P1, [R3+URZ+0x344e8], R8 ;  /* 0x0344e808030075a7 */ /* 0x000526000802017f */
[----:B----4-:R-:W-:Y:S05]  /*1ab60*/  @!P1 NANOSLEEP.SYNCS 0x989680 ;  /* 0x009896800000995d */ /* 0x010fea0003900000 */
[----:B------:R-:W4:Y:S02]  /*1ab70*/  @!P1 SYNCS.PHASECHK.TRANS64 P1, [R3+URZ+0x344e8], R8 ;  /* 0x0344e808030095a7 */ /* 0x000f24000802007f */
[----:B----4-:R-:W-:Y:S05]  /*1ab80*/  @!P1 BRA `(.L_x_184) ;  /* 0xfffffffc00ec9947 */ /* 0x010fea000383ffff */
[----:B------:R-:W-:Y:S05]  /*1ab90*/  BRA `(.L_x_387) ;  /* 0xffffff9c003c7947 */ /* 0x000fea000383ffff */
.L_x_190:
[----:B-12---:R-:W-:-:S04]  /*1aba0*/  MOV R3, UR6 ;  /* 0x0000000600037c02 */ /* 0x006fc80008000f00 */
[----:B------:R1:W2:Y:S03]  /*1abb0*/  SYNCS.PHASECHK.TRANS64.TRYWAIT P1, [R3+URZ+0x344f0], R8 ;  /* 0x0344f008030075a7 */ /* 0x0002a6000802017f */
[----:B--2---:R-:W-:Y:S05]  /*1abc0*/  @!P1 NANOSLEEP.SYNCS 0x989680 ;  /* 0x009896800000995d */ /* 0x004fea0003900000 */
[----:B------:R-:W2:Y:S02]  /*1abd0*/  @!P1 SYNCS.PHASECHK.TRANS64 P1, [R3+URZ+0x344f0], R8 ;  /* 0x0344f008030095a7 */ /* 0x000ea4000802007f */
[----:B--2---:R-:W-:Y:S05]  /*1abe0*/  @!P1 BRA `(.L_x_190) ;  /* 0xfffffffc00ec9947 */ /* 0x004fea000383ffff */
[----:B------:R-:W-:Y:S05]  /*1abf0*/  BRA `(.L_x_388) ;  /* 0xffffff9c00847947 */ /* 0x000fea000383ffff */
.L_x_196:
[----:B-12---:R-:W-:-:S04]  /*1ac00*/  IMAD.U32 R3, RZ, RZ, UR6 ;  /* 0x00000006ff037e24 */ /* 0x006fc8000f8e00ff */
[----:B------:R1:W2:Y:S03]  /*1ac10*/  SYNCS.PHASECHK.TRANS64.TRYWAIT P1, [R3+URZ+0x344f8], R8 ;  /* 0x0344f808030075a7 */ /* 0x0002a6000802017f */
[----:B--2---:R-:W-:Y:S05]  /*1ac20*/  @!P1 NANOSLEEP.SYNCS 0x989680 ;  /* 0x009896800000995d */ /* 0x004fea0003900000 */
[----:B------:R-:W2:Y:S02]  /*1ac30*/  @!P1 SYNCS.PHASECHK.TRANS64 P1, [R3+URZ+0x344f8], R8 ;  /* 0x0344f808030095a7 */ /* 0x000ea4000802007f */
[----:B--2---:R-:W-:Y:S05]  /*1ac40*/  @!P1 BRA `(.L_x_196) ;  /* 0xfffffffc00ec9947 */ /* 0x004fea000383ffff */
[----:B------:R-:W-:Y:S05]  /*1ac50*/  BRA `(.L_x_389) ;  /* 0xffffff9c00c47947 */ /* 0x000fea000383ffff */
.L_x_202:
[----:B-12---:R-:W-:-:S04]  /*1ac60*/  MOV R3, UR6 ;  /* 0x0000000600037c02 */ /* 0x006fc80008000f00 */
[----:B------:R1:W2:Y:S03]  /*1ac70*/  SYNCS.PHASECHK.TRANS64.TRYWAIT P1, [R3+URZ+0x344e0], R2 ;  /* 0x0344e002030075a7 */ /* 0x0002a6000802017f */
[----:B--2---:R-:W-:Y:S05]  /*1ac80*/  @!P1 NANOSLEEP.SYNCS 0x989680 ;  /* 0x009896800000995d */ /* 0x004fea0003900000 */
[----:B------:R-:W2:Y:S02]  /*1ac90*/  @!P1 SYNCS.PHASECHK.TRANS64 P1, [R3+URZ+0x344e0], R2 ;  /* 0x0344e002030095a7 */ /* 0x000ea4000802007f */
[----:B--2---:R-:W-:Y:S05]  /*1aca0*/  @!P1 BRA `(.L_x_202) ;  /* 0xfffffffc00ec9947 */ /* 0x004fea000383ffff */
[----:B------:R-:W-:Y:S05]  /*1acb0*/  BRA `(.L_x_390) ;  /* 0xffffffa000107947 */ /* 0x000fea000383ffff */
.L_x_208:
[----:B-123--:R-:W-:-:S04]  /*1acc0*/  IMAD.U32 R3, RZ, RZ, UR6 ;  /* 0x00000006ff037e24 */ /* 0x00efc8000f8e00ff */
[----:B------:R1:W2:Y:S03]  /*1acd0*/  SYNCS.PHASECHK.TRANS64.TRYWAIT P1, [R3+URZ+0x344e8], R2 ;  /* 0x0344e802030075a7 */ /* 0x0002a6000802017f */
[----:B--2---:R-:W-:Y:S05]  /*1ace0*/  @!P1 NANOSLEEP.SYNCS 0x989680 ;  /* 0x009896800000995d */ /* 0x004fea0003900000 */
[----:B------:R-:W2:Y:S02]  /*1acf0*/  @!P1 SYNCS.PHASECHK.TRANS64 P1, [R3+URZ+0x344e8], R2 ;  /* 0x0344e802030095a7 */ /* 0x000ea4000802007f */
[----:B--2---:R-:W-:Y:S05]  /*1ad00*/  @!P1 BRA `(.L_x_208) ;  /* 0xfffffffc00ec9947 */ /* 0x004fea000383ffff */
[----:B------:R-:W-:Y:S05]  /*1ad10*/  BRA `(.L_x_391) ;  /* 0xffffffa000447947 */ /* 0x000fea000383ffff */
.L_x_214:
[----:B-1234-:R-:W-:-:S04]  /*1ad20*/  MOV R3, UR6 ;  /* 0x0000000600037c02 */ /* 0x01efc80008000f00 */
[----:B------:R1:W2:Y:S03]  /*1ad30*/  SYNCS.PHASECHK.TRANS64.TRYWAIT P1, [R3+URZ+0x344f0], R2 ;  /* 0x0344f002030075a7 */ /* 0x0002a6000802017f */
[----:B--2---:R-:W-:Y:S05]  /*1ad40*/  @!P1 NANOSLEEP.SYNCS 0x989680 ;  /* 0x009896800000995d */ /* 0x004fea0003900000 */
[----:B------:R-:W2:Y:S02]  /*1ad50*/  @!P1 SYNCS.PHASECHK.TRANS64 P1, [R3+URZ+0x344f0], R2 ;  /* 0x0344f002030095a7 */ /* 0x000ea4000802007f */
[----:B--2---:R-:W-:Y:S05]  /*1ad60*/  @!P1 BRA `(.L_x_214) ;  /* 0xfffffffc00ec9947 */ /* 0x004fea000383ffff */
[----:B------:R-:W-:Y:S05]  /*1ad70*/  BRA `(.L_x_392) ;  /* 0xffffffa000807947 */ /* 0x000fea000383ffff */
.L_x_220:
[----:B-1234-:R-:W-:-:S04]  /*1ad80*/  IMAD.U32 R3, RZ, RZ, UR6 ;  /* 0x00000006ff037e24 */ /* 0x01efc8000f8e00ff */
[----:B------:R1:W2:Y:S03]  /*1ad90*/  SYNCS.PHASECHK.TRANS64.TRYWAIT P1, [R3+URZ+0x344f8], R2 ;  /* 0x0344f802030075a7 */ /* 0x0002a6000802017f */
[----:B--2---:R-:W-:Y:S05]  /*1ada0*/  @!P1 NANOSLEEP.SYNCS 0x989680 ;  /* 0x009896800000995d */ /* 0x004fea0003900000 */
[----:B------:R-:W2:Y:S02]  /*1adb0*/  @!P1 SYNCS.PHASECHK.TRANS64 P1, [R3+URZ+0x344f8], R2 ;  /* 0x0344f802030095a7 */ /* 0x000ea4000802007f */
[----:B--2---:R-:W-:Y:S05]  /*1adc0*/  @!P1 BRA `(.L_x_220) ;  /* 0xfffffffc00ec9947 */ /* 0x004fea000383ffff */
[----:B------:R-:W-:Y:S05]  /*1add0*/  BRA `(.L_x_393) ;  /* 0xffffffa000b47947 */ /* 0x000fea000383ffff */
.L_x_226:
[----:B-1234-:R-:W-:-:S04]  /*1ade0*/  MOV R3, UR6 ;  /* 0x0000000600037c02 */ /* 0x01efc80008000f00 */
[----:B------:R1:W2:Y:S03]  /*1adf0*/  SYNCS.PHASECHK.TRANS64.TRYWAIT P1, [R3+URZ+0x344e0], R8 ;  /* 0x0344e008030075a7 */ /* 0x0002a6000802017f */
[----:B--2---:R-:W-:Y:S05]  /*1ae00*/  @!P1 NANOSLEEP.SYNCS 0x989680 ;  /* 0x009896800000995d */ /* 0x004fea0003900000 */
[----:B------:R-:W2:Y:S02]  /*1ae10*/  @!P1 SYNCS.PHASECHK.TRANS64 P1, [R3+URZ+0x344e0], R8 ;  /* 0x0344e008030095a7 */ /* 0x000ea4000802007f */
[----:B--2---:R-:W-:Y:S05]  /*1ae20*/  @!P1 BRA `(.L_x_226) ;  /* 0xfffffffc00ec9947 */ /* 0x004fea000383ffff */
[----:B------:R-:W-:Y:S05]  /*1ae30*/  BRA `(.L_x_394) ;  /* 0xffffffa000f07947 */ /* 0x000fea000383ffff */
.L_x_232:
[----:B-1234-:R-:W-:-:S04]  /*1ae40*/  IMAD.U32 R3, RZ, RZ, UR6 ;  /* 0x00000006ff037e24 */ /* 0x01efc8000f8e00ff */
[----:B------:R1:W2:Y:S03]  /*1ae50*/  SYNCS.PHASECHK.TRANS64.TRYWAIT P1, [R3+URZ+0x344e8], R8 ;  /* 0x0344e808030075a7 */ /* 0x0002a6000802017f */
[----:B--2---:R-:W-:Y:S05]  /*1ae60*/  @!P1 NANOSLEEP.SYNCS 0x989680 ;  /* 0x009896800000995d */ /* 0x004fea0003900000 */
[----:B------:R-:W2:Y:S02]  /*1ae70*/  @!P1 SYNCS.PHASECHK.TRANS64 P1, [R3+URZ+0x344e8], R8 ;  /* 0x0344e808030095a7 */ /* 0x000ea4000802007f */
[----:B--2---:R-:W-:Y:S05]  /*1ae80*/  @!P1 BRA `(.L_x_232) ;  /* 0xfffffffc00ec9947 */ /* 0x004fea000383ffff */
[----:B------:R-:W-:Y:S05]  /*1ae90*/  BRA `(.L_x_395) ;  /* 0xffffffa400247947 */ /* 0x000fea000383ffff */
.L_x_238:
[----:B-1234-:R-:W-:-:S04]  /*1aea0*/  MOV R3, UR6 ;  /* 0x0000000600037c02 */ /* 0x01efc80008000f00 */
[----:B------:R1:W2:Y:S03]  /*1aeb0*/  SYNCS.PHASECHK.TRANS64.TRYWAIT P1, [R3+URZ+0x344f0], R8 ;  /* 0x0344f008030075a7 */ /* 0x0002a6000802017f */
[----:B--2---:R-:W-:Y:S05]  /*1aec0*/  @!P1 NANOSLEEP.SYNCS 0x989680 ;  /* 0x009896800000995d */ /* 0x004fea0003900000 */
[----:B------:R-:W2:Y:S02]  /*1aed0*/  @!P1 SYNCS.PHASECHK.TRANS64 P1, [R3+URZ+0x344f0], R8 ;  /* 0x0344f008030095a7 */ /* 0x000ea4000802007f */
[----:B--2---:R-:W-:Y:S05]  /*1aee0*/  @!P1 BRA `(.L_x_238) ;  /* 0xfffffffc00ec9947 */ /* 0x004fea000383ffff */
[----:B------:R-:W-:Y:S05]  /*1aef0*/  BRA `(.L_x_396) ;  /* 0xffffffa400607947 */ /* 0x000fea000383ffff */
.L_x_244:
[----:B-1234-:R-:W-:-:S04]  /*1af00*/  IMAD.U32 R3, RZ, RZ, UR6 ;  /* 0x00000006ff037e24 */ /* 0x01efc8000f8e00ff */
[----:B------:R1:W2:Y:S03]  /*1af10*/  SYNCS.PHASECHK.TRANS64.TRYWAIT P1, [R3+URZ+0x344f8], R8 ;  /* 0x0344f808030075a7 */ /* 0x0002a6000802017f */
[----:B--2---:R-:W-:Y:S05]  /*1af20*/  @!P1 NANOSLEEP.SYNCS 0x989680 ;  /* 0x009896800000995d */ /* 0x004fea0003900000 */
[----:B------:R-:W2:Y:S02]  /*1af30*/  @!P1 SYNCS.PHASECHK.TRANS64 P1, [R3+URZ+0x344f8], R8 ;  /* 0x0344f808030095a7 */ /* 0x000ea4000802007f */
[----:B--2---:R-:W-:Y:S05]  /*1af40*/  @!P1 BRA `(.L_x_244) ;  /* 0xfffffffc00ec9947 */ /* 0x004fea000383ffff */
[----:B------:R-:W-:Y:S05]  /*1af50*/  BRA `(.L_x_397) ;  /* 0xffffffa400947947 */ /* 0x000fea000383ffff */
.L_x_250:
[----:B-1234-:R-:W-:-:S04]  /*1af60*/  MOV R3, UR6 ;  /* 0x0000000600037c02 */ /* 0x01efc80008000f00 */
[----:B------:R1:W2:Y:S03]  /*1af70*/  SYNCS.PHASECHK.TRANS64.TRYWAIT P1, [R3+URZ+0x344e0], R2 ;  /* 0x0344e002030075a7 */ /* 0x0002a6000802017f */
[----:B--2---:R-:W-:Y:S05]  /*1af80*/  @!P1 NANOSLEEP.SYNCS 0x989680 ;  /* 0x009896800000995d */ /* 0x004fea0003900000 */
[----:B------:R-:W2:Y:S02]  /*1af90*/  @!P1 SYNCS.PHASECHK.TRANS64 P1, [R3+URZ+0x344e0], R2 ;  /* 0x0344e002030095a7 */ /* 0x000ea4000802007f */
[----:B--2---:R-:W-:Y:S05]  /*1afa0*/  @!P1 BRA `(.L_x_250) ;  /* 0xfffffffc00ec9947 */ /* 0x004fea000383ffff */
[----:B------:R-:W-:Y:S05]  /*1afb0*/  BRA `(.L_x_398) ;  /* 0xffffffa400d07947 */ /* 0x000fea000383ffff */
.L_x_256:
[----:B-1234-:R-:W-:-:S04]  /*1afc0*/  IMAD.U32 R3, RZ, RZ, UR6 ;  /* 0x00000006ff037e24 */ /* 0x01efc8000f8e00ff */
[----:B------:R1:W2:Y:S03]  /*1afd0*/  SYNCS.PHASECHK.TRANS64.TRYWAIT P1, [R3+URZ+0x344e8], R2 ;  /* 0x0344e802030075a7 */ /* 0x0002a6000802017f */
[----:B--2---:R-:W-:Y:S05]  /*1afe0*/  @!P1 NANOSLEEP.SYNCS 0x989680 ;  /* 0x009896800000995d */ /* 0x004fea0003900000 */
[----:B------:R-:W2:Y:S02]  /*1aff0*/  @!P1 SYNCS.PHASECHK.TRANS64 P1, [R3+URZ+0x344e8], R2 ;  /* 0x0344e802030095a7 */ /* 0x000ea4000802007f */
[----:B--2---:R-:W-:Y:S05]  /*1b000*/  @!P1 BRA `(.L_x_256) ;  /* 0xfffffffc00ec9947 */ /* 0x004fea000383ffff */
[----:B------:R-:W-:Y:S05]  /*1b010*/  BRA `(.L_x_399) ;  /* 0xffffffa800047947 */ /* 0x000fea000383ffff */
.L_x_262:
[----:B-1234-:R-:W-:-:S04]  /*1b020*/  MOV R3, UR6 ;  /* 0x0000000600037c02 */ /* 0x01efc80008000f00 */
[----:B------:R1:W2:Y:S03]  /*1b030*/  SYNCS.PHASECHK.TRANS64.TRYWAIT P1, [R3+URZ+0x344f0], R2 ;  /* 0x0344f002030075a7 */ /* 0x0002a6000802017f */
[----:B--2---:R-:W-:Y:S05]  /*1b040*/  @!P1 NANOSLEEP.SYNCS 0x989680 ;  /* 0x009896800000995d */ /* 0x004fea0003900000 */
[----:B------:R-:W2:Y:S02]  /*1b050*/  @!P1 SYNCS.PHASECHK.TRANS64 P1, [R3+URZ+0x344f0], R2 ;  /* 0x0344f002030095a7 */ /* 0x000ea4000802007f */
[----:B--2---:R-:W-:Y:S05]  /*1b060*/  @!P1 BRA `(.L_x_262) ;  /* 0xfffffffc00ec9947 */ /* 0x004fea000383ffff */
[----:B------:R-:W-:Y:S05]  /*1b070*/  BRA `(.L_x_400) ;  /* 0xffffffa800407947 */ /* 0x000fea000383ffff */
.L_x_268:
[----:B-1234-:R-:W-:-:S04]  /*1b080*/  IMAD.U32 R3, RZ, RZ, UR6 ;  /* 0x00000006ff037e24 */ /* 0x01efc8000f8e00ff */
[----:B------:R1:W2:Y:S03]  /*1b090*/  SYNCS.PHASECHK.TRANS64.TRYWAIT P1, [R3+URZ+0x344f8], R2 ;  /* 0x0344f802030075a7 */ /* 0x0002a6000802017f */
[----:B--2---:R-:W-:Y:S05]  /*1b0a0*/  @!P1 NANOSLEEP.SYNCS 0x989680 ;  /* 0x009896800000995d */ /* 0x004fea0003900000 */
[----:B------:R-:W2:Y:S02]  /*1b0b0*/  @!P1 SYNCS.PHASECHK.TRANS64 P1, [R3+URZ+0x344f8], R2 ;  /* 0x0344f802030095a7 */ /* 0x000ea4000802007f */
[----:B--2---:R-:W-:Y:S05]  /*1b0c0*/  @!P1 BRA `(.L_x_268) ;  /* 0xfffffffc00ec9947 */ /* 0x004fea000383ffff */
[----:B------:R-:W-:Y:S05]  /*1b0d0*/  BRA `(.L_x_401) ;  /* 0xffffffa800787947 */ /* 0x000fea000383ffff */
.L_x_283:
[----:B-1----:R-:W-:-:S04]  /*1b0e0*/  MOV R3, UR6 ;  /* 0x0000000600037c02 */ /* 0x002fc80008000f00 */
[----:B------:R1:W2:Y:S03]  /*1b0f0*/  SYNCS.PHASECHK.TRANS64.TRYWAIT P0, [R3+URZ+0x344e0], R8 ;  /* 0x0344e008030075a7 */ /* 0x0002a6000800017f */
[----:B--2---:R-:W-:Y:S05]  /*1b100*/  @!P0 NANOSLEEP.SYNCS 0x989680 ;  /* 0x009896800000895d */ /* 0x004fea0003900000 */
[----:B------:R-:W2:Y:S02]  /*1b110*/  @!P0 SYNCS.PHASECHK.TRANS64 P0, [R3+URZ+0x344e0], R8 ;  /* 0x0344e008030085a7 */ /* 0x000ea4000800007f */
[----:B--2---:R-:W-:Y:S05]  /*1b120*/  @!P0 BRA `(.L_x_283) ;  /* 0xfffffffc00ec8947 */ /* 0x004fea000383ffff */
[----:B------:R-:W-:Y:S05]  /*1b130*/  BRA `(.L_x_402) ;  /* 0xffffffb000047947 */ /* 0x000fea000383ffff */
.L_x_285:
[----:B-1----:R-:W-:-:S04]  /*1b140*/  IMAD.U32 R3, RZ, RZ, UR6 ;  /* 0x00000006ff037e24 */ /* 0x002fc8000f8e00ff */
[----:B------:R1:W2:Y:S03]  /*1b150*/  SYNCS.PHASECHK.TRANS64.TRYWAIT P0, [R3+URZ+0x344e8], R8 ;  /* 0x0344e808030075a7 */ /* 0x0002a6000800017f */
[----:B--2---:R-:W-:Y:S05]  /*1b160*/  @!P0 NANOSLEEP.SYNCS 0x989680 ;  /* 0x009896800000895d */ /* 0x004fea0003900000 */
[----:B------:R-:W2:Y:S02]  /*1b170*/  @!P0 SYNCS.PHASECHK.TRANS64 P0, [R3+URZ+0x344e8], R8 ;  /* 0x0344e808030085a7 */ /* 0x000ea4000800007f */
[----:B--2---:R-:W-:Y:S05]  /*1b180*/  @!P0 BRA `(.L_x_285) ;  /* 0xfffffffc00ec8947 */ /* 0x004fea000383ffff */
[----:B------:R-:W-:Y:S05]  /*1b190*/  BRA `(.L_x_403) ;  /* 0xffffffac00fc7947 */ /* 0x000fea000383ffff */
.L_x_287:
[----:B-1----:R-:W-:-:S04]  /*1b1a0*/  MOV R3, UR6 ;  /* 0x0000000600037c02 */ /* 0x002fc80008000f00 */
[----:B------:R1:W2:Y:S03]  /*1b1b0*/  SYNCS.PHASECHK.TRANS64.TRYWAIT P0, [R3+URZ+0x344f0], R8 ;  /* 0x0344f008030075a7 */ /* 0x0002a6000800017f */
[----:B--2---:R-:W-:Y:S05]  /*1b1c0*/  @!P0 NANOSLEEP.SYNCS 0x989680 ;  /* 0x009896800000895d */ /* 0x004fea0003900000 */
[----:B------:R-:W2:Y:S02]  /*1b1d0*/  @!P0 SYNCS.PHASECHK.TRANS64 P0, [R3+URZ+0x344f0], R8 ;  /* 0x0344f008030085a7 */ /* 0x000ea4000800007f */
[----:B--2---:R-:W-:Y:S05]  /*1b1e0*/  @!P0 BRA `(.L_x_287) ;  /* 0xfffffffc00ec8947 */ /* 0x004fea000383ffff */
[----:B------:R-:W-:Y:S05]  /*1b1f0*/  BRA `(.L_x_404) ;  /* 0xffffffac00f47947 */ /* 0x000fea000383ffff */
.L_x_299:
[----:B------:R-:W-:Y:S01]  /*1b200*/  BSSY B1, `(.L_x_405) ;  /* 0x0000006000017945 */ /* 0x000fe20003800000 */
[----:B------:R-:W-:-:S07]  /*1b210*/  IMAD.MOV.U32 R15, RZ, RZ, -0x1 ;  /* 0xffffffffff0f7424 */ /* 0x000fce00078e00ff */
[----:B------:R-:W-:Y:S05]  /*1b220*/  WARPSYNC.COLLECTIVE R15, `(.L_x_406) ;  /* 0x000000000f0c7348 */ /* 0x000fea0003c00000 */
[----:B------:R-:W-:Y:S02]  /*1b230*/  ELECT P6, UR62, PT ;  /* 0x00000000003e782f */ /* 0x000fe400038c0000 */
[----:B------:R-:W-:Y:S01]  /*1b240*/  MOV R14, UR62 ;  /* 0x0000003e000e7c02 */ /* 0x000fe20008000f00 */
[----:B------:R-:W-:Y:S10]  /*1b250*/  ENDCOLLECTIVE ;  /* 0x000000000000791b */ /* 0x000ff40003800000 */
.L_x_406:
[----:B------:R-:W-:Y:S05]  /*1b260*/  BSYNC B1 ;  /* 0x0000000000017941 */ /* 0x000fea0003800000 */
.L_x_405:
[----:B------:R-:W-:Y:S05]  /*1b270*/  BRA `(.L_x_407) ;  /* 0xffffffb800ec7947 */ /* 0x000fea000383ffff */
.L_x_302:
[----:B-1----:R1:W3:Y:S02]  /*1b280*/  SYNCS.PHASECHK.TRANS64.TRYWAIT P0, [R8+URZ+0x344a0], R5 ;  /* 0x0344a005080075a7 */ /* 0x0022e4000800017f */
[----:B---3--:R-:W-:Y:S05]  /*1b290*/  @!P0 NANOSLEEP.SYNCS 0x989680 ;  /* 0x009896800000895d */ /* 0x008fea0003900000 */
[----:B------:R-:W3:Y:S02]  /*1b2a0*/  @!P0 SYNCS.PHASECHK.TRANS64 P0, [R8+URZ+0x344a0], R5 ;  /* 0x0344a005080085a7 */ /* 0x000ee4000800007f */
[----:B---3--:R-:W-:Y:S05]  /*1b2b0*/  @!P0 BRA `(.L_x_302) ;  /* 0xfffffffc00f08947 */ /* 0x008fea000383ffff */
[----:B------:R-:W-:Y:S05]  /*1b2c0*/  BRA `(.L_x_408) ;  /* 0xffffffbc00187947 */ /* 0x000fea000383ffff */
.L_x_307:
[----:B--2---:R2:W3:Y:S02]  /*1b2d0*/  SYNCS.PHASECHK.TRANS64.TRYWAIT P0, [R3+URZ+0x34400], R2 ;  /* 0x03440002030075a7 */ /* 0x0044e4000800017f */
[----:B---3--:R-:W-:Y:S05]  /*1b2e0*/  @!P0 NANOSLEEP.SYNCS 0x989680 ;  /* 0x009896800000895d */ /* 0x008fea0003900000 */
[----:B------:R-:W3:Y:S02]  /*1b2f0*/  @!P0 SYNCS.PHASECHK.TRANS64 P0, [R3+URZ+0x34400], R2 ;  /* 0x03440002030085a7 */ /* 0x000ee4000800007f */
[----:B---3--:R-:W-:Y:S05]  /*1b300*/  @!P0 BRA `(.L_x_307) ;  /* 0xfffffffc00f08947 */ /* 0x008fea000383ffff */
[----:B------:R-:W-:Y:S05]  /*1b310*/  BRA `(.L_x_409) ;  /* 0xffffffbc00e47947 */ /* 0x000fea000383ffff */
.L_x_310:
[----:B------:R-:W-:Y:S01]  /*1b320*/  BSSY B1, `(.L_x_410) ;  /* 0x0000006000017945 */ /* 0x000fe20003800000 */
[----:B------:R-:W-:-:S07]  /*1b330*/  MOV R15, 0xffffffff ;  /* 0xffffffff000f7802 */ /* 0x000fce0000000f00 */
[----:B-1---5:R-:W-:Y:S05]  /*1b340*/  WARPSYNC.COLLECTIVE R15, `(.L_x_411) ;  /* 0x000000000f0c7348 */ /* 0x022fea0003c00000 */
[----:B------:R-:W-:Y:S02]  /*1b350*/  ELECT P6, UR62, PT ;  /* 0x00000000003e782f */ /* 0x000fe400038c0000 */
[----:B------:R-:W-:Y:S01]  /*1b360*/  MOV R14, UR62 ;  /* 0x0000003e000e7c02 */ /* 0x000fe20008000f00 */
[----:B-1---5:R-:W-:Y:S10]  /*1b370*/  ENDCOLLECTIVE ;  /* 0x000000000000791b */ /* 0x022ff40003800000 */
.L_x_411:
[----:B------:R-:W-:Y:S05]  /*1b380*/  BSYNC B1 ;  /* 0x0000000000017941 */ /* 0x000fea0003800000 */
.L_x_410:
[----:B------:R-:W-:Y:S05]  /*1b390*/  BRA `(.L_x_412) ;  /* 0xffffffc0002c7947 */ /* 0x000fea000383ffff */
.L_x_313:
[----:B------:R-:W-:Y:S01]  /*1b3a0*/  BSSY B1, `(.L_x_413) ;  /* 0x0000005000017945 */ /* 0x000fe20003800000 */
[----:B--2---:R-:W-:-:S07]  /*1b3b0*/  IMAD.MOV.U32 R15, RZ, RZ, -0x1 ;  /* 0xffffffffff0f7424 */ /* 0x004fce00078e00ff */
[----:B-1---5:R-:W-:Y:S05]  /*1b3c0*/  WARPSYNC.COLLECTIVE R15, `(.L_x_414) ;  /* 0x000000000f087348 */ /* 0x022fea0003c00000 */
[----:B------:R-:W-:Y:S01]  /*1b3d0*/  NOP ;  /* 0x0000000000007918 */ /* 0x000fe20000000000 */
[----:B-1---5:R-:W-:Y:S01]  /*1b3e0*/  ENDCOLLECTIVE ;  /* 0x000000000000791b */ /* 0x022fe20003800000 */
.L_x_414:
[----:B------:R-:W-:Y:S05]  /*1b3f0*/  BSYNC B1 ;  /* 0x0000000000017941 */ /* 0x000fea0003800000 */
.L_x_413:
[----:B------:R-:W-:-:S07]  /*1b400*/  MOV R15, 0xffffffff ;  /* 0xffffffff000f7802 */ /* 0x000fce0000000f00 */
[----:B------:R-:W-:Y:S05]  /*1b410*/  WARPSYNC.COLLECTIVE R15, `(.L_x_415) ;  /* 0x000000000f0c7348 */ /* 0x000fea0003c00000 */
[----:B------:R-:W-:Y:S02]  /*1b420*/  ELECT P6, UR62, PT ;  /* 0x00000000003e782f */ /* 0x000fe400038c0000 */
[----:B------:R-:W-:Y:S01]  /*1b430*/  MOV R14, UR62 ;  /* 0x0000003e000e7c02 */ /* 0x000fe20008000f00 */
[----:B------:R-:W-:Y:S10]  /*1b440*/  ENDCOLLECTIVE ;  /* 0x000000000000791b */ /* 0x000ff40003800000 */
.L_x_415:
[----:B------:R-:W-:Y:S05]  /*1b450*/  BRA `(.L_x_416) ;  /* 0xffffffc400347947 */ /* 0x000fea000383ffff */
.L_x_316:
[----:B------:R-:W-:Y:S01]  /*1b460*/  BSSY B0, `(.L_x_417) ;  /* 0x0000006000007945 */ /* 0x000fe20003800000 */
[----:B------:R-:W-:-:S07]  /*1b470*/  IMAD.MOV.U32 R15, RZ, RZ, -0x1 ;  /* 0xffffffffff0f7424 */ /* 0x000fce00078e00ff */
[----:B-1---5:R-:W-:Y:S05]  /*1b480*/  WARPSYNC.COLLECTIVE R15, `(.L_x_418) ;  /* 0x000000000f0c7348 */ /* 0x022fea0003c00000 */
[----:B-----5:R-:W-:Y:S02]  /*1b490*/  ELECT P6, UR62, PT ;  /* 0x00000000003e782f */ /* 0x020fe400038c0000 */
[----:B------:R-:W-:Y:S01]  /*1b4a0*/  MOV R14, UR62 ;  /* 0x0000003e000e7c02 */ /* 0x000fe20008000f00 */
[----:B-1----:R-:W-:Y:S10]  /*1b4b0*/  ENDCOLLECTIVE ;  /* 0x000000000000791b */ /* 0x002ff40003800000 */
.L_x_418:
[----:B------:R-:W-:Y:S05]  /*1b4c0*/  BSYNC B0 ;  /* 0x0000000000007941 */ /* 0x000fea0003800000 */
.L_x_417:
[----:B------:R-:W-:Y:S05]  /*1b4d0*/  BRA `(.L_x_419) ;  /* 0xffffffc4008c7947 */ /* 0x000fea000383ffff */
.L_x_320:
[----:B-1----:R1:W2:Y:S02]  /*1b4e0*/  SYNCS.PHASECHK.TRANS64.TRYWAIT P0, [R7+URZ], R2 ;  /* 0x00000002070075a7 */ /* 0x0022a4000800017f */
[----:B--2---:R-:W-:Y:S05]  /*1b4f0*/  @!P0 NANOSLEEP.SYNCS 0x989680 ;  /* 0x009896800000895d */ /* 0x004fea0003900000 */
[----:B------:R-:W2:Y:S02]  /*1b500*/  @!P0 SYNCS.PHASECHK.TRANS64 P0, [R7+URZ], R2 ;  /* 0x00000002070085a7 */ /* 0x000ea4000800007f */
[----:B--2---:R-:W-:Y:S05]  /*1b510*/  @!P0 BRA `(.L_x_320) ;  /* 0xfffffffc00f08947 */ /* 0x004fea000383ffff */
[----:B------:R-:W-:Y:S05]  /*1b520*/  BRA `(.L_x_420) ;  /* 0xffffffc400c87947 */ /* 0x000fea000383ffff */
.L_x_321:
[----:B-1----:R1:W2:Y:S02]  /*1b530*/  SYNCS.PHASECHK.TRANS64.TRYWAIT P0, [R9+URZ], R4 ;  /* 0x00000004090075a7 */ /* 0x0022a4000800017f */
[----:B--2---:R-:W-:Y:S05]  /*1b540*/  @!P0 NANOSLEEP.SYNCS 0x989680 ;  /* 0x009896800000895d */ /* 0x004fea0003900000 */
[----:B------:R-:W2:Y:S02]  /*1b550*/  @!P0 SYNCS.PHASECHK.TRANS64 P0, [R9+URZ], R4 ;  /* 0x00000004090085a7 */ /* 0x000ea4000800007f */
[----:B--2---:R-:W-:Y:S05]  /*1b560*/  @!P0 BRA `(.L_x_321) ;  /* 0xfffffffc00f08947 */ /* 0x004fea000383ffff */
[----:B------:R-:W-:Y:S05]  /*1b570*/  BRA `(.L_x_421) ;  /* 0xffffffc400d87947 */ /* 0x000fea000383ffff */
.L_x_322:
[----:B--2---:R2:W3:Y:S02]  /*1b580*/  SYNCS.PHASECHK.TRANS64.TRYWAIT P0, [R6+URZ], R5 ;  /* 0x00000005060075a7 */ /* 0x0044e4000800017f */
[----:B---3--:R-:W-:Y:S05]  /*1b590*/  @!P0 NANOSLEEP.SYNCS 0x989680 ;  /* 0x009896800000895d */ /* 0x008fea0003900000 */
[----:B------:R-:W3:Y:S02]  /*1b5a0*/  @!P0 SYNCS.PHASECHK.TRANS64 P0, [R6+URZ], R5 ;  /* 0x00000005060085a7 */ /* 0x000ee4000800007f */
[----:B---3--:R-:W-:Y:S05]  /*1b5b0*/  @!P0 BRA `(.L_x_322) ;  /* 0xfffffffc00f08947 */ /* 0x008fea000383ffff */
[----:B------:R-:W-:Y:S05]  /*1b5c0*/  BRA `(.L_x_422) ;  /* 0xffffffc400e07947 */ /* 0x000fea000383ffff */
.L_x_340:
[----:B-1----:R1:W3:Y:S02]  /*1b5d0*/  SYNCS.PHASECHK.TRANS64.TRYWAIT P2, [R12+URZ+0x34440], R3 ;  /* 0x034440030c0075a7 */ /* 0x0022e4000804017f */
[----:B---3--:R-:W-:Y:S05]  /*1b5e0*/  @!P2 NANOSLEEP.SYNCS 0x989680 ;  /* 0x009896800000a95d */ /* 0x008fea0003900000 */
[----:B------:R-:W3:Y:S02]  /*1b5f0*/  @!P2 SYNCS.PHASECHK.TRANS64 P2, [R12+URZ+0x34440], R3 ;  /* 0x034440030c00a5a7 */ /* 0x000ee4000804007f */
[----:B---3--:R-:W-:Y:S05]  /*1b600*/  @!P2 BRA `(.L_x_340) ;  /* 0xfffffffc00f0a947 */ /* 0x008fea000383ffff */
[----:B------:R-:W-:Y:S05]  /*1b610*/  BRA `(.L_x_423) ;  /* 0xffffffe000fc7947 */ /* 0x000fea000383ffff */
.L_x_346:
[----:B-1----:R1:W2:Y:S02]  /*1b620*/  SYNCS.PHASECHK.TRANS64.TRYWAIT P0, [R3+URZ+0x34440], R0 ;  /* 0x03444000030075a7 */ /* 0x0022a4000800017f */
[----:B--2---:R-:W-:Y:S05]  /*1b630*/  @!P0 NANOSLEEP.SYNCS 0x989680 ;  /* 0x009896800000895d */ /* 0x004fea0003900000 */
[----:B------:R-:W2:Y:S02]  /*1b640*/  @!P0 SYNCS.PHASECHK.TRANS64 P0, [R3+URZ+0x34440], R0 ;  /* 0x03444000030085a7 */ /* 0x000ea4000800007f */
[----:B--2---:R-:W-:Y:S05]  /*1b650*/  @!P0 BRA `(.L_x_346) ;  /* 0xfffffffc00f08947 */ /* 0x004fea000383ffff */
[----:B------:R-:W-:Y:S05]  /*1b660*/  BRA `(.L_x_424) ;  /* 0xffffffe400647947 */ /* 0x000fea000383ffff */
.L_x_348:
[----:B-1----:R1:W2:Y:S02]  /*1b670*/  SYNCS.PHASECHK.TRANS64.TRYWAIT P0, [R3+URZ+0x34440], R0 ;  /* 0x03444000030075a7 */ /* 0x0022a4000800017f */
[----:B--2---:R-:W-:Y:S05]  /*1b680*/  @!P0 NANOSLEEP.SYNCS 0x989680 ;  /* 0x009896800000895d */ /* 0x004fea0003900000 */
[----:B------:R-:W2:Y:S02]  /*1b690*/  @!P0 SYNCS.PHASECHK.TRANS64 P0, [R3+URZ+0x34440], R0 ;  /* 0x03444000030085a7 */ /* 0x000ea4000800007f */
[----:B--2---:R-:W-:Y:S05]  /*1b6a0*/  @!P0 BRA `(.L_x_348) ;  /* 0xfffffffc00f08947 */ /* 0x004fea000383ffff */
[----:B------:R-:W-:Y:S05]  /*1b6b0*/  BRA `(.L_x_425) ;  /* 0xffffffe4007c7947 */ /* 0x000fea000383ffff */
.L_x_350:
[----:B-1----:R1:W2:Y:S02]  /*1b6c0*/  SYNCS.PHASECHK.TRANS64.TRYWAIT P0, [R3+URZ+0x34440], R0 ;  /* 0x03444000030075a7 */ /* 0x0022a4000800017f */
[----:B--2---:R-:W-:Y:S05]  /*1b6d0*/  @!P0 NANOSLEEP.SYNCS 0x989680 ;  /* 0x009896800000895d */ /* 0x004fea0003900000 */
[----:B------:R-:W2:Y:S02]  /*1b6e0*/  @!P0 SYNCS.PHASECHK.TRANS64 P0, [R3+URZ+0x34440], R0 ;  /* 0x03444000030085a7 */ /* 0x000ea4000800007f */
[----:B--2---:R-:W-:Y:S05]  /*1b6f0*/  @!P0 BRA `(.L_x_350) ;  /* 0xfffffffc00f08947 */ /* 0x004fea000383ffff */
[----:B------:R-:W-:Y:S05]  /*1b700*/  BRA `(.L_x_426) ;  /* 0xffffffe400947947 */ /* 0x000fea000383ffff */
.L_x_352:
[----:B-1----:R1:W2:Y:S02]  /*1b710*/  SYNCS.PHASECHK.TRANS64.TRYWAIT P0, [R3+URZ+0x34440], R0 ;  /* 0x03444000030075a7 */ /* 0x0022a4000800017f */
[----:B--2---:R-:W-:Y:S05]  /*1b720*/  @!P0 NANOSLEEP.SYNCS 0x989680 ;  /* 0x009896800000895d */ /* 0x004fea0003900000 */
[----:B------:R-:W2:Y:S02]  /*1b730*/  @!P0 SYNCS.PHASECHK.TRANS64 P0, [R3+URZ+0x34440], R0 ;  /* 0x03444000030085a7 */ /* 0x000ea4000800007f */
[----:B--2---:R-:W-:Y:S05]  /*1b740*/  @!P0 BRA `(.L_x_352) ;  /* 0xfffffffc00f08947 */ /* 0x004fea000383ffff */
[----:B------:R-:W-:Y:S05]  /*1b750*/  BRA `(.L_x_427) ;  /* 0xffffffe400ac7947 */ /* 0x000fea000383ffff */
.L_x_354:
[----:B-1----:R1:W2:Y:S02]  /*1b760*/  SYNCS.PHASECHK.TRANS64.TRYWAIT P0, [R3+URZ+0x34440], R0 ;  /* 0x03444000030075a7 */ /* 0x0022a4000800017f */
[----:B--2---:R-:W-:Y:S05]  /*1b770*/  @!P0 NANOSLEEP.SYNCS 0x989680 ;  /* 0x009896800000895d */ /* 0x004fea0003900000 */
[----:B------:R-:W2:Y:S02]  /*1b780*/  @!P0 SYNCS.PHASECHK.TRANS64 P0, [R3+URZ+0x34440], R0 ;  /* 0x03444000030085a7 */ /* 0x000ea4000800007f */
[----:B--2---:R-:W-:Y:S05]  /*1b790*/  @!P0 BRA `(.L_x_354) ;  /* 0xfffffffc00f08947 */ /* 0x004fea000383ffff */
[----:B------:R-:W-:Y:S05]  /*1b7a0*/  BRA `(.L_x_428) ;  /* 0xffffffe400c47947 */ /* 0x000fea000383ffff */
.L_x_356:
[----:B-1----:R1:W2:Y:S02]  /*1b7b0*/  SYNCS.PHASECHK.TRANS64.TRYWAIT P0, [R3+URZ+0x34440], R0 ;  /* 0x03444000030075a7 */ /* 0x0022a4000800017f */
[----:B--2---:R-:W-:Y:S05]  /*1b7c0*/  @!P0 NANOSLEEP.SYNCS 0x989680 ;  /* 0x009896800000895d */ /* 0x004fea0003900000 */
[----:B------:R-:W2:Y:S02]  /*1b7d0*/  @!P0 SYNCS.PHASECHK.TRANS64 P0, [R3+URZ+0x34440], R0 ;  /* 0x03444000030085a7 */ /* 0x000ea4000800007f */
[----:B--2---:R-:W-:Y:S05]  /*1b7e0*/  @!P0 BRA `(.L_x_356) ;  /* 0xfffffffc00f08947 */ /* 0x004fea000383ffff */
[----:B------:R-:W-:Y:S05]  /*1b7f0*/  BRA `(.L_x_429) ;  /* 0xffffffe400dc7947 */ /* 0x000fea000383ffff */
.L_x_358:
[----:B-1----:R1:W2:Y:S02]  /*1b800*/  SYNCS.PHASECHK.TRANS64.TRYWAIT P0, [R3+URZ+0x34440], R0 ;  /* 0x03444000030075a7 */ /* 0x0022a4000800017f */
[----:B--2---:R-:W-:Y:S05]  /*1b810*/  @!P0 NANOSLEEP.SYNCS 0x989680 ;  /* 0x009896800000895d */ /* 0x004fea0003900000 */
[----:B------:R-:W2:Y:S02]  /*1b820*/  @!P0 SYNCS.PHASECHK.TRANS64 P0, [R3+URZ+0x34440], R0 ;  /* 0x03444000030085a7 */ /* 0x000ea4000800007f */
[----:B--2---:R-:W-:Y:S05]  /*1b830*/  @!P0 BRA `(.L_x_358) ;  /* 0xfffffffc00f08947 */ /* 0x004fea000383ffff */
[----:B------:R-:W-:Y:S05]  /*1b840*/  BRA `(.L_x_430) ;  /* 0xffffffe400f47947 */ /* 0x000fea000383ffff */
        .weak           $__internal_0_$__cuda_sm20_div_u64
        .type           $__internal_0_$__cuda_sm20_div_u64,@function
        .size           $__internal_0_$__cuda_sm20_div_u64,(.L_x_337 - $__internal_0_$__cuda_sm20_div_u64)
$__internal_0_$__cuda_sm20_div_u64:
[----:B------:R-:W-:-:S04]  /*1b850*/  MOV R24, R26 ;  /* 0x0000001a00187202 */ /* 0x000fc80000000f00 */
[----:B------:R-:W1:Y:S08]  /*1b860*/  I2F.U64.RP R11, R24 ;  /* 0x00000018000b7312 */ /* 0x000e700000309000 */
[----:B-1----:R-:W1:Y:S02]  /*1b870*/  MUFU.RCP R11, R11 ;  /* 0x0000000b000b7308 */ /* 0x002e640000001000 */
[----:B-1----:R-:W-:-:S06]  /*1b880*/  VIADD R16, R11, 0x1ffffffe ;  /* 0x1ffffffe0b107836 */ /* 0x002fcc0000000000 */
[----:B------:R-:W1:Y:S02]  /*1b890*/  F2I.U64.TRUNC R16, R16 ;  /* 0x0000001000107311 */ /* 0x000e64000020d800 */
[----:B-1----:R-:W-:-:S04]  /*1b8a0*/  IMAD.WIDE.U32 R18, R16, R26, RZ ;  /* 0x0000001a10127225 */ /* 0x002fc800078e00ff */
[C---:B------:R-:W-:Y:S01]  /*1b8b0*/  IMAD R13, R16.reuse, R25, R19 ;  /* 0x00000019100d7224 */ /* 0x040fe200078e0213 */
[----:B------:R-:W-:Y:S01]  /*1b8c0*/  IADD3 R27, P1, RZ, -R18, RZ ;  /* 0x80000012ff1b7210 */ /* 0x000fe20007f3e0ff */
[----:B------:R-:W-:Y:S02]  /*1b8d0*/  IMAD.MOV.U32 R19, RZ, RZ, R16 ;  /* 0x000000ffff137224 */ /* 0x000fe400078e0010 */
[----:B------:R-:W-:Y:S02]  /*1b8e0*/  IMAD R13, R17, R26, R13 ;  /* 0x0000001a110d7224 */ /* 0x000fe400078e020d */
[----:B------:R-:W-:-:S03]  /*1b8f0*/  IMAD.HI.U32 R18, R16, R27, RZ ;  /* 0x0000001b10127227 */ /* 0x000fc600078e00ff */
[----:B------:R-:W-:-:S05]  /*1b900*/  IADD3.X R13, RZ, ~R13, RZ, P1, !PT ;  /* 0x8000000dff0d7210 */ /* 0x000fca0000ffe4ff */
[----:B------:R-:W-:-:S04]  /*1b910*/  IMAD.WIDE.U32 R18, P1, R16, R13, R18 ;  /* 0x0000000d10127225 */ /* 0x000fc80007820012 */
[C---:B------:R-:W-:Y:S02]  /*1b920*/  IMAD R29, R17.reuse, R13, RZ ;  /* 0x0000000d111d7224 */ /* 0x040fe400078e02ff */
[----:B------:R-:W-:-:S04]  /*1b930*/  IMAD.HI.U32 R18, P2, R17, R27, R18 ;  /* 0x0000001b11127227 */ /* 0x000fc80007840012 */
[----:B------:R-:W-:Y:S01]  /*1b940*/  IMAD.HI.U32 R11, R17, R13, RZ ;  /* 0x0000000d110b7227 */ /* 0x000fe200078e00ff */
[----:B------:R-:W-:-:S04]  /*1b950*/  IADD3 R19, P3, R29, R18, RZ ;  /* 0x000000121d137210 */ /* 0x000fc80007f7e0ff */
[----:B------:R-:W-:Y:S01]  /*1b960*/  IADD3.X R11, R11, R17, RZ, P1, !PT ;  /* 0x000000110b0b7210 */ /* 0x000fe20000ffe4ff */
[----:B------:R-:W-:-:S03]  /*1b970*/  IMAD.WIDE.U32 R16, R19, R26, RZ ;  /* 0x0000001a13107225 */ /* 0x000fc600078e00ff */
[----:B------:R-:W-:Y:S01]  /*1b980*/  IADD3.X R11, RZ, RZ, R11, P3, P2 ;  /* 0x000000ffff0b7210 */ /* 0x000fe20001fe440b */
[----:B------:R-:W-:Y:S01]  /*1b990*/  IMAD R18, R19, R25, R17 ;  /* 0x0000001913127224 */ /* 0x000fe200078e0211 */
[----:B------:R-:W-:-:S03]  /*1b9a0*/  IADD3 R17, P1, RZ, -R16, RZ ;  /* 0x80000010ff117210 */ /* 0x000fc60007f3e0ff */
[----:B------:R-:W-:Y:S02]  /*1b9b0*/  IMAD R13, R11, R26, R18 ;  /* 0x0000001a0b0d7224 */ /* 0x000fe400078e0212 */
[----:B------:R-:W-:-:S04]  /*1b9c0*/  IMAD.HI.U32 R18, R19, R17, RZ ;  /* 0x0000001113127227 */ /* 0x000fc800078e00ff */
[----:B------:R-:W-:-:S04]  /*1b9d0*/  IMAD.X R16, RZ, RZ, ~R13, P1 ;  /* 0x000000ffff107224 */ /* 0x000fc800008e0e0d */
[----:B------:R-:W-:-:S04]  /*1b9e0*/  IMAD.WIDE.U32 R18, P1, R19, R16, R18 ;  /* 0x0000001013127225 */ /* 0x000fc80007820012 */
[C---:B------:R-:W-:Y:S02]  /*1b9f0*/  IMAD R24, R11.reuse, R16, RZ ;  /* 0x000000100b187224 */ /* 0x040fe400078e02ff */
[----:B------:R-:W-:-:S04]  /*1ba00*/  IMAD.HI.U32 R13, P2, R11, R17, R18 ;  /* 0x000000110b0d7227 */ /* 0x000fc80007840012 */
[----:B------:R-:W-:Y:S01]  /*1ba10*/  IMAD.HI.U32 R16, R11, R16, RZ ;  /* 0x000000100b107227 */ /* 0x000fe200078e00ff */
[----:B------:R-:W-:-:S03]  /*1ba20*/  IADD3 R13, P3, R24, R13, RZ ;  /* 0x0000000d180d7210 */ /* 0x000fc60007f7e0ff */
[----:B------:R-:W-:Y:S01]  /*1ba30*/  IMAD.MOV.U32 R17, RZ, RZ, RZ ;  /* 0x000000ffff117224 */ /* 0x000fe200078e00ff */
[----:B------:R-:W-:Y:S01]  /*1ba40*/  IADD3.X R11, R16, R11, RZ, P1, !PT ;  /* 0x0000000b100b7210 */ /* 0x000fe20000ffe4ff */
[----:B------:R-:W-:-:S03]  /*1ba50*/  IMAD.HI.U32 R16, R13, UR14, RZ ;  /* 0x0000000e0d107c27 */ /* 0x000fc6000f8e00ff */
[----:B------:R-:W-:Y:S01]  /*1ba60*/  IADD3.X R11, RZ, RZ, R11, P3, P2 ;  /* 0x000000ffff0b7210 */ /* 0x000fe20001fe440b */
[----:B------:R-:W-:-:S04]  /*1ba70*/  IMAD.WIDE.U32 R16, R13, UR22, R16 ;  /* 0x000000160d107c25 */ /* 0x000fc8000f8e0010 */
[C---:B------:R-:W-:Y:S02]  /*1ba80*/  IMAD R18, R11.reuse, UR22, RZ ;  /* 0x000000160b127c24 */ /* 0x040fe4000f8e02ff */
[----:B------:R-:W-:-:S04]  /*1ba90*/  IMAD.HI.U32 R13, P1, R11, UR14, R16 ;  /* 0x0000000e0b0d7c27 */ /* 0x000fc8000f820010 */
[----:B------:R-:W-:Y:S01]  /*1baa0*/  IMAD.HI.U32 R11, R11, UR22, RZ ;  /* 0x000000160b0b7c27 */ /* 0x000fe2000f8e00ff */
[----:B------:R-:W-:-:S04]  /*1bab0*/  IADD3 R13, P2, R18, R13, RZ ;  /* 0x0000000d120d7210 */ /* 0x000fc80007f5e0ff */
[----:B------:R-:W-:Y:S01]  /*1bac0*/  IADD3.X R11, R11, RZ, RZ, P1, !PT ;  /* 0x000000ff0b0b7210 */ /* 0x000fe20000ffe4ff */
[----:B------:R-:W-:-:S04]  /*1bad0*/  IMAD.WIDE.U32 R16, R13, R26, RZ ;  /* 0x0000001a0d107225 */ /* 0x000fc800078e00ff */
[----:B------:R-:W-:Y:S01]  /*1bae0*/  IMAD.X R11, RZ, RZ, R11, P2 ;  /* 0x000000ffff0b7224 */ /* 0x000fe200010e060b */
[----:B------:R-:W-:Y:S01]  /*1baf0*/  IADD3 R24, P2, -R16, UR14, RZ ;  /* 0x0000000e10187c10 */ /* 0x000fe2000ff5e1ff */
[C---:B------:R-:W-:Y:S02]  /*1bb00*/  IMAD R18, R13.reuse, R25, R17 ;  /* 0x000000190d127224 */ /* 0x040fe400078e0211 */
[----:B------:R-:W-:Y:S01]  /*1bb10*/  VIADD R16, R13, 0x1 ;  /* 0x000000010d107836 */ /* 0x000fe20000000000 */
[-C--:B------:R-:W-:Y:S01]  /*1bb20*/  ISETP.GE.U32.AND P1, PT, R24, R26.reuse, PT ;  /* 0x0000001a1800720c */ /* 0x080fe20003f26070 */
[----:B------:R-:W-:-:S05]  /*1bb30*/  IMAD R11, R11, R26, R18 ;  /* 0x0000001a0b0b7224 */ /* 0x000fca00078e0212 */
[----:B------:R-:W-:Y:S02]  /*1bb40*/  IADD3.X R18, ~R11, UR22, RZ, P2, !PT ;  /* 0x000000160b127c10 */ /* 0x000fe400097fe5ff */
[----:B------:R-:W-:Y:S02]  /*1bb50*/  IADD3 R11, P2, -R26, R24, RZ ;  /* 0x000000181a0b7210 */ /* 0x000fe40007f5e1ff */
[----:B------:R-:W-:Y:S02]  /*1bb60*/  ISETP.GE.U32.AND.EX P1, PT, R18, R25, PT, P1 ;  /* 0x000000191200720c */ /* 0x000fe40003f26110 */
[----:B------:R-:W-:Y:S02]  /*1bb70*/  IADD3.X R17, ~R25, R18, RZ, P2, !PT ;  /* 0x0000001219117210 */ /* 0x000fe400017fe5ff */
[----:B------:R-:W-:Y:S02]  /*1bb80*/  SEL R11, R11, R24, P1 ;  /* 0x000000180b0b7207 */ /* 0x000fe40000800000 */
[----:B------:R-:W-:-:S02]  /*1bb90*/  SEL R17, R17, R18, P1 ;  /* 0x0000001211117207 */ /* 0x000fc40000800000 */
[----:B------:R-:W-:Y:S01]  /*1bba0*/  SEL R16, R16, R13, P1 ;  /* 0x0000000d10107207 */ /* 0x000fe20000800000 */
[----:B------:R-:W-:Y:S01]  /*1bbb0*/  IMAD.MOV.U32 R13, RZ, RZ, 0x0 ;  /* 0x00000000ff0d7424 */ /* 0x000fe200078e00ff */
[----:B------:R-:W-:Y:S02]  /*1bbc0*/  ISETP.GE.U32.AND P1, PT, R11, R26, PT ;  /* 0x0000001a0b00720c */ /* 0x000fe40003f26070 */
[----:B------:R-:W-:Y:S02]  /*1bbd0*/  ISETP.NE.U32.AND P2, PT, R26, RZ, PT ;  /* 0x000000ff1a00720c */ /* 0x000fe40003f45070 */
[----:B------:R-:W-:Y:S02]  /*1bbe0*/  IADD3 R11, R16, 0x1, RZ ;  /* 0x00000001100b7810 */ /* 0x000fe40007ffe0ff */
[----:B------:R-:W-:Y:S02]  /*1bbf0*/  ISETP.GE.U32.AND.EX P1, PT, R17, R25, PT, P1 ;  /* 0x000000191100720c */ /* 0x000fe40003f26110 */
[----:B------:R-:W-:-:S02]  /*1bc00*/  ISETP.NE.AND.EX P2, PT, R25, RZ, PT, P2 ;  /* 0x000000ff1900720c */ /* 0x000fc40003f45320 */
[----:B------:R-:W-:-:S04]  /*1bc10*/  SEL R11, R11, R16, P1 ;  /* 0x000000100b0b7207 */ /* 0x000fc80000800000 */
[----:B------:R-:W-:Y:S01]  /*1bc20*/  SEL R11, R11, 0xffffffff, P2 ;  /* 0xffffffff0b0b7807 */ /* 0x000fe20001000000 */
[----:B------:R-:W-:Y:S06]  /*1bc30*/  RET.REL.NODEC R12 `(_ZN7cutlass13device_kernelINS_4gemm6kernel13GemmUniversalINS1_17GroupProblemShapeIN4cute5tupleIJiiiEEEEENS1_10collective13CollectiveMmaINS1_39MainloopSm90ArrayTmaGmmaWarpSpecializedILi4ENS6_IJNS5_1CILi2EEENSC_ILi1EEESE_EEENS1_52KernelPtrArrayTmaWarpSpecializedPingpongFP8FastAccumEEENS6_IJNSC_ILi128EEENSC_ILi256EEESI_EEENS_12float_e4m3_tEPNS6_IJlSE_NSC_ILi0EEEEEESL_SO_NS5_8TiledMMAINS5_8MMA_AtomIJNS5_4SM904GMMA31MMA_64x256x32_F32E4M3E4M3_SS_TNILNSS_7ScaleInE1ELSU_1EEEEEENS5_6LayoutINS6_IJSE_SE_SE_EEENS6_IJSM_SM_SM_EEEEENS6_IJNS5_10UnderscoreES11_S11_EEEEENS5_13SM90_TMA_LOADENS5_14ComposedLayoutINS5_7SwizzleILi3ELi4ELi3EEENS5_18smem_ptr_flag_bitsILi8EEENSX_INS6_IJNSC_ILi8EEESI_EEENS6_IJSI_SE_EEEEEEEvNS5_8identityENS5_23SM90_TMA_LOAD_MULTICASTES1E_vS1F_EENS_8epilogue10collective18CollectiveEpilogueINS1I_30Sm90PtrArrayTmaWarpSpecializedILi4ELi2ELi16ELb1ELb0ELi2EEEJSK_NS6_IJNSC_ILi64EEENSC_ILi32EEEEEENS_6half_tEPNS6_IJSE_lSM_EEES1Q_S1S_NS1I_6fusion15FusionCallbacksIS1M_NS1T_17LinearCombinationIS1Q_fS1Q_fLNS_15FloatRoundStyleE2EEESK_S1P_JEEES14_NS15_IS17_NS18_ILi16EEENSX_INS6_IJS1N_S1A_EEENS6_IJSE_S1N_EEEEEEENS5_17SM75_U16x8_LDSM_TENS5_14SM90_TMA_STOREES23_NS5_17SM90_U16x8_STSM_TENS5_9Copy_AtomIJNS5_17SM90_U32x4_STSM_NES1Q_EEEvEEEvvEEEEvNT_6ParamsE) ;  /* 0xfffffe400cf07950 */ /* 0x000fec0003c3ffff */
.L_x_337:
[----:B------:R-:W-:Y:S01]  /*1bc40*/  UMOV UR30, UR24 ;  /* 0x00000018001e7c82 */ /* 0x000fe20008000000 */
[----:B------:R-:W-:Y:S02]  /*1bc50*/  UMOV UR31, UR27 ;  /* 0x0000001b001f7c82 */ /* 0x000fe40008000000 */
[----:B------:R-:W1:Y:S08]  /*1bc60*/  I2F.U64.RP R11, UR30 ;  /* 0x0000001e000b7d12 */ /* 0x000e700008309000 */
[----:B-1----:R-:W1:Y:S02]  /*1bc70*/  MUFU.RCP R11, R11 ;  /* 0x0000000b000b7308 */ /* 0x002e640000001000 */
[----:B-1----:R-:W-:-:S06]  /*1bc80*/  IADD3 R2, R11, 0x1ffffffe, RZ ;  /* 0x1ffffffe0b027810 */ /* 0x002fcc0007ffe0ff */
[----:B------:R-:W1:Y:S02]  /*1bc90*/  F2I.U64.TRUNC R2, R2 ;  /* 0x0000000200027311 */ /* 0x000e64000020d800 */
[----:B-1----:R-:W-:Y:S01]  /*1bca0*/  R2UR UR30, R2 ;  /* 0x00000000021e72ca */ /* 0x002fe200000e0000 */
[----:B------:R-:W-:Y:S01]  /*1bcb0*/  IMAD.MOV.U32 R2, RZ, RZ, R12 ;  /* 0x000000ffff027224 */ /* 0x000fe200078e000c */
[----:B------:R-:W-:Y:S02]  /*1bcc0*/  R2UR UR31, R3 ;  /* 0x00000000031f72ca */ /* 0x000fe400000e0000 */
[----:B------:R-:W-:-:S09]  /*1bcd0*/  MOV R3, 0x0 ;  /* 0x0000000000037802 */ /* 0x000fd20000000f00 */
[----:B------:R-:W-:-:S04]  /*1bce0*/  UIMAD.WIDE.U32 UR32, UR30, UR24, URZ ;  /* 0x000000181e2072a5 */ /* 0x000fc8000f8e003f */
[----:B------:R-:W-:Y:S02]  /*1bcf0*/  UIMAD UR33, UR30, UR27, UR33 ;  /* 0x0000001b1e2172a4 */ /* 0x000fe4000f8e0221 */
[----:B------:R-:W-:Y:S02]  /*1bd00*/  UIADD3 UR36, UP1, URZ, -UR32, URZ ;  /* 0x800000203f247290 */ /* 0x000fe4000ff3e03f */
[----:B------:R-:W-:Y:S02]  /*1bd10*/  UIMAD UR34, UR31, UR24, UR33 ;  /* 0x000000181f2272a4 */ /* 0x000fe4000f8e0221 */
[----:B------:R-:W-:Y:S02]  /*1bd20*/  UIMAD.WIDE.U32 UR32, UR30, UR36, URZ ;  /* 0x000000241e2072a5 */ /* 0x000fe4000f8e003f */
[----:B------:R-:W-:-:S05]  /*1bd30*/  UIADD3.X UR37, URZ, ~UR34, URZ, UP1, !UPT ;  /* 0x800000223f257290 */ /* 0x000fca0008ffe43f */
[----:B------:R-:W-:Y:S01]  /*1bd40*/  UMOV UR32, UR33 ;  /* 0x0000002100207c82 */ /* 0x000fe20008000000 */
[----:B------:R-:W-:Y:S02]  /*1bd50*/  UMOV UR33, UR30 ;  /* 0x0000001e00217c82 */ /* 0x000fe40008000000 */
[----:B------:R-:W-:Y:S02]  /*1bd60*/  UIMAD.WIDE.U32 UR34, UP1, UR30, UR37, UR32 ;  /* 0x000000251e2272a5 */ /* 0x000fe4000f820020 */
[----:B------:R-:W-:Y:S02]  /*1bd70*/  UIMAD.WIDE.U32 UR32, UR31, UR37, URZ ;  /* 0x000000251f2072a5 */ /* 0x000fe4000f8e003f */
[----:B------:R-:W-:Y:S02]  /*1bd80*/  UIMAD.WIDE.U32 UR34, UP2, UR31, UR36, UR34 ;  /* 0x000000241f2272a5 */ /* 0x000fe4000f840022 */
[----:B------:R-:W-:Y:S02]  /*1bd90*/  UIMAD UR37, UR31, UR37, URZ ;  /* 0x000000251f2572a4 */ /* 0x000fe4000f8e023f */
[----:B------:R-:W-:-:S02]  /*1bda0*/  UIADD3.X UR32, UR33, UR31, URZ, UP1, !UPT ;  /* 0x0000001f21207290 */ /* 0x000fc40008ffe43f */
[----:B------:R-:W-:-:S04]  /*1bdb0*/  UIADD3 UR35, UP4, UR37, UR35, URZ ;  /* 0x0000002325237290 */ /* 0x000fc8000ff9e03f */
[----:B------:R-:W-:Y:S02]  /*1bdc0*/  UIMAD.WIDE.U32 UR30, UR35, UR24, URZ ;  /* 0x00000018231e72a5 */ /* 0x000fe4000f8e003f */
[----:B------:R-:W-:Y:S02]  /*1bdd0*/  UIADD3.X UR36, URZ, URZ, UR32, UP4, UP2 ;  /* 0x0000003f3f247290 */ /* 0x000fe4000a7e4420 */
[----:B------:R-:W-:Y:S02]  /*1bde0*/  UIMAD UR31, UR35, UR27, UR31 ;  /* 0x0000001b231f72a4 */ /* 0x000fe4000f8e021f */
[----:B------:R-:W-:Y:S02]  /*1bdf0*/  UIADD3 UR37, UP1, URZ, -UR30, URZ ;  /* 0x8000001e3f257290 */ /* 0x000fe4000ff3e03f */
[----:B------:R-:W-:Y:S02]  /*1be00*/  UIMAD UR32, UR36, UR24, UR31 ;  /* 0x00000018242072a4 */ /* 0x000fe4000f8e021f */
[----:B------:R-:W-:-:S02]  /*1be10*/  UIMAD.WIDE.U32 UR30, UR35, UR37, URZ ;  /* 0x00000025231e72a5 */ /* 0x000fc4000f8e003f */
[----:B------:R-:W-:-:S05]  /*1be20*/  UIADD3.X UR41, URZ, ~UR32, URZ, UP1, !UPT ;  /* 0x800000203f297290 */ /* 0x000fca0008ffe43f */
[----:B------:R-:W-:Y:S01]  /*1be30*/  UMOV UR34, UR31 ;  /* 0x0000001f00227c82 */ /* 0x000fe20008000000 */
[----:B------:R-:W-:Y:S02]  /*1be40*/  UIMAD.WIDE.U32 UR30, UR36, UR41, URZ ;  /* 0x00000029241e72a5 */ /* 0x000fe4000f8e003f */
[----:B------:R-:W-:Y:S02]  /*1be50*/  UIMAD.WIDE.U32 UR32, UP1, UR35, UR41, UR34 ;  /* 0x00000029232072a5 */ /* 0x000fe4000f820022 */
[----:B------:R-:W-:Y:S02]  /*1be60*/  UIMAD UR34, UR36, UR41, URZ ;  /* 0x00000029242272a4 */ /* 0x000fe4000f8e023f */
[----:B------:R-:W-:Y:S02]  /*1be70*/  UIMAD.WIDE.U32 UR32, UP2, UR36, UR37, UR32 ;  /* 0x00000025242072a5 */ /* 0x000fe4000f840020 */
[----:B------:R-:W-:Y:S02]  /*1be80*/  UIADD3.X UR36, UR31, UR36, URZ, UP1, !UPT ;  /* 0x000000241f247290 */ /* 0x000fe40008ffe43f */
[----:B------:R-:W-:-:S04]  /*1be90*/  UIADD3 UR34, UP4, UR34, UR33, URZ ;  /* 0x0000002122227290 */ /* 0x000fc8000ff9e03f */
[----:B------:R-:W-:Y:S02]  /*1bea0*/  UIMAD.WIDE.U32 UR32, UR34, UR25, URZ ;  /* 0x00000019222072a5 */ /* 0x000fe4000f8e003f */
[----:B------:R-:W-:-:S05]  /*1beb0*/  UIADD3.X UR36, URZ, URZ, UR36, UP4, UP2 ;  /* 0x0000003f3f247290 */ /* 0x000fca000a7e4424 */
[----:B------:R-:W-:Y:S01]  /*1bec0*/  UMOV UR32, UR33 ;  /* 0x0000002100207c82 */ /* 0x000fe20008000000 */
[----:B------:R-:W-:Y:S02]  /*1bed0*/  UMOV UR33, URZ ;  /* 0x0000003f00217c82 */ /* 0x000fe40008000000 */
[----:B------:R-:W-:Y:S02]  /*1bee0*/  UIMAD.WIDE.U32 UR30, UR34, UR26, UR32 ;  /* 0x0000001a221e72a5 */ /* 0x000fe4000f8e0020 */
[----:B------:R-:W-:Y:S02]  /*1bef0*/  UIMAD UR34, UR36, UR26, URZ ;  /* 0x0000001a242272a4 */ /* 0x000fe4000f8e023f */
[----:B------:R-:W-:Y:S02]  /*1bf00*/  UIMAD.WIDE.U32 UR30, UP1, UR36, UR25, UR30 ;  /* 0x00000019241e72a5 */ /* 0x000fe4000f82001e */
[----:B------:R-:W-:Y:S02]  /*1bf10*/  UIMAD.WIDE.U32 UR32, UR36, UR26, URZ ;  /* 0x0000001a242072a5 */ /* 0x000fe4000f8e003f */
[----:B------:R-:W-:-:S02]  /*1bf20*/  UIADD3 UR34, UP2, UR34, UR31, URZ ;  /* 0x0000001f22227290 */ /* 0x000fc4000ff5e03f */
[----:B------:R-:W-:Y:S02]  /*1bf30*/  UIADD3.X UR32, UR33, URZ, URZ, UP1, !UPT ;  /* 0x0000003f21207290 */ /* 0x000fe40008ffe43f */
[----:B------:R-:W-:Y:S02]  /*1bf40*/  UIMAD.WIDE.U32 UR30, UR34, UR24, URZ ;  /* 0x00000018221e72a5 */ /* 0x000fe4000f8e003f */
[----:B------:R-:W-:Y:S02]  /*1bf50*/  UIADD3.X UR32, URZ, UR32, URZ, UP2, !UPT ;  /* 0x000000203f207290 */ /* 0x000fe400097fe43f */
[----:B------:R-:W-:Y:S02]  /*1bf60*/  UIMAD UR31, UR34, UR27, UR31 ;  /* 0x0000001b221f72a4 */ /* 0x000fe4000f8e021f */
[----:B------:R-:W-:Y:S02]  /*1bf70*/  UIADD3 UR33, UP2, -UR30, UR25, URZ ;  /* 0x000000191e217290 */ /* 0x000fe4000ff5e13f */
[----:B------:R-:W-:-:S02]  /*1bf80*/  UIMAD UR31, UR32, UR24, UR31 ;  /* 0x00000018201f72a4 */ /* 0x000fc4000f8e021f */
[----:B------:R-:W-:Y:S02]  /*1bf90*/  UISETP.GE.U32.AND UP1, UPT, UR33, UR24, UPT ;  /* 0x000000182100728c */ /* 0x000fe4000bf26070 */
[----:B------:R-:W-:Y:S02]  /*1bfa0*/  UIADD3.X UR32, ~UR31, UR26, URZ, UP2, !UPT ;  /* 0x0000001a1f207290 */ /* 0x000fe400097fe53f */
[----:B------:R-:W-:Y:S02]  /*1bfb0*/  UIADD3 UR26, UP2, -UR24, UR33, URZ ;  /* 0x00000021181a7290 */ /* 0x000fe4000ff5e13f */
[----:B------:R-:W-:Y:S02]  /*1bfc0*/  UISETP.GE.U32.AND.EX UP1, UPT, UR32, UR27, UPT, UP1 ;  /* 0x0000001b2000728c */ /* 0x000fe4000bf26110 */
[----:B------:R-:W-:Y:S02]  /*1bfd0*/  UIADD3 UR30, UR34, 0x1, URZ ;  /* 0x00000001221e7890 */ /* 0x000fe4000fffe03f */
[----:B------:R-:W-:-:S02]  /*1bfe0*/  UIADD3.X UR31, ~UR27, UR32, URZ, UP2, !UPT ;  /* 0x000000201b1f7290 */ /* 0x000fc400097fe53f */
[----:B------:R-:W-:Y:S02]  /*1bff0*/  USEL UR26, UR26, UR33, UP1 ;  /* 0x000000211a1a7287 */ /* 0x000fe40008800000 */
[----:B------:R-:W-:Y:S02]  /*1c000*/  USEL UR31, UR31, UR32, UP1 ;  /* 0x000000201f1f7287 */ /* 0x000fe40008800000 */
[----:B------:R-:W-:Y:S02]  /*1c010*/  USEL UR34, UR30, UR34, UP1 ;  /* 0x000000221e227287 */ /* 0x000fe40008800000 */
[----:B------:R-:W-:Y:S02]  /*1c020*/  UISETP.GE.U32.AND UP1, UPT, UR26, UR24, UPT ;  /* 0x000000181a00728c */ /* 0x000fe4000bf26070 */
[----:B------:R-:W-:Y:S02]  /*1c030*/  UISETP.NE.U32.AND UP2, UPT, UR24, URZ, UPT ;  /* 0x0000003f1800728c */ /* 0x000fe4000bf45070 */
[----:B------:R-:W-:-:S02]  /*1c040*/  UIADD3 UR26, UR34, 0x1, URZ ;  /* 0x00000001221a7890 */ /* 0x000fc4000fffe03f */
[----:B------:R-:W-:Y:S02]  /*1c050*/  UISETP.GE.U32.AND.EX UP1, UPT, UR31, UR27, UPT, UP1 ;  /* 0x0000001b1f00728c */ /* 0x000fe4000bf26110 */
[----:B------:R-:W-:Y:S02]  /*1c060*/  UISETP.NE.AND.EX UP2, UPT, UR27, URZ, UPT, UP2 ;  /* 0x0000003f1b00728c */ /* 0x000fe4000bf45320 */
[----:B------:R-:W-:-:S04]  /*1c070*/  USEL UR26, UR26, UR34, UP1 ;  /* 0x000000221a1a7287 */ /* 0x000fc80008800000 */
[----:B------:R-:W-:Y:S01]  /*1c080*/  USEL UR27, UR26, 0xffffffff, UP2 ;  /* 0xffffffff1a1b7887 */ /* 0x000fe20009000000 */
[----:B------:R-:W-:Y:S11]  /*1c090*/  RET.REL.NODEC R2 `(_ZN7cutlass13device_kernelINS_4gemm6kernel13GemmUniversalINS1_17GroupProblemShapeIN4cute5tupleIJiiiEEEEENS1_10collective13CollectiveMmaINS1_39MainloopSm90ArrayTmaGmmaWarpSpecializedILi4ENS6_IJNS5_1CILi2EEENSC_ILi1EEESE_EEENS1_52KernelPtrArrayTmaWarpSpecializedPingpongFP8FastAccumEEENS6_IJNSC_ILi128EEENSC_ILi256EEESI_EEENS_12float_e4m3_tEPNS6_IJlSE_NSC_ILi0EEEEEESL_SO_NS5_8TiledMMAINS5_8MMA_AtomIJNS5_4SM904GMMA31MMA_64x256x32_F32E4M3E4M3_SS_TNILNSS_7ScaleInE1ELSU_1EEEEEENS5_6LayoutINS6_IJSE_SE_SE_EEENS6_IJSM_SM_SM_EEEEENS6_IJNS5_10UnderscoreES11_S11_EEEEENS5_13SM90_TMA_LOADENS5_14ComposedLayoutINS5_7SwizzleILi3ELi4ELi3EEENS5_18smem_ptr_flag_bitsILi8EEENSX_INS6_IJNSC_ILi8EEESI_EEENS6_IJSI_SE_EEEEEEEvNS5_8identityENS5_23SM90_TMA_LOAD_MULTICASTES1E_vS1F_EENS_8epilogue10collective18CollectiveEpilogueINS1I_30Sm90PtrArrayTmaWarpSpecializedILi4ELi2ELi16ELb1ELb0ELi2EEEJSK_NS6_IJNSC_ILi64EEENSC_ILi32EEEEEENS_6half_tEPNS6_IJSE_lSM_EEES1Q_S1S_NS1I_6fusion15FusionCallbacksIS1M_NS1T_17LinearCombinationIS1Q_fS1Q_fLNS_15FloatRoundStyleE2EEESK_S1P_JEEES14_NS15_IS17_NS18_ILi16EEENSX_INS6_IJS1N_S1A_EEENS6_IJSE_S1N_EEEEEEENS5_17SM75_U16x8_LDSM_TENS5_14SM90_TMA_STOREES23_NS5_17SM90_U16x8_STSM_TENS5_9Copy_AtomIJNS5_17SM90_U32x4_STSM_NES1Q_EEEvEEEvvEEEEvNT_6ParamsE) ;  /* 0xfffffe3c02d87950 */ /* 0x000ff60003c3ffff */
.L_x_431:
[----:B------:R-:W-:-:S00]  /*1c0a0*/  BRA `(.L_x_431) ;  /* 0xfffffffc00fc7947 */ /* 0x000fc0000383ffff */
[----:B------:R-:W-:-:S00]  /*1c0b0*/  NOP ;  /* 0x0000000000007918 */ /* 0x000fc00000000000 */
        /* <DEDUP_REMOVED lines=12> */
.L_x_432:


//--------------------- .nv.global.init           --------------------------
	.section	.nv.global.init,"aw",@progbits
.nv.global.init:
	.type		$str$24,@object
	.size		$str$24,($str$25 - $str$24)
$str$24:
        /*0000*/ 	.byte	0x28, 0x61, 0x64, 0x64, 0x72, 0x65, 0x73, 0x73, 0x20, 0x26, 0x20, 0x6d, 0x61, 0x73, 0x6b, 0x29
        /*0010*/ 	.byte	0x20, 0x3d, 0x3d, 0x20, 0x30, 0x00
	.type		$str$25,@object
	.size		$str$25,(__unnamed_1 - $str$25)
$str$25:
        /*0016*/ 	.byte	0x2f, 0x74, 0x6d, 0x70, 0x2f, 0x63, 0x75, 0x74, 0x6c, 0x61, 0x73, 0x73, 0x5f, 0x73, 0x77, 0x65
        /*0026*/ 	.byte	0x65, 0x70, 0x5f, 0x73, 0x72, 0x63, 0x2f, 0x69, 0x6e, 0x63, 0x6c, 0x75, 0x64, 0x65, 0x2f, 0x63
        /*0036*/ 	.byte	0x75, 0x74, 0x65, 0x2f, 0x70, 0x6f, 0x69, 0x6e, 0x74, 0x65, 0x72, 0x5f, 0x66, 0x6c, 0x61, 0x67
        /*0046*/ 	.byte	0x67, 0x65, 0x64, 0x2e, 0x68, 0x70, 0x70, 0x00
	.type		__unnamed_1,@object
	.size		__unnamed_1,(.L_0 - __unnamed_1)
__unnamed_1:
        /* <DEDUP_REMOVED lines=28> */
        /*020e*/ 	.byte	0x3e, 0x3e, 0x3e, 0x3e, 0x3e, 0x5d, 0x00
.L_0:


//--------------------- .nv.shared._ZN7cutlass13device_kernelINS_4gemm6kernel13GemmUniversalINS1_17GroupProblemShapeIN4cute5tupleIJiiiEEEEENS1_10collective13CollectiveMmaINS1_39MainloopSm90ArrayTmaGmmaWarpSpecializedILi4ENS6_IJNS5_1CILi2EEENSC_ILi1EEESE_EEENS1_52KernelPtrArrayTmaWarpSpecializedPingpongFP8FastAccumEEENS6_IJNSC_ILi128EEENSC_ILi256EEESI_EEENS_12float_e4m3_tEPNS6_IJlSE_NSC_ILi0EEEEEESL_SO_NS5_8TiledMMAINS5_8MMA_AtomIJNS5_4SM904GMMA31MMA_64x256x32_F32E4M3E4M3_SS_TNILNSS_7ScaleInE1ELSU_1EEEEEENS5_6LayoutINS6_IJSE_SE_SE_EEENS6_IJSM_SM_SM_EEEEENS6_IJNS5_10UnderscoreES11_S11_EEEEENS5_13SM90_TMA_LOADENS5_14ComposedLayoutINS5_7SwizzleILi3ELi4ELi3EEENS5_18smem_ptr_flag_bitsILi8EEENSX_INS6_IJNSC_ILi8EEESI_EEENS6_IJSI_SE_EEEEEEEvNS5_8identityENS5_23SM90_TMA_LOAD_MULTICASTES1E_vS1F_EENS_8epilogue10collective18CollectiveEpilogueINS1I_30Sm90PtrArrayTmaWarpSpecializedILi4ELi2ELi16ELb1ELb0ELi2EEEJSK_NS6_IJNSC_ILi64EEENSC_ILi32EEEEEENS_6half_tEPNS6_IJSE_lSM_EEES1Q_S1S_NS1I_6fusion15FusionCallbacksIS1M_NS1T_17LinearCombinationIS1Q_fS1Q_fLNS_15FloatRoundStyleE2EEESK_S1P_JEEES14_NS15_IS17_NS18_ILi16EEENSX_INS6_IJS1N_S1A_EEENS6_IJSE_S1N_EEEEEEENS5_17SM75_U16x8_LDSM_TENS5_14SM90_TMA_STOREES23_NS5_17SM90_U16x8_STSM_TENS5_9Copy_AtomIJNS5_17SM90_U32x4_STSM_NES1Q_EEEvEEEvvEEEEvNT_6ParamsE --------------------------
	.section	.nv.shared._ZN7cutlass13device_kernelINS_4gemm6kernel13GemmUniversalINS1_17GroupProblemShapeIN4cute5tupleIJiiiEEEEENS1_10collective13CollectiveMmaINS1_39MainloopSm90ArrayTmaGmmaWarpSpecializedILi4ENS6_IJNS5_1CILi2EEENSC_ILi1EEESE_EEENS1_52KernelPtrArrayTmaWarpSpecializedPingpongFP8FastAccumEEENS6_IJNSC_ILi128EEENSC_ILi256EEESI_EEENS_12float_e4m3_tEPNS6_IJlSE_NSC_ILi0EEEEEESL_SO_NS5_8TiledMMAINS5_8MMA_AtomIJNS5_4SM904GMMA31MMA_64x256x32_F32E4M3E4M3_SS_TNILNSS_7ScaleInE1ELSU_1EEEEEENS5_6LayoutINS6_IJSE_SE_SE_EEENS6_IJSM_SM_SM_EEEEENS6_IJNS5_10UnderscoreES11_S11_EEEEENS5_13SM90_TMA_LOADENS5_14ComposedLayoutINS5_7SwizzleILi3ELi4ELi3EEENS5_18smem_ptr_flag_bitsILi8EEENSX_INS6_IJNSC_ILi8EEESI_EEENS6_IJSI_SE_EEEEEEEvNS5_8identityENS5_23SM90_TMA_LOAD_MULTICASTES1E_vS1F_EENS_8epilogue10collective18CollectiveEpilogueINS1I_30Sm90PtrArrayTmaWarpSpecializedILi4ELi2ELi16ELb1ELb0ELi2EEEJSK_NS6_IJNSC_ILi64EEENSC_ILi32EEEEEENS_6half_tEPNS6_IJSE_lSM_EEES1Q_S1S_NS1I_6fusion15FusionCallbacksIS1M_NS1T_17LinearCombinationIS1Q_fS1Q_fLNS_15FloatRoundStyleE2EEESK_S1P_JEEES14_NS15_IS17_NS18_ILi16EEENSX_INS6_IJS1N_S1A_EEENS6_IJSE_S1N_EEEEEEENS5_17SM75_U16x8_LDSM_TENS5_14SM90_TMA_STOREES23_NS5_17SM90_U16x8_STSM_TENS5_9Copy_AtomIJNS5_17SM90_U32x4_STSM_NES1Q_EEEvEEEvvEEEEvNT_6ParamsE,"aw",@nobits
	.sectionflags	@""
	.align	16
	.zero		1024


//--------------------- .nv.shared.reserved.0     --------------------------
	.section	.nv.shared.reserved.0,"aw",@nobits
	.weak		__nv_reservedSMEM_offset_0_alias
	.size		__nv_reservedSMEM_offset_0_alias, 0, 0
	.other		__nv_reservedSMEM_offset_0_alias,@"STO_CUDA_RESERVED_SHARED STV_DEFAULT"
__nv_reservedSMEM_offset_0_alias:
	.zero		0


//--------------------- .nv.global                --------------------------
	.section	.nv.global,"aw",@nobits
.nv.global:
	.type		_ZN39_INTERNAL_b2128416_4_k_cu_d3d0043e_29744cute1_E,@object
	.size		_ZN39_INTERNAL_b2128416_4_k_cu_d3d0043e_29744cute1_E,(_ZN39_INTERNAL_b2128416_4_k_cu_d3d0043e_29744cuda3std3__45__cpo6cbeginE - _ZN39_INTERNAL_b2128416_4_k_cu_d3d0043e_29744cute1_E)
_ZN39_INTERNAL_b2128416_4_k_cu_d3d0043e_29744cute1_E:
	.zero		1
	.type		_ZN39_INTERNAL_b2128416_4_k_cu_d3d0043e_29744cuda3std3__45__cpo6cbeginE,@object
	.size		_ZN39_INTERNAL_b2128416_4_k_cu_d3d0043e_29744cuda3std3__45__cpo6cbeginE,(_ZN39_INTERNAL_b2128416_4_k_cu_d3d0043e_29744cuda3std3__48in_placeE - _ZN39_INTERNAL_b2128416_4_k_cu_d3d0043e_29744cuda3std3__45__cpo6cbeginE)
_ZN39_INTERNAL_b2128416_4_k_cu_d3d0043e_29744cuda3std3__45__cpo6cbeginE:
	.zero		1
	.type		_ZN39_INTERNAL_b2128416_4_k_cu_d3d0043e_29744cuda3std3__48in_placeE,@object
	.size		_ZN39_INTERNAL_b2128416_4_k_cu_d3d0043e_29744cuda3std3__48in_placeE,(_ZN39_INTERNAL_b2128416_4_k_cu_d3d0043e_29744cuda3std6ranges3__45__cpo9iter_moveE - _ZN39_INTERNAL_b2128416_4_k_cu_d3d0043e_29744cuda3std3__48in_placeE)
_ZN39_INTERNAL_b2128416_4_k_cu_d3d0043e_29744cuda3std3__48in_placeE:
	.zero		1
	.type		_ZN39_INTERNAL_b2128416_4_k_cu_d3d0043e_29744cuda3std6ranges3__45__cpo9iter_moveE,@object
	.size		_ZN39_INTERNAL_b2128416_4_k_cu_d3d0043e_29744cuda3std6ranges3__45__cpo9iter_moveE,(_ZN39_INTERNAL_b2128416_4_k_cu_d3d0043e_29744cuda3std3__45__cpo5beginE - _ZN39_INTERNAL_b2128416_4_k_cu_d3d0043e_29744cuda3std6ranges3__45__cpo9iter_moveE)
_ZN39_INTERNAL_b2128416_4_k_cu_d3d0043e_29744cuda3std6ranges3__45__cpo9iter_moveE:
	.zero		1
	.type		_ZN39_INTERNAL_b2128416_4_k_cu_d3d0043e_29744cuda3std3__45__cpo5beginE,@object
	.size		_ZN39_INTERNAL_b2128416_4_k_cu_d3d0043e_29744cuda3std3__45__cpo5beginE,(_ZN39_INTERNAL_b2128416_4_k_cu_d3d0043e_29744cuda3std3__441_GLOBAL__N__b2128416_4_k_cu_d3d0043e_29746ignoreE - _ZN39_INTERNAL_b2128416_4_k_cu_d3d0043e_29744cuda3std3__45__cpo5beginE)
_ZN39_INTERNAL_b2128416_4_k_cu_d3d0043e_29744cuda3std3__45__cpo5beginE:
	.zero		1
	.type		_ZN39_INTERNAL_b2128416_4_k_cu_d3d0043e_29744cuda3std3__441_GLOBAL__N__b2128416_4_k_cu_d3d0043e_29746ignoreE,@object
	.size		_ZN39_INTERNAL_b2128416_4_k_cu_d3d0043e_29744cuda3std3__441_GLOBAL__N__b2128416_4_k_cu_d3d0043e_29746ignoreE,(_ZN39_INTERNAL_b2128416_4_k_cu_d3d0043e_29744cute7productE - _ZN39_INTERNAL_b2128416_4_k_cu_d3d0043e_29744cuda3std3__441_GLOBAL__N__b2128416_4_k_cu_d3d0043e_29746ignoreE)
_ZN39_INTERNAL_b2128416_4_k_cu_d3d0043e_29744cuda3std3__441_GLOBAL__N__b2128416_4_k_cu_d3d0043e_29746ignoreE:
	.zero		1
	.type		_ZN39_INTERNAL_b2128416_4_k_cu_d3d0043e_29744cute7productE,@object
	.size		_ZN39_INTERNAL_b2128416_4_k_cu_d3d0043e_29744cute7productE,(_ZN39_INTERNAL_b2128416_4_k_cu_d3d0043e_29744cuda3std3__45__cpo3endE - _ZN39_INTERNAL_b2128416_4_k_cu_d3d0043e_29744cute7productE)
_ZN39_INTERNAL_b2128416_4_k_cu_d3d0043e_29744cute7productE:
	.zero		1
	.type		_ZN39_INTERNAL_b2128416_4_k_cu_d3d0043e_29744cuda3std3__45__cpo3endE,@object
	.size		_ZN39_INTERNAL_b2128416_4_k_cu_d3d0043e_29744cuda3std3__45__cpo3endE,(_ZN39_INTERNAL_b2128416_4_k_cu_d3d0043e_29744cuda3std3__419piecewise_constructE - _ZN39_INTERNAL_b2128416_4_k_cu_d3d0043e_29744cuda3std3__45__cpo3endE)
_ZN39_INTERNAL_b2128416_4_k_cu_d3d0043e_29744cuda3std3__45__cpo3endE:
	.zero		1
	.type		_ZN39_INTERNAL_b2128416_4_k_cu_d3d0043e_29744cuda3std3__419piecewise_constructE,@object
	.size		_ZN39_INTERNAL_b2128416_4_k_cu_d3d0043e_29744cuda3std3__419piecewise_constructE,(_ZN39_INTERNAL_b2128416_4_k_cu_d3d0043e_29744cuda3std3__45__cpo4cendE - _ZN39_INTERNAL_b2128416_4_k_cu_d3d0043e_29744cuda3std3__419piecewise_constructE)
_ZN39_INTERNAL_b2128416_4_k_cu_d3d0043e_29744cuda3std3__419piecewise_constructE:
	.zero		1
	.type		_ZN39_INTERNAL_b2128416_4_k_cu_d3d0043e_29744cuda3std3__45__cpo4cendE,@object
	.size		_ZN39_INTERNAL_b2128416_4_k_cu_d3d0043e_29744cuda3std3__45__cpo4cendE,(_ZN39_INTERNAL_b2128416_4_k_cu_d3d0043e_29744cuda3std6ranges3__45__cpo4swapE - _ZN39_INTERNAL_b2128416_4_k_cu_d3d0043e_29744cuda3std3__45__cpo4cendE)
_ZN39_INTERNAL_b2128416_4_k_cu_d3d0043e_29744cuda3std3__45__cpo4cendE:
	.zero		1
	.type		_ZN39_INTERNAL_b2128416_4_k_cu_d3d0043e_29744cuda3std6ranges3__45__cpo4swapE,@object
	.size		_ZN39_INTERNAL_b2128416_4_k_cu_d3d0043e_29744cuda3std6ranges3__45__cpo4swapE,(.L_8 - _ZN39_INTERNAL_b2128416_4_k_cu_d3d0043e_29744cuda3std6ranges3__45__cpo4swapE)
_ZN39_INTERNAL_b2128416_4_k_cu_d3d0043e_29744cuda3std6ranges3__45__cpo4swapE:
	.zero		1
.L_8:


//--------------------- .nv.constant0._ZN7cutlass13device_kernelINS_4gemm6kernel13GemmUniversalINS1_17GroupProblemShapeIN4cute5tupleIJiiiEEEEENS1_10collective13CollectiveMmaINS1_39MainloopSm90ArrayTmaGmmaWarpSpecializedILi4ENS6_IJNS5_1CILi2EEENSC_ILi1EEESE_EEENS1_52KernelPtrArrayTmaWarpSpecializedPingpongFP8FastAccumEEENS6_IJNSC_ILi128EEENSC_ILi256EEESI_EEENS_12float_e4m3_tEPNS6_IJlSE_NSC_ILi0EEEEEESL_SO_NS5_8TiledMMAINS5_8MMA_AtomIJNS5_4SM904GMMA31MMA_64x256x32_F32E4M3E4M3_SS_TNILNSS_7ScaleInE1ELSU_1EEEEEENS5_6LayoutINS6_IJSE_SE_SE_EEENS6_IJSM_SM_SM_EEEEENS6_IJNS5_10UnderscoreES11_S11_EEEEENS5_13SM90_TMA_LOADENS5_14ComposedLayoutINS5_7SwizzleILi3ELi4ELi3EEENS5_18smem_ptr_flag_bitsILi8EEENSX_INS6_IJNSC_ILi8EEESI_EEENS6_IJSI_SE_EEEEEEEvNS5_8identityENS5_23SM90_TMA_LOAD_MULTICASTES1E_vS1F_EENS_8epilogue10collective18CollectiveEpilogueINS1I_30Sm90PtrArrayTmaWarpSpecializedILi4ELi2ELi16ELb1ELb0ELi2EEEJSK_NS6_IJNSC_ILi64EEENSC_ILi32EEEEEENS_6half_tEPNS6_IJSE_lSM_EEES1Q_S1S_NS1I_6fusion15FusionCallbacksIS1M_NS1T_17LinearCombinationIS1Q_fS1Q_fLNS_15FloatRoundStyleE2EEESK_S1P_JEEES14_NS15_IS17_NS18_ILi16EEENSX_INS6_IJS1N_S1A_EEENS6_IJSE_S1N_EEEEEEENS5_17SM75_U16x8_LDSM_TENS5_14SM90_TMA_STOREES23_NS5_17SM90_U16x8_STSM_TENS5_9Copy_AtomIJNS5_17SM90_U32x4_STSM_NES1Q_EEEvEEEvvEEEEvNT_6ParamsE --------------------------
	.section	.nv.constant0._ZN7cutlass13device_kernelINS_4gemm6kernel13GemmUniversalINS1_17GroupProblemShapeIN4cute5tupleIJiiiEEEEENS1_10collective13CollectiveMmaINS1_39MainloopSm90ArrayTmaGmmaWarpSpecializedILi4ENS6_IJNS5_1CILi2EEENSC_ILi1EEESE_EEENS1_52KernelPtrArrayTmaWarpSpecializedPingpongFP8FastAccumEEENS6_IJNSC_ILi128EEENSC_ILi256EEESI_EEENS_12float_e4m3_tEPNS6_IJlSE_NSC_ILi0EEEEEESL_SO_NS5_8TiledMMAINS5_8MMA_AtomIJNS5_4SM904GMMA31MMA_64x256x32_F32E4M3E4M3_SS_TNILNSS_7ScaleInE1ELSU_1EEEEEENS5_6LayoutINS6_IJSE_SE_SE_EEENS6_IJSM_SM_SM_EEEEENS6_IJNS5_10UnderscoreES11_S11_EEEEENS5_13SM90_TMA_LOADENS5_14ComposedLayoutINS5_7SwizzleILi3ELi4ELi3EEENS5_18smem_ptr_flag_bitsILi8EEENSX_INS6_IJNSC_ILi8EEESI_EEENS6_IJSI_SE_EEEEEEEvNS5_8identityENS5_23SM90_TMA_LOAD_MULTICASTES1E_vS1F_EENS_8epilogue10collective18CollectiveEpilogueINS1I_30Sm90PtrArrayTmaWarpSpecializedILi4ELi2ELi16ELb1ELb0ELi2EEEJSK_NS6_IJNSC_ILi64EEENSC_ILi32EEEEEENS_6half_tEPNS6_IJSE_lSM_EEES1Q_S1S_NS1I_6fusion15FusionCallbacksIS1M_NS1T_17LinearCombinationIS1Q_fS1Q_fLNS_15FloatRoundStyleE2EEESK_S1P_JEEES14_NS15_IS17_NS18_ILi16EEENSX_INS6_IJS1N_S1A_EEENS6_IJSE_S1N_EEEEEEENS5_17SM75_U16x8_LDSM_TENS5_14SM90_TMA_STOREES23_NS5_17SM90_U16x8_STSM_TENS5_9Copy_AtomIJNS5_17SM90_U32x4_STSM_NES1Q_EEEvEEEvvEEEEvNT_6ParamsE,"a",@progbits
	.sectionflags	@""
	.align	4
.nv.constant0._ZN7cutlass13device_kernelINS_4gemm6kernel13GemmUniversalINS1_17GroupProblemShapeIN4cute5tupleIJiiiEEEEENS1_10collective13CollectiveMmaINS1_39MainloopSm90ArrayTmaGmmaWarpSpecializedILi4ENS6_IJNS5_1CILi2EEENSC_ILi1EEESE_EEENS1_52KernelPtrArrayTmaWarpSpecializedPingpongFP8FastAccumEEENS6_IJNSC_ILi128EEENSC_ILi256EEESI_EEENS_12float_e4m3_tEPNS6_IJlSE_NSC_ILi0EEEEEESL_SO_NS5_8TiledMMAINS5_8MMA_AtomIJNS5_4SM904GMMA31MMA_64x256x32_F32E4M3E4M3_SS_TNILNSS_7ScaleInE1ELSU_1EEEEEENS5_6LayoutINS6_IJSE_SE_SE_EEENS6_IJSM_SM_SM_EEEEENS6_IJNS5_10UnderscoreES11_S11_EEEEENS5_13SM90_TMA_LOADENS5_14ComposedLayoutINS5_7SwizzleILi3ELi4ELi3EEENS5_18smem_ptr_flag_bitsILi8EEENSX_INS6_IJNSC_ILi8EEESI_EEENS6_IJSI_SE_EEEEEEEvNS5_8identityENS5_23SM90_TMA_LOAD_MULTICASTES1E_vS1F_EENS_8epilogue10collective18CollectiveEpilogueINS1I_30Sm90PtrArrayTmaWarpSpecializedILi4ELi2ELi16ELb1ELb0ELi2EEEJSK_NS6_IJNSC_ILi64EEENSC_ILi32EEEEEENS_6half_tEPNS6_IJSE_lSM_EEES1Q_S1S_NS1I_6fusion15FusionCallbacksIS1M_NS1T_17LinearCombinationIS1Q_fS1Q_fLNS_15FloatRoundStyleE2EEESK_S1P_JEEES14_NS15_IS17_NS18_ILi16EEENSX_INS6_IJS1N_S1A_EEENS6_IJSE_S1N_EEEEEEENS5_17SM75_U16x8_LDSM_TENS5_14SM90_TMA_STOREES23_NS5_17SM90_U16x8_STSM_TENS5_9Copy_AtomIJNS5_17SM90_U32x4_STSM_NES1Q_EEEvEEEvvEEEEvNT_6ParamsE:
	.zero		2432


//--------------------- SYMBOLS --------------------------

	.type		.nv.reservedSmem.offset0,@object
	.size		.nv.reservedSmem.offset0,0x4
	.type		__assertfail,@function
